//
// Generated by NVIDIA NVVM Compiler
//
// Compiler Build ID: CL-36424714
// Cuda compilation tools, release 13.0, V13.0.88
// Based on NVVM 20.0.0
//

.version 9.0
.target sm_100
.address_size 64

	// .globl	_Z7add_fwdPfS_S_i

.visible .entry _Z7add_fwdPfS_S_i(
	.param .u64 .ptr .align 1 _Z7add_fwdPfS_S_i_param_0,
	.param .u64 .ptr .align 1 _Z7add_fwdPfS_S_i_param_1,
	.param .u64 .ptr .align 1 _Z7add_fwdPfS_S_i_param_2,
	.param .u32 _Z7add_fwdPfS_S_i_param_3
)
{
	.reg .pred 	%p<2>;
	.reg .b32 	%r<6>;
	.reg .b32 	%f<4>;
	.reg .b64 	%rd<11>;

	ld.param.u64 	%rd1, [_Z7add_fwdPfS_S_i_param_0];
	ld.param.u64 	%rd2, [_Z7add_fwdPfS_S_i_param_1];
	ld.param.u64 	%rd3, [_Z7add_fwdPfS_S_i_param_2];
	ld.param.u32 	%r2, [_Z7add_fwdPfS_S_i_param_3];
	mov.u32 	%r3, %ctaid.x;
	mov.u32 	%r4, %ntid.x;
	mov.u32 	%r5, %tid.x;
	mad.lo.s32 	%r1, %r3, %r4, %r5;
	setp.ge.s32 	%p1, %r1, %r2;
	@%p1 bra 	$L__BB0_2;
	cvta.to.global.u64 	%rd4, %rd1;
	cvta.to.global.u64 	%rd5, %rd2;
	cvta.to.global.u64 	%rd6, %rd3;
	mul.wide.s32 	%rd7, %r1, 4;
	add.s64 	%rd8, %rd4, %rd7;
	ld.global.f32 	%f1, [%rd8];
	add.s64 	%rd9, %rd5, %rd7;
	ld.global.f32 	%f2, [%rd9];
	add.f32 	%f3, %f1, %f2;
	add.s64 	%rd10, %rd6, %rd7;
	st.global.f32 	[%rd10], %f3;
$L__BB0_2:
	ret;

}
	// .globl	_Z7add_bwdPfS_S_i
.visible .entry _Z7add_bwdPfS_S_i(
	.param .u64 .ptr .align 1 _Z7add_bwdPfS_S_i_param_0,
	.param .u64 .ptr .align 1 _Z7add_bwdPfS_S_i_param_1,
	.param .u64 .ptr .align 1 _Z7add_bwdPfS_S_i_param_2,
	.param .u32 _Z7add_bwdPfS_S_i_param_3
)
{
	.reg .pred 	%p<2>;
	.reg .b32 	%r<6>;
	.reg .b32 	%f<5>;
	.reg .b64 	%rd<11>;

	ld.param.u64 	%rd1, [_Z7add_bwdPfS_S_i_param_0];
	ld.param.u64 	%rd2, [_Z7add_bwdPfS_S_i_param_1];
	ld.param.u64 	%rd3, [_Z7add_bwdPfS_S_i_param_2];
	ld.param.u32 	%r2, [_Z7add_bwdPfS_S_i_param_3];
	mov.u32 	%r3, %ctaid.x;
	mov.u32 	%r4, %ntid.x;
	mov.u32 	%r5, %tid.x;
	mad.lo.s32 	%r1, %r3, %r4, %r5;
	setp.ge.s32 	%p1, %r1, %r2;
	@%p1 bra 	$L__BB1_2;
	cvta.to.global.u64 	%rd4, %rd1;
	cvta.to.global.u64 	%rd5, %rd2;
	cvta.to.global.u64 	%rd6, %rd3;
	mul.wide.s32 	%rd7, %r1, 4;
	add.s64 	%rd8, %rd5, %rd7;
	add.s64 	%rd9, %rd4, %rd7;
	ld.global.f32 	%f1, [%rd9];
	atom.global.add.f32 	%f2, [%rd8], %f1;
	add.s64 	%rd10, %rd6, %rd7;
	ld.global.f32 	%f3, [%rd9];
	atom.global.add.f32 	%f4, [%rd10], %f3;
$L__BB1_2:
	ret;

}
	// .globl	_Z7sub_fwdPfS_S_i
.visible .entry _Z7sub_fwdPfS_S_i(
	.param .u64 .ptr .align 1 _Z7sub_fwdPfS_S_i_param_0,
	.param .u64 .ptr .align 1 _Z7sub_fwdPfS_S_i_param_1,
	.param .u64 .ptr .align 1 _Z7sub_fwdPfS_S_i_param_2,
	.param .u32 _Z7sub_fwdPfS_S_i_param_3
)
{
	.reg .pred 	%p<2>;
	.reg .b32 	%r<6>;
	.reg .b32 	%f<4>;
	.reg .b64 	%rd<11>;

	ld.param.u64 	%rd1, [_Z7sub_fwdPfS_S_i_param_0];
	ld.param.u64 	%rd2, [_Z7sub_fwdPfS_S_i_param_1];
	ld.param.u64 	%rd3, [_Z7sub_fwdPfS_S_i_param_2];
	ld.param.u32 	%r2, [_Z7sub_fwdPfS_S_i_param_3];
	mov.u32 	%r3, %ctaid.x;
	mov.u32 	%r4, %ntid.x;
	mov.u32 	%r5, %tid.x;
	mad.lo.s32 	%r1, %r3, %r4, %r5;
	setp.ge.s32 	%p1, %r1, %r2;
	@%p1 bra 	$L__BB2_2;
	cvta.to.global.u64 	%rd4, %rd1;
	cvta.to.global.u64 	%rd5, %rd2;
	cvta.to.global.u64 	%rd6, %rd3;
	mul.wide.s32 	%rd7, %r1, 4;
	add.s64 	%rd8, %rd4, %rd7;
	ld.global.f32 	%f1, [%rd8];
	add.s64 	%rd9, %rd5, %rd7;
	ld.global.f32 	%f2, [%rd9];
	sub.f32 	%f3, %f1, %f2;
	add.s64 	%rd10, %rd6, %rd7;
	st.global.f32 	[%rd10], %f3;
$L__BB2_2:
	ret;

}
	// .globl	_Z7sub_bwdPfS_S_i
.visible .entry _Z7sub_bwdPfS_S_i(
	.param .u64 .ptr .align 1 _Z7sub_bwdPfS_S_i_param_0,
	.param .u64 .ptr .align 1 _Z7sub_bwdPfS_S_i_param_1,
	.param .u64 .ptr .align 1 _Z7sub_bwdPfS_S_i_param_2,
	.param .u32 _Z7sub_bwdPfS_S_i_param_3
)
{
	.reg .pred 	%p<2>;
	.reg .b32 	%r<6>;
	.reg .b32 	%f<6>;
	.reg .b64 	%rd<11>;

	ld.param.u64 	%rd1, [_Z7sub_bwdPfS_S_i_param_0];
	ld.param.u64 	%rd2, [_Z7sub_bwdPfS_S_i_param_1];
	ld.param.u64 	%rd3, [_Z7sub_bwdPfS_S_i_param_2];
	ld.param.u32 	%r2, [_Z7sub_bwdPfS_S_i_param_3];
	mov.u32 	%r3, %ctaid.x;
	mov.u32 	%r4, %ntid.x;
	mov.u32 	%r5, %tid.x;
	mad.lo.s32 	%r1, %r3, %r4, %r5;
	setp.ge.s32 	%p1, %r1, %r2;
	@%p1 bra 	$L__BB3_2;
	cvta.to.global.u64 	%rd4, %rd1;
	cvta.to.global.u64 	%rd5, %rd2;
	cvta.to.global.u64 	%rd6, %rd3;
	mul.wide.s32 	%rd7, %r1, 4;
	add.s64 	%rd8, %rd5, %rd7;
	add.s64 	%rd9, %rd4, %rd7;
	ld.global.f32 	%f1, [%rd9];
	atom.global.add.f32 	%f2, [%rd8], %f1;
	add.s64 	%rd10, %rd6, %rd7;
	ld.global.f32 	%f3, [%rd9];
	neg.f32 	%f4, %f3;
	atom.global.add.f32 	%f5, [%rd10], %f4;
$L__BB3_2:
	ret;

}
	// .globl	_Z7mul_fwdPfS_S_i
.visible .entry _Z7mul_fwdPfS_S_i(
	.param .u64 .ptr .align 1 _Z7mul_fwdPfS_S_i_param_0,
	.param .u64 .ptr .align 1 _Z7mul_fwdPfS_S_i_param_1,
	.param .u64 .ptr .align 1 _Z7mul_fwdPfS_S_i_param_2,
	.param .u32 _Z7mul_fwdPfS_S_i_param_3
)
{
	.reg .pred 	%p<2>;
	.reg .b32 	%r<6>;
	.reg .b32 	%f<4>;
	.reg .b64 	%rd<11>;

	ld.param.u64 	%rd1, [_Z7mul_fwdPfS_S_i_param_0];
	ld.param.u64 	%rd2, [_Z7mul_fwdPfS_S_i_param_1];
	ld.param.u64 	%rd3, [_Z7mul_fwdPfS_S_i_param_2];
	ld.param.u32 	%r2, [_Z7mul_fwdPfS_S_i_param_3];
	mov.u32 	%r3, %ctaid.x;
	mov.u32 	%r4, %ntid.x;
	mov.u32 	%r5, %tid.x;
	mad.lo.s32 	%r1, %r3, %r4, %r5;
	setp.ge.s32 	%p1, %r1, %r2;
	@%p1 bra 	$L__BB4_2;
	cvta.to.global.u64 	%rd4, %rd1;
	cvta.to.global.u64 	%rd5, %rd2;
	cvta.to.global.u64 	%rd6, %rd3;
	mul.wide.s32 	%rd7, %r1, 4;
	add.s64 	%rd8, %rd4, %rd7;
	ld.global.f32 	%f1, [%rd8];
	add.s64 	%rd9, %rd5, %rd7;
	ld.global.f32 	%f2, [%rd9];
	mul.f32 	%f3, %f1, %f2;
	add.s64 	%rd10, %rd6, %rd7;
	st.global.f32 	[%rd10], %f3;
$L__BB4_2:
	ret;

}
	// .globl	_Z7mul_bwdPfS_S_S_S_i
.visible .entry _Z7mul_bwdPfS_S_S_S_i(
	.param .u64 .ptr .align 1 _Z7mul_bwdPfS_S_S_S_i_param_0,
	.param .u64 .ptr .align 1 _Z7mul_bwdPfS_S_S_S_i_param_1,
	.param .u64 .ptr .align 1 _Z7mul_bwdPfS_S_S_S_i_param_2,
	.param .u64 .ptr .align 1 _Z7mul_bwdPfS_S_S_S_i_param_3,
	.param .u64 .ptr .align 1 _Z7mul_bwdPfS_S_S_S_i_param_4,
	.param .u32 _Z7mul_bwdPfS_S_S_S_i_param_5
)
{
	.reg .pred 	%p<2>;
	.reg .b32 	%r<6>;
	.reg .b32 	%f<9>;
	.reg .b64 	%rd<17>;

	ld.param.u64 	%rd1, [_Z7mul_bwdPfS_S_S_S_i_param_0];
	ld.param.u64 	%rd2, [_Z7mul_bwdPfS_S_S_S_i_param_1];
	ld.param.u64 	%rd3, [_Z7mul_bwdPfS_S_S_S_i_param_2];
	ld.param.u64 	%rd4, [_Z7mul_bwdPfS_S_S_S_i_param_3];
	ld.param.u64 	%rd5, [_Z7mul_bwdPfS_S_S_S_i_param_4];
	ld.param.u32 	%r2, [_Z7mul_bwdPfS_S_S_S_i_param_5];
	mov.u32 	%r3, %ctaid.x;
	mov.u32 	%r4, %ntid.x;
	mov.u32 	%r5, %tid.x;
	mad.lo.s32 	%r1, %r3, %r4, %r5;
	setp.ge.s32 	%p1, %r1, %r2;
	@%p1 bra 	$L__BB5_2;
	cvta.to.global.u64 	%rd6, %rd2;
	cvta.to.global.u64 	%rd7, %rd3;
	cvta.to.global.u64 	%rd8, %rd4;
	cvta.to.global.u64 	%rd9, %rd1;
	cvta.to.global.u64 	%rd10, %rd5;
	mul.wide.s32 	%rd11, %r1, 4;
	add.s64 	%rd12, %rd8, %rd11;
	add.s64 	%rd13, %rd6, %rd11;
	ld.global.f32 	%f1, [%rd13];
	add.s64 	%rd14, %rd7, %rd11;
	ld.global.f32 	%f2, [%rd14];
	mul.f32 	%f3, %f1, %f2;
	atom.global.add.f32 	%f4, [%rd12], %f3;
	add.s64 	%rd15, %rd10, %rd11;
	add.s64 	%rd16, %rd9, %rd11;
	ld.global.f32 	%f5, [%rd16];
	ld.global.f32 	%f6, [%rd14];
	mul.f32 	%f7, %f5, %f6;
	atom.global.add.f32 	%f8, [%rd15], %f7;
$L__BB5_2:
	ret;

}
	// .globl	_Z7div_fwdPfS_S_i
.visible .entry _Z7div_fwdPfS_S_i(
	.param .u64 .ptr .align 1 _Z7div_fwdPfS_S_i_param_0,
	.param .u64 .ptr .align 1 _Z7div_fwdPfS_S_i_param_1,
	.param .u64 .ptr .align 1 _Z7div_fwdPfS_S_i_param_2,
	.param .u32 _Z7div_fwdPfS_S_i_param_3
)
{
	.reg .pred 	%p<2>;
	.reg .b32 	%r<6>;
	.reg .b32 	%f<4>;
	.reg .b64 	%rd<11>;

	ld.param.u64 	%rd1, [_Z7div_fwdPfS_S_i_param_0];
	ld.param.u64 	%rd2, [_Z7div_fwdPfS_S_i_param_1];
	ld.param.u64 	%rd3, [_Z7div_fwdPfS_S_i_param_2];
	ld.param.u32 	%r2, [_Z7div_fwdPfS_S_i_param_3];
	mov.u32 	%r3, %ctaid.x;
	mov.u32 	%r4, %ntid.x;
	mov.u32 	%r5, %tid.x;
	mad.lo.s32 	%r1, %r3, %r4, %r5;
	setp.ge.s32 	%p1, %r1, %r2;
	@%p1 bra 	$L__BB6_2;
	cvta.to.global.u64 	%rd4, %rd1;
	cvta.to.global.u64 	%rd5, %rd2;
	cvta.to.global.u64 	%rd6, %rd3;
	mul.wide.s32 	%rd7, %r1, 4;
	add.s64 	%rd8, %rd4, %rd7;
	ld.global.f32 	%f1, [%rd8];
	add.s64 	%rd9, %rd5, %rd7;
	ld.global.f32 	%f2, [%rd9];
	div.rn.f32 	%f3, %f1, %f2;
	add.s64 	%rd10, %rd6, %rd7;
	st.global.f32 	[%rd10], %f3;
$L__BB6_2:
	ret;

}
	// .globl	_Z7div_bwdPfS_S_S_S_i
.visible .entry _Z7div_bwdPfS_S_S_S_i(
	.param .u64 .ptr .align 1 _Z7div_bwdPfS_S_S_S_i_param_0,
	.param .u64 .ptr .align 1 _Z7div_bwdPfS_S_S_S_i_param_1,
	.param .u64 .ptr .align 1 _Z7div_bwdPfS_S_S_S_i_param_2,
	.param .u64 .ptr .align 1 _Z7div_bwdPfS_S_S_S_i_param_3,
	.param .u64 .ptr .align 1 _Z7div_bwdPfS_S_S_S_i_param_4,
	.param .u32 _Z7div_bwdPfS_S_S_S_i_param_5
)
{
	.reg .pred 	%p<2>;
	.reg .b32 	%r<6>;
	.reg .b32 	%f<13>;
	.reg .b64 	%rd<17>;

	ld.param.u64 	%rd1, [_Z7div_bwdPfS_S_S_S_i_param_0];
	ld.param.u64 	%rd2, [_Z7div_bwdPfS_S_S_S_i_param_1];
	ld.param.u64 	%rd3, [_Z7div_bwdPfS_S_S_S_i_param_2];
	ld.param.u64 	%rd4, [_Z7div_bwdPfS_S_S_S_i_param_3];
	ld.param.u64 	%rd5, [_Z7div_bwdPfS_S_S_S_i_param_4];
	ld.param.u32 	%r2, [_Z7div_bwdPfS_S_S_S_i_param_5];
	mov.u32 	%r3, %ctaid.x;
	mov.u32 	%r4, %ntid.x;
	mov.u32 	%r5, %tid.x;
	mad.lo.s32 	%r1, %r3, %r4, %r5;
	setp.ge.s32 	%p1, %r1, %r2;
	@%p1 bra 	$L__BB7_2;
	cvta.to.global.u64 	%rd6, %rd3;
	cvta.to.global.u64 	%rd7, %rd2;
	cvta.to.global.u64 	%rd8, %rd4;
	cvta.to.global.u64 	%rd9, %rd1;
	cvta.to.global.u64 	%rd10, %rd5;
	mul.wide.s32 	%rd11, %r1, 4;
	add.s64 	%rd12, %rd8, %rd11;
	add.s64 	%rd13, %rd6, %rd11;
	ld.global.f32 	%f1, [%rd13];
	add.s64 	%rd14, %rd7, %rd11;
	ld.global.f32 	%f2, [%rd14];
	div.rn.f32 	%f3, %f1, %f2;
	atom.global.add.f32 	%f4, [%rd12], %f3;
	add.s64 	%rd15, %rd10, %rd11;
	ld.global.f32 	%f5, [%rd13];
	neg.f32 	%f6, %f5;
	add.s64 	%rd16, %rd9, %rd11;
	ld.global.f32 	%f7, [%rd16];
	mul.f32 	%f8, %f7, %f6;
	ld.global.f32 	%f9, [%rd14];
	mul.f32 	%f10, %f9, %f9;
	div.rn.f32 	%f11, %f8, %f10;
	atom.global.add.f32 	%f12, [%rd15], %f11;
$L__BB7_2:
	ret;

}
	// .globl	_Z7pow_fwdPffS_i
.visible .entry _Z7pow_fwdPffS_i(
	.param .u64 .ptr .align 1 _Z7pow_fwdPffS_i_param_0,
	.param .f32 _Z7pow_fwdPffS_i_param_1,
	.param .u64 .ptr .align 1 _Z7pow_fwdPffS_i_param_2,
	.param .u32 _Z7pow_fwdPffS_i_param_3
)
{
	.reg .pred 	%p<23>;
	.reg .b32 	%r<20>;
	.reg .b32 	%f<77>;
	.reg .b64 	%rd<9>;

	ld.param.u64 	%rd1, [_Z7pow_fwdPffS_i_param_0];
	ld.param.f32 	%f10, [_Z7pow_fwdPffS_i_param_1];
	ld.param.u64 	%rd2, [_Z7pow_fwdPffS_i_param_2];
	ld.param.u32 	%r2, [_Z7pow_fwdPffS_i_param_3];
	mov.u32 	%r3, %ctaid.x;
	mov.u32 	%r4, %ntid.x;
	mov.u32 	%r5, %tid.x;
	mad.lo.s32 	%r1, %r3, %r4, %r5;
	setp.ge.s32 	%p1, %r1, %r2;
	mov.f32 	%f76, 0f3F800000;
	@%p1 bra 	$L__BB8_10;
	cvta.to.global.u64 	%rd3, %rd1;
	mul.wide.s32 	%rd4, %r1, 4;
	add.s64 	%rd5, %rd3, %rd4;
	ld.global.f32 	%f1, [%rd5];
	mul.f32 	%f12, %f10, 0f3F000000;
	cvt.rzi.f32.f32 	%f13, %f12;
	add.f32 	%f14, %f13, %f13;
	sub.f32 	%f15, %f10, %f14;
	abs.f32 	%f2, %f15;
	abs.f32 	%f3, %f1;
	setp.lt.f32 	%p2, %f3, 0f00800000;
	mul.f32 	%f16, %f3, 0f4B800000;
	selp.f32 	%f17, %f16, %f3, %p2;
	selp.f32 	%f18, 0fC1C00000, 0f00000000, %p2;
	mov.b32 	%r6, %f17;
	add.s32 	%r7, %r6, -1060439283;
	and.b32  	%r8, %r7, -8388608;
	sub.s32 	%r9, %r6, %r8;
	mov.b32 	%f19, %r9;
	cvt.rn.f32.s32 	%f20, %r8;
	fma.rn.f32 	%f21, %f20, 0f34000000, %f18;
	add.f32 	%f22, %f19, 0fBF800000;
	add.f32 	%f23, %f19, 0f3F800000;
	rcp.approx.ftz.f32 	%f24, %f23;
	add.f32 	%f25, %f22, %f22;
	mul.f32 	%f26, %f25, %f24;
	mul.f32 	%f27, %f26, %f26;
	sub.f32 	%f28, %f22, %f26;
	add.f32 	%f29, %f28, %f28;
	neg.f32 	%f30, %f26;
	fma.rn.f32 	%f31, %f30, %f22, %f29;
	mul.rn.f32 	%f32, %f24, %f31;
	fma.rn.f32 	%f33, %f27, 0f3A2C32E4, 0f3B52E7DB;
	fma.rn.f32 	%f34, %f33, %f27, 0f3C93BB73;
	fma.rn.f32 	%f35, %f34, %f27, 0f3DF6384F;
	mul.rn.f32 	%f36, %f35, %f27;
	fma.rn.f32 	%f37, %f26, 0f3FB8AA3B, %f21;
	sub.f32 	%f38, %f21, %f37;
	fma.rn.f32 	%f39, %f26, 0f3FB8AA3B, %f38;
	fma.rn.f32 	%f40, %f32, 0f3FB8AA3B, %f39;
	fma.rn.f32 	%f41, %f26, 0f32A55E34, %f40;
	mul.f32 	%f42, %f36, 0f40400000;
	fma.rn.f32 	%f43, %f42, %f32, %f41;
	fma.rn.f32 	%f44, %f36, %f26, %f43;
	add.rn.f32 	%f45, %f37, %f44;
	neg.f32 	%f46, %f37;
	add.rn.f32 	%f47, %f45, %f46;
	neg.f32 	%f48, %f47;
	add.rn.f32 	%f49, %f44, %f48;
	mul.rn.f32 	%f50, %f45, %f10;
	neg.f32 	%f51, %f50;
	fma.rn.f32 	%f52, %f45, %f10, %f51;
	fma.rn.f32 	%f53, %f49, %f10, %f52;
	cvt.rni.f32.f32 	%f54, %f50;
	sub.f32 	%f55, %f50, %f54;
	add.f32 	%f56, %f55, %f53;
	fma.rn.f32 	%f57, %f56, 0f391FCB8E, 0f3AAF85ED;
	fma.rn.f32 	%f58, %f57, %f56, 0f3C1D9856;
	fma.rn.f32 	%f59, %f58, %f56, 0f3D6357BB;
	fma.rn.f32 	%f60, %f59, %f56, 0f3E75FDEC;
	fma.rn.f32 	%f61, %f60, %f56, 0f3F317218;
	fma.rn.f32 	%f62, %f61, %f56, 0f3F800000;
	cvt.rzi.s32.f32 	%r10, %f54;
	setp.gt.f32 	%p3, %f54, 0f00000000;
	selp.b32 	%r11, 0, -2097152000, %p3;
	add.s32 	%r12, %r11, 2130706432;
	mov.b32 	%f63, %r12;
	mul.f32 	%f64, %f62, %f63;
	shl.b32 	%r13, %r10, 23;
	sub.s32 	%r14, %r13, %r11;
	mov.b32 	%f65, %r14;
	mul.f32 	%f66, %f64, %f65;
	abs.f32 	%f67, %f50;
	setp.gt.f32 	%p4, %f67, 0f43180000;
	setp.lt.f32 	%p5, %f50, 0f00000000;
	selp.f32 	%f68, 0f00000000, 0f7F800000, %p5;
	selp.f32 	%f4, %f68, %f66, %p4;
	setp.eq.f32 	%p6, %f1, 0f3F800000;
	setp.eq.f32 	%p7, %f10, 0f00000000;
	or.pred  	%p8, %p7, %p6;
	@%p8 bra 	$L__BB8_9;
	setp.num.f32 	%p9, %f3, %f3;
	abs.f32 	%f69, %f10;
	setp.num.f32 	%p10, %f69, %f69;
	and.pred  	%p11, %p9, %p10;
	@%p11 bra 	$L__BB8_4;
	add.rn.f32 	%f76, %f1, %f10;
	bra.uni 	$L__BB8_9;
$L__BB8_4:
	setp.neu.f32 	%p12, %f1, 0f00000000;
	setp.neu.f32 	%p13, %f3, 0f7F800000;
	and.pred  	%p14, %p12, %p13;
	@%p14 bra 	$L__BB8_6;
	setp.neu.f32 	%p21, %f2, 0f3F800000;
	add.f32 	%f74, %f1, %f1;
	mov.b32 	%r15, %f74;
	setp.lt.f32 	%p22, %f10, 0f00000000;
	xor.b32  	%r16, %r15, 2139095040;
	selp.b32 	%r17, %r16, %r15, %p22;
	and.b32  	%r18, %r17, 2147483647;
	selp.b32 	%r19, %r18, %r17, %p21;
	mov.b32 	%f76, %r19;
	bra.uni 	$L__BB8_9;
$L__BB8_6:
	setp.eq.f32 	%p15, %f1, 0fBF800000;
	setp.eq.f32 	%p16, %f69, 0f7F800000;
	and.pred  	%p17, %p15, %p16;
	@%p17 bra 	$L__BB8_9;
	setp.geu.f32 	%p18, %f1, 0f00000000;
	mov.f32 	%f76, %f4;
	@%p18 bra 	$L__BB8_9;
	setp.neu.f32 	%p19, %f2, 0f3F800000;
	neg.f32 	%f71, %f4;
	selp.f32 	%f72, %f4, %f71, %p19;
	cvt.rmi.f32.f32 	%f73, %f10;
	setp.neu.f32 	%p20, %f10, %f73;
	selp.f32 	%f76, 0f7FFFFFFF, %f72, %p20;
$L__BB8_9:
	cvta.to.global.u64 	%rd6, %rd2;
	add.s64 	%rd8, %rd6, %rd4;
	st.global.f32 	[%rd8], %f76;
$L__BB8_10:
	ret;

}
	// .globl	_Z7pow_bwdPffS_S_i
.visible .entry _Z7pow_bwdPffS_S_i(
	.param .u64 .ptr .align 1 _Z7pow_bwdPffS_S_i_param_0,
	.param .f32 _Z7pow_bwdPffS_S_i_param_1,
	.param .u64 .ptr .align 1 _Z7pow_bwdPffS_S_i_param_2,
	.param .u64 .ptr .align 1 _Z7pow_bwdPffS_S_i_param_3,
	.param .u32 _Z7pow_bwdPffS_S_i_param_4
)
{
	.reg .pred 	%p<23>;
	.reg .b32 	%r<20>;
	.reg .b32 	%f<82>;
	.reg .b64 	%rd<12>;

	ld.param.u64 	%rd2, [_Z7pow_bwdPffS_S_i_param_0];
	ld.param.f32 	%f11, [_Z7pow_bwdPffS_S_i_param_1];
	ld.param.u64 	%rd3, [_Z7pow_bwdPffS_S_i_param_2];
	ld.param.u64 	%rd4, [_Z7pow_bwdPffS_S_i_param_3];
	ld.param.u32 	%r2, [_Z7pow_bwdPffS_S_i_param_4];
	mov.u32 	%r3, %ctaid.x;
	mov.u32 	%r4, %ntid.x;
	mov.u32 	%r5, %tid.x;
	mad.lo.s32 	%r1, %r3, %r4, %r5;
	setp.ge.s32 	%p1, %r1, %r2;
	mov.f32 	%f81, 0f3F800000;
	@%p1 bra 	$L__BB9_10;
	cvta.to.global.u64 	%rd5, %rd2;
	cvta.to.global.u64 	%rd6, %rd4;
	mul.wide.s32 	%rd7, %r1, 4;
	add.s64 	%rd1, %rd6, %rd7;
	add.s64 	%rd8, %rd5, %rd7;
	ld.global.f32 	%f1, [%rd8];
	add.f32 	%f2, %f11, 0fBF800000;
	mul.f32 	%f13, %f2, 0f3F000000;
	cvt.rzi.f32.f32 	%f14, %f13;
	add.f32 	%f15, %f14, %f14;
	sub.f32 	%f16, %f2, %f15;
	abs.f32 	%f3, %f16;
	abs.f32 	%f4, %f1;
	setp.lt.f32 	%p2, %f4, 0f00800000;
	mul.f32 	%f17, %f4, 0f4B800000;
	selp.f32 	%f18, %f17, %f4, %p2;
	selp.f32 	%f19, 0fC1C00000, 0f00000000, %p2;
	mov.b32 	%r6, %f18;
	add.s32 	%r7, %r6, -1060439283;
	and.b32  	%r8, %r7, -8388608;
	sub.s32 	%r9, %r6, %r8;
	mov.b32 	%f20, %r9;
	cvt.rn.f32.s32 	%f21, %r8;
	fma.rn.f32 	%f22, %f21, 0f34000000, %f19;
	add.f32 	%f23, %f20, 0fBF800000;
	add.f32 	%f24, %f20, 0f3F800000;
	rcp.approx.ftz.f32 	%f25, %f24;
	add.f32 	%f26, %f23, %f23;
	mul.f32 	%f27, %f26, %f25;
	mul.f32 	%f28, %f27, %f27;
	sub.f32 	%f29, %f23, %f27;
	add.f32 	%f30, %f29, %f29;
	neg.f32 	%f31, %f27;
	fma.rn.f32 	%f32, %f31, %f23, %f30;
	mul.rn.f32 	%f33, %f25, %f32;
	fma.rn.f32 	%f34, %f28, 0f3A2C32E4, 0f3B52E7DB;
	fma.rn.f32 	%f35, %f34, %f28, 0f3C93BB73;
	fma.rn.f32 	%f36, %f35, %f28, 0f3DF6384F;
	mul.rn.f32 	%f37, %f36, %f28;
	fma.rn.f32 	%f38, %f27, 0f3FB8AA3B, %f22;
	sub.f32 	%f39, %f22, %f38;
	fma.rn.f32 	%f40, %f27, 0f3FB8AA3B, %f39;
	fma.rn.f32 	%f41, %f33, 0f3FB8AA3B, %f40;
	fma.rn.f32 	%f42, %f27, 0f32A55E34, %f41;
	mul.f32 	%f43, %f37, 0f40400000;
	fma.rn.f32 	%f44, %f43, %f33, %f42;
	fma.rn.f32 	%f45, %f37, %f27, %f44;
	add.rn.f32 	%f46, %f38, %f45;
	neg.f32 	%f47, %f38;
	add.rn.f32 	%f48, %f46, %f47;
	neg.f32 	%f49, %f48;
	add.rn.f32 	%f50, %f45, %f49;
	mul.rn.f32 	%f51, %f46, %f2;
	neg.f32 	%f52, %f51;
	fma.rn.f32 	%f53, %f46, %f2, %f52;
	fma.rn.f32 	%f54, %f50, %f2, %f53;
	cvt.rni.f32.f32 	%f55, %f51;
	sub.f32 	%f56, %f51, %f55;
	add.f32 	%f57, %f56, %f54;
	fma.rn.f32 	%f58, %f57, 0f391FCB8E, 0f3AAF85ED;
	fma.rn.f32 	%f59, %f58, %f57, 0f3C1D9856;
	fma.rn.f32 	%f60, %f59, %f57, 0f3D6357BB;
	fma.rn.f32 	%f61, %f60, %f57, 0f3E75FDEC;
	fma.rn.f32 	%f62, %f61, %f57, 0f3F317218;
	fma.rn.f32 	%f63, %f62, %f57, 0f3F800000;
	cvt.rzi.s32.f32 	%r10, %f55;
	setp.gt.f32 	%p3, %f55, 0f00000000;
	selp.b32 	%r11, 0, -2097152000, %p3;
	add.s32 	%r12, %r11, 2130706432;
	mov.b32 	%f64, %r12;
	mul.f32 	%f65, %f63, %f64;
	shl.b32 	%r13, %r10, 23;
	sub.s32 	%r14, %r13, %r11;
	mov.b32 	%f66, %r14;
	mul.f32 	%f67, %f65, %f66;
	abs.f32 	%f68, %f51;
	setp.gt.f32 	%p4, %f68, 0f43180000;
	setp.lt.f32 	%p5, %f51, 0f00000000;
	selp.f32 	%f69, 0f00000000, 0f7F800000, %p5;
	selp.f32 	%f5, %f69, %f67, %p4;
	setp.eq.f32 	%p6, %f1, 0f3F800000;
	setp.eq.f32 	%p7, %f2, 0f00000000;
	or.pred  	%p8, %p7, %p6;
	@%p8 bra 	$L__BB9_9;
	setp.num.f32 	%p9, %f4, %f4;
	abs.f32 	%f70, %f2;
	setp.num.f32 	%p10, %f70, %f70;
	and.pred  	%p11, %p9, %p10;
	@%p11 bra 	$L__BB9_4;
	add.rn.f32 	%f81, %f1, %f2;
	bra.uni 	$L__BB9_9;
$L__BB9_4:
	setp.neu.f32 	%p12, %f1, 0f00000000;
	setp.neu.f32 	%p13, %f4, 0f7F800000;
	and.pred  	%p14, %p12, %p13;
	@%p14 bra 	$L__BB9_6;
	setp.neu.f32 	%p21, %f3, 0f3F800000;
	add.f32 	%f75, %f1, %f1;
	mov.b32 	%r15, %f75;
	setp.lt.f32 	%p22, %f2, 0f00000000;
	xor.b32  	%r16, %r15, 2139095040;
	selp.b32 	%r17, %r16, %r15, %p22;
	and.b32  	%r18, %r17, 2147483647;
	selp.b32 	%r19, %r18, %r17, %p21;
	mov.b32 	%f81, %r19;
	bra.uni 	$L__BB9_9;
$L__BB9_6:
	setp.eq.f32 	%p15, %f1, 0fBF800000;
	setp.eq.f32 	%p16, %f70, 0f7F800000;
	and.pred  	%p17, %p15, %p16;
	@%p17 bra 	$L__BB9_9;
	setp.geu.f32 	%p18, %f1, 0f00000000;
	mov.f32 	%f81, %f5;
	@%p18 bra 	$L__BB9_9;
	setp.neu.f32 	%p19, %f3, 0f3F800000;
	neg.f32 	%f72, %f5;
	selp.f32 	%f73, %f5, %f72, %p19;
	cvt.rmi.f32.f32 	%f74, %f2;
	setp.neu.f32 	%p20, %f2, %f74;
	selp.f32 	%f81, 0f7FFFFFFF, %f73, %p20;
$L__BB9_9:
	mul.f32 	%f76, %f11, %f81;
	cvta.to.global.u64 	%rd9, %rd3;
	add.s64 	%rd11, %rd9, %rd7;
	ld.global.f32 	%f77, [%rd11];
	mul.f32 	%f78, %f76, %f77;
	atom.global.add.f32 	%f79, [%rd1], %f78;
$L__BB9_10:
	ret;

}
	// .globl	_Z8relu_fwdPfS_i
.visible .entry _Z8relu_fwdPfS_i(
	.param .u64 .ptr .align 1 _Z8relu_fwdPfS_i_param_0,
	.param .u64 .ptr .align 1 _Z8relu_fwdPfS_i_param_1,
	.param .u32 _Z8relu_fwdPfS_i_param_2
)
{
	.reg .pred 	%p<2>;
	.reg .b32 	%r<6>;
	.reg .b32 	%f<3>;
	.reg .b64 	%rd<8>;

	ld.param.u64 	%rd1, [_Z8relu_fwdPfS_i_param_0];
	ld.param.u64 	%rd2, [_Z8relu_fwdPfS_i_param_1];
	ld.param.u32 	%r2, [_Z8relu_fwdPfS_i_param_2];
	mov.u32 	%r3, %ctaid.x;
	mov.u32 	%r4, %ntid.x;
	mov.u32 	%r5, %tid.x;
	mad.lo.s32 	%r1, %r3, %r4, %r5;
	setp.ge.s32 	%p1, %r1, %r2;
	@%p1 bra 	$L__BB10_2;
	cvta.to.global.u64 	%rd3, %rd1;
	cvta.to.global.u64 	%rd4, %rd2;
	mul.wide.s32 	%rd5, %r1, 4;
	add.s64 	%rd6, %rd3, %rd5;
	ld.global.f32 	%f1, [%rd6];
	max.f32 	%f2, %f1, 0f00000000;
	add.s64 	%rd7, %rd4, %rd5;
	st.global.f32 	[%rd7], %f2;
$L__BB10_2:
	ret;

}
	// .globl	_Z8relu_bwdPfS_S_i
.visible .entry _Z8relu_bwdPfS_S_i(
	.param .u64 .ptr .align 1 _Z8relu_bwdPfS_S_i_param_0,
	.param .u64 .ptr .align 1 _Z8relu_bwdPfS_S_i_param_1,
	.param .u64 .ptr .align 1 _Z8relu_bwdPfS_S_i_param_2,
	.param .u32 _Z8relu_bwdPfS_S_i_param_3
)
{
	.reg .pred 	%p<3>;
	.reg .b32 	%r<6>;
	.reg .b32 	%f<6>;
	.reg .b64 	%rd<11>;

	ld.param.u64 	%rd1, [_Z8relu_bwdPfS_S_i_param_0];
	ld.param.u64 	%rd2, [_Z8relu_bwdPfS_S_i_param_1];
	ld.param.u64 	%rd3, [_Z8relu_bwdPfS_S_i_param_2];
	ld.param.u32 	%r2, [_Z8relu_bwdPfS_S_i_param_3];
	mov.u32 	%r3, %ctaid.x;
	mov.u32 	%r4, %ntid.x;
	mov.u32 	%r5, %tid.x;
	mad.lo.s32 	%r1, %r3, %r4, %r5;
	setp.ge.s32 	%p1, %r1, %r2;
	@%p1 bra 	$L__BB11_2;
	cvta.to.global.u64 	%rd4, %rd1;
	cvta.to.global.u64 	%rd5, %rd2;
	cvta.to.global.u64 	%rd6, %rd3;
	mul.wide.s32 	%rd7, %r1, 4;
	add.s64 	%rd8, %rd6, %rd7;
	add.s64 	%rd9, %rd4, %rd7;
	ld.global.f32 	%f1, [%rd9];
	setp.gt.f32 	%p2, %f1, 0f00000000;
	selp.f32 	%f2, 0f3F800000, 0f00000000, %p2;
	add.s64 	%rd10, %rd5, %rd7;
	ld.global.f32 	%f3, [%rd10];
	mul.f32 	%f4, %f3, %f2;
	atom.global.add.f32 	%f5, [%rd8], %f4;
$L__BB11_2:
	ret;

}
	// .globl	_Z11sigmoid_fwdPfS_i
.visible .entry _Z11sigmoid_fwdPfS_i(
	.param .u64 .ptr .align 1 _Z11sigmoid_fwdPfS_i_param_0,
	.param .u64 .ptr .align 1 _Z11sigmoid_fwdPfS_i_param_1,
	.param .u32 _Z11sigmoid_fwdPfS_i_param_2
)
{
	.reg .pred 	%p<2>;
	.reg .b32 	%r<8>;
	.reg .b32 	%f<15>;
	.reg .b64 	%rd<8>;

	ld.param.u64 	%rd1, [_Z11sigmoid_fwdPfS_i_param_0];
	ld.param.u64 	%rd2, [_Z11sigmoid_fwdPfS_i_param_1];
	ld.param.u32 	%r2, [_Z11sigmoid_fwdPfS_i_param_2];
	mov.u32 	%r3, %ctaid.x;
	mov.u32 	%r4, %ntid.x;
	mov.u32 	%r5, %tid.x;
	mad.lo.s32 	%r1, %r3, %r4, %r5;
	setp.ge.s32 	%p1, %r1, %r2;
	@%p1 bra 	$L__BB12_2;
	cvta.to.global.u64 	%rd3, %rd1;
	cvta.to.global.u64 	%rd4, %rd2;
	mul.wide.s32 	%rd5, %r1, 4;
	add.s64 	%rd6, %rd3, %rd5;
	ld.global.f32 	%f1, [%rd6];
	fma.rn.f32 	%f2, %f1, 0fBBBB989D, 0f3F000000;
	cvt.sat.f32.f32 	%f3, %f2;
	mov.f32 	%f4, 0f4B400001;
	mov.f32 	%f5, 0f437C0000;
	fma.rm.f32 	%f6, %f3, %f5, %f4;
	add.f32 	%f7, %f6, 0fCB40007F;
	neg.f32 	%f8, %f7;
	fma.rn.f32 	%f9, %f1, 0fBFB8AA3B, %f8;
	fma.rn.f32 	%f10, %f1, 0fB2A57060, %f9;
	mov.b32 	%r6, %f6;
	shl.b32 	%r7, %r6, 23;
	mov.b32 	%f11, %r7;
	ex2.approx.ftz.f32 	%f12, %f10;
	fma.rn.f32 	%f13, %f12, %f11, 0f3F800000;
	rcp.rn.f32 	%f14, %f13;
	add.s64 	%rd7, %rd4, %rd5;
	st.global.f32 	[%rd7], %f14;
$L__BB12_2:
	ret;

}
	// .globl	_Z11sigmoid_bwdPfS_S_i
.visible .entry _Z11sigmoid_bwdPfS_S_i(
	.param .u64 .ptr .align 1 _Z11sigmoid_bwdPfS_S_i_param_0,
	.param .u64 .ptr .align 1 _Z11sigmoid_bwdPfS_S_i_param_1,
	.param .u64 .ptr .align 1 _Z11sigmoid_bwdPfS_S_i_param_2,
	.param .u32 _Z11sigmoid_bwdPfS_S_i_param_3
)
{
	.reg .pred 	%p<2>;
	.reg .b32 	%r<6>;
	.reg .b32 	%f<8>;
	.reg .b64 	%rd<11>;

	ld.param.u64 	%rd1, [_Z11sigmoid_bwdPfS_S_i_param_0];
	ld.param.u64 	%rd2, [_Z11sigmoid_bwdPfS_S_i_param_1];
	ld.param.u64 	%rd3, [_Z11sigmoid_bwdPfS_S_i_param_2];
	ld.param.u32 	%r2, [_Z11sigmoid_bwdPfS_S_i_param_3];
	mov.u32 	%r3, %ctaid.x;
	mov.u32 	%r4, %ntid.x;
	mov.u32 	%r5, %tid.x;
	mad.lo.s32 	%r1, %r3, %r4, %r5;
	setp.ge.s32 	%p1, %r1, %r2;
	@%p1 bra 	$L__BB13_2;
	cvta.to.global.u64 	%rd4, %rd1;
	cvta.to.global.u64 	%rd5, %rd2;
	cvta.to.global.u64 	%rd6, %rd3;
	mul.wide.s32 	%rd7, %r1, 4;
	add.s64 	%rd8, %rd4, %rd7;
	ld.global.f32 	%f1, [%rd8];
	add.s64 	%rd9, %rd6, %rd7;
	mov.f32 	%f2, 0f3F800000;
	sub.f32 	%f3, %f2, %f1;
	mul.f32 	%f4, %f1, %f3;
	add.s64 	%rd10, %rd5, %rd7;
	ld.global.f32 	%f5, [%rd10];
	mul.f32 	%f6, %f5, %f4;
	atom.global.add.f32 	%f7, [%rd9], %f6;
$L__BB13_2:
	ret;

}
	// .globl	_Z8tanh_fwdPfS_i
.visible .entry _Z8tanh_fwdPfS_i(
	.param .u64 .ptr .align 1 _Z8tanh_fwdPfS_i_param_0,
	.param .u64 .ptr .align 1 _Z8tanh_fwdPfS_i_param_1,
	.param .u32 _Z8tanh_fwdPfS_i_param_2
)
{
	.reg .pred 	%p<4>;
	.reg .b32 	%r<6>;
	.reg .b32 	%f<17>;
	.reg .b64 	%rd<8>;

	ld.param.u64 	%rd1, [_Z8tanh_fwdPfS_i_param_0];
	ld.param.u64 	%rd2, [_Z8tanh_fwdPfS_i_param_1];
	ld.param.u32 	%r2, [_Z8tanh_fwdPfS_i_param_2];
	mov.u32 	%r3, %ctaid.x;
	mov.u32 	%r4, %ntid.x;
	mov.u32 	%r5, %tid.x;
	mad.lo.s32 	%r1, %r3, %r4, %r5;
	setp.ge.s32 	%p1, %r1, %r2;
	@%p1 bra 	$L__BB14_2;
	cvta.to.global.u64 	%rd3, %rd1;
	cvta.to.global.u64 	%rd4, %rd2;
	mul.wide.s32 	%rd5, %r1, 4;
	add.s64 	%rd6, %rd3, %rd5;
	ld.global.f32 	%f1, [%rd6];
	abs.f32 	%f2, %f1;
	mul.f32 	%f3, %f2, 0f4038AA3B;
	ex2.approx.ftz.f32 	%f4, %f3;
	add.f32 	%f5, %f4, 0f3F800000;
	rcp.approx.ftz.f32 	%f6, %f5;
	fma.rn.f32 	%f7, %f6, 0fC0000000, 0f3F800000;
	setp.ge.f32 	%p2, %f2, 0f41102CB4;
	selp.f32 	%f8, 0f3F800000, %f7, %p2;
	copysign.f32 	%f9, %f1, %f8;
	mul.f32 	%f10, %f1, %f1;
	fma.rn.f32 	%f11, %f10, 0f3C80F082, 0fBD563CAE;
	fma.rn.f32 	%f12, %f11, %f10, 0f3E085941;
	fma.rn.f32 	%f13, %f12, %f10, 0fBEAAA9ED;
	fma.rn.f32 	%f14, %f13, %f10, 0f00000000;
	fma.rn.f32 	%f15, %f14, %f1, %f1;
	setp.ge.f32 	%p3, %f2, 0f3F19999A;
	selp.f32 	%f16, %f9, %f15, %p3;
	add.s64 	%rd7, %rd4, %rd5;
	st.global.f32 	[%rd7], %f16;
$L__BB14_2:
	ret;

}
	// .globl	_Z8tanh_bwdPfS_S_i
.visible .entry _Z8tanh_bwdPfS_S_i(
	.param .u64 .ptr .align 1 _Z8tanh_bwdPfS_S_i_param_0,
	.param .u64 .ptr .align 1 _Z8tanh_bwdPfS_S_i_param_1,
	.param .u64 .ptr .align 1 _Z8tanh_bwdPfS_S_i_param_2,
	.param .u32 _Z8tanh_bwdPfS_S_i_param_3
)
{
	.reg .pred 	%p<2>;
	.reg .b32 	%r<6>;
	.reg .b32 	%f<8>;
	.reg .b64 	%rd<11>;

	ld.param.u64 	%rd1, [_Z8tanh_bwdPfS_S_i_param_0];
	ld.param.u64 	%rd2, [_Z8tanh_bwdPfS_S_i_param_1];
	ld.param.u64 	%rd3, [_Z8tanh_bwdPfS_S_i_param_2];
	ld.param.u32 	%r2, [_Z8tanh_bwdPfS_S_i_param_3];
	mov.u32 	%r3, %ctaid.x;
	mov.u32 	%r4, %ntid.x;
	mov.u32 	%r5, %tid.x;
	mad.lo.s32 	%r1, %r3, %r4, %r5;
	setp.ge.s32 	%p1, %r1, %r2;
	@%p1 bra 	$L__BB15_2;
	cvta.to.global.u64 	%rd4, %rd1;
	cvta.to.global.u64 	%rd5, %rd2;
	cvta.to.global.u64 	%rd6, %rd3;
	mul.wide.s32 	%rd7, %r1, 4;
	add.s64 	%rd8, %rd4, %rd7;
	ld.global.f32 	%f1, [%rd8];
	add.s64 	%rd9, %rd6, %rd7;
	mul.f32 	%f2, %f1, %f1;
	mov.f32 	%f3, 0f3F800000;
	sub.f32 	%f4, %f3, %f2;
	add.s64 	%rd10, %rd5, %rd7;
	ld.global.f32 	%f5, [%rd10];
	mul.f32 	%f6, %f5, %f4;
	atom.global.add.f32 	%f7, [%rd9], %f6;
$L__BB15_2:
	ret;

}
	// .globl	_Z11step_kernelPfS_fi
.visible .entry _Z11step_kernelPfS_fi(
	.param .u64 .ptr .align 1 _Z11step_kernelPfS_fi_param_0,
	.param .u64 .ptr .align 1 _Z11step_kernelPfS_fi_param_1,
	.param .f32 _Z11step_kernelPfS_fi_param_2,
	.param .u32 _Z11step_kernelPfS_fi_param_3
)
{
	.reg .pred 	%p<2>;
	.reg .b32 	%r<7>;
	.reg .b32 	%f<6>;
	.reg .b64 	%rd<8>;

	ld.param.u64 	%rd1, [_Z11step_kernelPfS_fi_param_0];
	ld.param.u64 	%rd2, [_Z11step_kernelPfS_fi_param_1];
	ld.param.f32 	%f1, [_Z11step_kernelPfS_fi_param_2];
	ld.param.u32 	%r2, [_Z11step_kernelPfS_fi_param_3];
	mov.u32 	%r3, %ctaid.x;
	mov.u32 	%r4, %ntid.x;
	mov.u32 	%r5, %tid.x;
	mad.lo.s32 	%r1, %r3, %r4, %r5;
	setp.ge.s32 	%p1, %r1, %r2;
	@%p1 bra 	$L__BB16_2;
	cvta.to.global.u64 	%rd3, %rd2;
	cvta.to.global.u64 	%rd4, %rd1;
	mul.wide.s32 	%rd5, %r1, 4;
	add.s64 	%rd6, %rd3, %rd5;
	ld.global.f32 	%f2, [%rd6];
	mul.f32 	%f3, %f1, %f2;
	add.s64 	%rd7, %rd4, %rd5;
	ld.global.f32 	%f4, [%rd7];
	sub.f32 	%f5, %f4, %f3;
	st.global.f32 	[%rd7], %f5;
	mov.b32 	%r6, 0;
	st.global.u32 	[%rd6], %r6;
$L__BB16_2:
	ret;

}
	// .globl	_Z10matmul_fwdPfS_S_iii
.visible .entry _Z10matmul_fwdPfS_S_iii(
	.param .u64 .ptr .align 1 _Z10matmul_fwdPfS_S_iii_param_0,
	.param .u64 .ptr .align 1 _Z10matmul_fwdPfS_S_iii_param_1,
	.param .u64 .ptr .align 1 _Z10matmul_fwdPfS_S_iii_param_2,
	.param .u32 _Z10matmul_fwdPfS_S_iii_param_3,
	.param .u32 _Z10matmul_fwdPfS_S_iii_param_4,
	.param .u32 _Z10matmul_fwdPfS_S_iii_param_5
)
{
	.reg .pred 	%p<13>;
	.reg .b32 	%r<41>;
	.reg .b32 	%f<68>;
	.reg .b64 	%rd<53>;

	ld.param.u64 	%rd7, [_Z10matmul_fwdPfS_S_iii_param_0];
	ld.param.u64 	%rd8, [_Z10matmul_fwdPfS_S_iii_param_1];
	ld.param.u64 	%rd6, [_Z10matmul_fwdPfS_S_iii_param_2];
	ld.param.u32 	%r20, [_Z10matmul_fwdPfS_S_iii_param_3];
	ld.param.u32 	%r18, [_Z10matmul_fwdPfS_S_iii_param_4];
	ld.param.u32 	%r19, [_Z10matmul_fwdPfS_S_iii_param_5];
	cvta.to.global.u64 	%rd1, %rd8;
	cvta.to.global.u64 	%rd2, %rd7;
	mov.u32 	%r21, %ctaid.y;
	mov.u32 	%r22, %ntid.y;
	mov.u32 	%r23, %tid.y;
	mad.lo.s32 	%r1, %r21, %r22, %r23;
	mov.u32 	%r24, %ctaid.x;
	mov.u32 	%r25, %ntid.x;
	mov.u32 	%r26, %tid.x;
	mad.lo.s32 	%r2, %r24, %r25, %r26;
	setp.ge.s32 	%p1, %r1, %r20;
	setp.ge.s32 	%p2, %r2, %r19;
	or.pred  	%p3, %p1, %p2;
	@%p3 bra 	$L__BB17_14;
	setp.lt.s32 	%p4, %r18, 1;
	mov.f32 	%f67, 0f00000000;
	@%p4 bra 	$L__BB17_13;
	mul.lo.s32 	%r3, %r18, %r1;
	and.b32  	%r4, %r18, 7;
	setp.lt.u32 	%p5, %r18, 8;
	mov.f32 	%f67, 0f00000000;
	mov.b32 	%r39, 0;
	@%p5 bra 	$L__BB17_5;
	and.b32  	%r39, %r18, 2147483640;
	neg.s32 	%r37, %r39;
	shl.b32 	%r7, %r19, 3;
	mul.wide.u32 	%rd9, %r3, 4;
	add.s64 	%rd10, %rd9, %rd2;
	add.s64 	%rd52, %rd10, 16;
	mov.f32 	%f67, 0f00000000;
	mul.wide.s32 	%rd13, %r19, 4;
	mov.u32 	%r36, %r2;
$L__BB17_4:
	.pragma "nounroll";
	ld.global.f32 	%f17, [%rd52+-16];
	mul.wide.s32 	%rd11, %r36, 4;
	add.s64 	%rd12, %rd1, %rd11;
	ld.global.f32 	%f18, [%rd12];
	fma.rn.f32 	%f19, %f17, %f18, %f67;
	ld.global.f32 	%f20, [%rd52+-12];
	add.s64 	%rd14, %rd12, %rd13;
	ld.global.f32 	%f21, [%rd14];
	fma.rn.f32 	%f22, %f20, %f21, %f19;
	ld.global.f32 	%f23, [%rd52+-8];
	add.s64 	%rd15, %rd14, %rd13;
	ld.global.f32 	%f24, [%rd15];
	fma.rn.f32 	%f25, %f23, %f24, %f22;
	ld.global.f32 	%f26, [%rd52+-4];
	add.s64 	%rd16, %rd15, %rd13;
	ld.global.f32 	%f27, [%rd16];
	fma.rn.f32 	%f28, %f26, %f27, %f25;
	ld.global.f32 	%f29, [%rd52];
	add.s64 	%rd17, %rd16, %rd13;
	ld.global.f32 	%f30, [%rd17];
	fma.rn.f32 	%f31, %f29, %f30, %f28;
	ld.global.f32 	%f32, [%rd52+4];
	add.s64 	%rd18, %rd17, %rd13;
	ld.global.f32 	%f33, [%rd18];
	fma.rn.f32 	%f34, %f32, %f33, %f31;
	ld.global.f32 	%f35, [%rd52+8];
	add.s64 	%rd19, %rd18, %rd13;
	ld.global.f32 	%f36, [%rd19];
	fma.rn.f32 	%f37, %f35, %f36, %f34;
	ld.global.f32 	%f38, [%rd52+12];
	add.s64 	%rd20, %rd19, %rd13;
	ld.global.f32 	%f39, [%rd20];
	fma.rn.f32 	%f67, %f38, %f39, %f37;
	add.s32 	%r37, %r37, 8;
	add.s32 	%r36, %r36, %r7;
	add.s64 	%rd52, %rd52, 32;
	setp.ne.s32 	%p6, %r37, 0;
	@%p6 bra 	$L__BB17_4;
$L__BB17_5:
	setp.eq.s32 	%p7, %r4, 0;
	@%p7 bra 	$L__BB17_13;
	and.b32  	%r13, %r18, 3;
	setp.lt.u32 	%p8, %r4, 4;
	@%p8 bra 	$L__BB17_8;
	add.s32 	%r28, %r39, %r3;
	mul.wide.u32 	%rd21, %r28, 4;
	add.s64 	%rd22, %rd2, %rd21;
	ld.global.f32 	%f41, [%rd22];
	mad.lo.s32 	%r29, %r39, %r19, %r2;
	mul.wide.s32 	%rd23, %r29, 4;
	add.s64 	%rd24, %rd1, %rd23;
	ld.global.f32 	%f42, [%rd24];
	fma.rn.f32 	%f43, %f41, %f42, %f67;
	cvt.u64.u32 	%rd25, %r3;
	cvt.u64.u32 	%rd26, %r39;
	add.s64 	%rd27, %rd26, %rd25;
	shl.b64 	%rd28, %rd27, 2;
	add.s64 	%rd29, %rd2, %rd28;
	ld.global.f32 	%f44, [%rd29+4];
	mul.wide.s32 	%rd30, %r19, 4;
	add.s64 	%rd31, %rd24, %rd30;
	ld.global.f32 	%f45, [%rd31];
	fma.rn.f32 	%f46, %f44, %f45, %f43;
	ld.global.f32 	%f47, [%rd29+8];
	add.s64 	%rd32, %rd31, %rd30;
	ld.global.f32 	%f48, [%rd32];
	fma.rn.f32 	%f49, %f47, %f48, %f46;
	ld.global.f32 	%f50, [%rd29+12];
	add.s64 	%rd33, %rd32, %rd30;
	ld.global.f32 	%f51, [%rd33];
	fma.rn.f32 	%f67, %f50, %f51, %f49;
	add.s32 	%r39, %r39, 4;
$L__BB17_8:
	setp.eq.s32 	%p9, %r13, 0;
	@%p9 bra 	$L__BB17_13;
	setp.eq.s32 	%p10, %r13, 1;
	@%p10 bra 	$L__BB17_11;
	add.s32 	%r30, %r39, %r3;
	mul.wide.u32 	%rd34, %r30, 4;
	add.s64 	%rd35, %rd2, %rd34;
	ld.global.f32 	%f53, [%rd35];
	mad.lo.s32 	%r31, %r39, %r19, %r2;
	mul.wide.s32 	%rd36, %r31, 4;
	add.s64 	%rd37, %rd1, %rd36;
	ld.global.f32 	%f54, [%rd37];
	fma.rn.f32 	%f55, %f53, %f54, %f67;
	cvt.u64.u32 	%rd38, %r3;
	cvt.u64.u32 	%rd39, %r39;
	add.s64 	%rd40, %rd39, %rd38;
	shl.b64 	%rd41, %rd40, 2;
	add.s64 	%rd42, %rd2, %rd41;
	ld.global.f32 	%f56, [%rd42+4];
	mul.wide.s32 	%rd43, %r19, 4;
	add.s64 	%rd44, %rd37, %rd43;
	ld.global.f32 	%f57, [%rd44];
	fma.rn.f32 	%f67, %f56, %f57, %f55;
	add.s32 	%r39, %r39, 2;
$L__BB17_11:
	and.b32  	%r32, %r18, 1;
	setp.eq.b32 	%p11, %r32, 1;
	not.pred 	%p12, %p11;
	@%p12 bra 	$L__BB17_13;
	add.s32 	%r33, %r39, %r3;
	mul.wide.u32 	%rd45, %r33, 4;
	add.s64 	%rd46, %rd2, %rd45;
	ld.global.f32 	%f58, [%rd46];
	mad.lo.s32 	%r34, %r39, %r19, %r2;
	mul.wide.s32 	%rd47, %r34, 4;
	add.s64 	%rd48, %rd1, %rd47;
	ld.global.f32 	%f59, [%rd48];
	fma.rn.f32 	%f67, %f58, %f59, %f67;
$L__BB17_13:
	mad.lo.s32 	%r35, %r19, %r1, %r2;
	cvta.to.global.u64 	%rd49, %rd6;
	mul.wide.s32 	%rd50, %r35, 4;
	add.s64 	%rd51, %rd49, %rd50;
	st.global.f32 	[%rd51], %f67;
$L__BB17_14:
	ret;

}
	// .globl	_Z10matmul_bwdPfS_S_S_S_iii
.visible .entry _Z10matmul_bwdPfS_S_S_S_iii(
	.param .u64 .ptr .align 1 _Z10matmul_bwdPfS_S_S_S_iii_param_0,
	.param .u64 .ptr .align 1 _Z10matmul_bwdPfS_S_S_S_iii_param_1,
	.param .u64 .ptr .align 1 _Z10matmul_bwdPfS_S_S_S_iii_param_2,
	.param .u64 .ptr .align 1 _Z10matmul_bwdPfS_S_S_S_iii_param_3,
	.param .u64 .ptr .align 1 _Z10matmul_bwdPfS_S_S_S_iii_param_4,
	.param .u32 _Z10matmul_bwdPfS_S_S_S_iii_param_5,
	.param .u32 _Z10matmul_bwdPfS_S_S_S_iii_param_6,
	.param .u32 _Z10matmul_bwdPfS_S_S_S_iii_param_7
)
{
	.reg .pred 	%p<13>;
	.reg .b32 	%r<42>;
	.reg .b32 	%f<92>;
	.reg .b64 	%rd<85>;

	ld.param.u64 	%rd13, [_Z10matmul_bwdPfS_S_S_S_iii_param_0];
	ld.param.u64 	%rd16, [_Z10matmul_bwdPfS_S_S_S_iii_param_1];
	ld.param.u64 	%rd14, [_Z10matmul_bwdPfS_S_S_S_iii_param_2];
	ld.param.u64 	%rd15, [_Z10matmul_bwdPfS_S_S_S_iii_param_3];
	ld.param.u64 	%rd17, [_Z10matmul_bwdPfS_S_S_S_iii_param_4];
	ld.param.u32 	%r19, [_Z10matmul_bwdPfS_S_S_S_iii_param_5];
	ld.param.u32 	%r17, [_Z10matmul_bwdPfS_S_S_S_iii_param_6];
	ld.param.u32 	%r18, [_Z10matmul_bwdPfS_S_S_S_iii_param_7];
	cvta.to.global.u64 	%rd1, %rd17;
	cvta.to.global.u64 	%rd2, %rd13;
	cvta.to.global.u64 	%rd3, %rd15;
	cvta.to.global.u64 	%rd4, %rd16;
	mov.u32 	%r20, %ctaid.y;
	mov.u32 	%r21, %ntid.y;
	mov.u32 	%r22, %tid.y;
	mad.lo.s32 	%r1, %r20, %r21, %r22;
	mov.u32 	%r23, %ctaid.x;
	mov.u32 	%r24, %ntid.x;
	mov.u32 	%r25, %tid.x;
	mad.lo.s32 	%r2, %r23, %r24, %r25;
	setp.ge.s32 	%p1, %r1, %r19;
	setp.ge.s32 	%p2, %r2, %r18;
	or.pred  	%p3, %p1, %p2;
	@%p3 bra 	$L__BB18_13;
	cvta.to.global.u64 	%rd18, %rd14;
	mad.lo.s32 	%r26, %r18, %r1, %r2;
	mul.wide.s32 	%rd19, %r26, 4;
	add.s64 	%rd20, %rd18, %rd19;
	ld.global.f32 	%f1, [%rd20];
	setp.lt.s32 	%p4, %r17, 1;
	@%p4 bra 	$L__BB18_13;
	mul.lo.s32 	%r3, %r17, %r1;
	setp.lt.u32 	%p5, %r17, 8;
	mov.b32 	%r40, 0;
	@%p5 bra 	$L__BB18_5;
	and.b32  	%r40, %r17, 2147483640;
	neg.s32 	%r38, %r40;
	mul.wide.u32 	%rd21, %r3, 4;
	add.s64 	%rd22, %rd21, 16;
	add.s64 	%rd84, %rd2, %rd22;
	add.s64 	%rd83, %rd3, %rd22;
	mul.wide.s32 	%rd26, %r18, 4;
	shl.b32 	%r29, %r18, 3;
	mov.u32 	%r37, %r2;
$L__BB18_4:
	.pragma "nounroll";
	mul.wide.s32 	%rd23, %r37, 4;
	add.s64 	%rd24, %rd4, %rd23;
	ld.global.f32 	%f2, [%rd24];
	mul.f32 	%f3, %f1, %f2;
	atom.global.add.f32 	%f4, [%rd83+-16], %f3;
	add.s64 	%rd25, %rd1, %rd23;
	ld.global.f32 	%f5, [%rd84+-16];
	mul.f32 	%f6, %f1, %f5;
	atom.global.add.f32 	%f7, [%rd25], %f6;
	add.s64 	%rd27, %rd24, %rd26;
	ld.global.f32 	%f8, [%rd27];
	mul.f32 	%f9, %f1, %f8;
	atom.global.add.f32 	%f10, [%rd83+-12], %f9;
	add.s64 	%rd28, %rd25, %rd26;
	ld.global.f32 	%f11, [%rd84+-12];
	mul.f32 	%f12, %f1, %f11;
	atom.global.add.f32 	%f13, [%rd28], %f12;
	add.s64 	%rd29, %rd27, %rd26;
	ld.global.f32 	%f14, [%rd29];
	mul.f32 	%f15, %f1, %f14;
	atom.global.add.f32 	%f16, [%rd83+-8], %f15;
	add.s64 	%rd30, %rd28, %rd26;
	ld.global.f32 	%f17, [%rd84+-8];
	mul.f32 	%f18, %f1, %f17;
	atom.global.add.f32 	%f19, [%rd30], %f18;
	add.s64 	%rd31, %rd29, %rd26;
	ld.global.f32 	%f20, [%rd31];
	mul.f32 	%f21, %f1, %f20;
	atom.global.add.f32 	%f22, [%rd83+-4], %f21;
	add.s64 	%rd32, %rd30, %rd26;
	ld.global.f32 	%f23, [%rd84+-4];
	mul.f32 	%f24, %f1, %f23;
	atom.global.add.f32 	%f25, [%rd32], %f24;
	add.s64 	%rd33, %rd31, %rd26;
	ld.global.f32 	%f26, [%rd33];
	mul.f32 	%f27, %f1, %f26;
	atom.global.add.f32 	%f28, [%rd83], %f27;
	add.s64 	%rd34, %rd32, %rd26;
	ld.global.f32 	%f29, [%rd84];
	mul.f32 	%f30, %f1, %f29;
	atom.global.add.f32 	%f31, [%rd34], %f30;
	add.s64 	%rd35, %rd33, %rd26;
	ld.global.f32 	%f32, [%rd35];
	mul.f32 	%f33, %f1, %f32;
	atom.global.add.f32 	%f34, [%rd83+4], %f33;
	add.s64 	%rd36, %rd34, %rd26;
	ld.global.f32 	%f35, [%rd84+4];
	mul.f32 	%f36, %f1, %f35;
	atom.global.add.f32 	%f37, [%rd36], %f36;
	add.s64 	%rd37, %rd35, %rd26;
	ld.global.f32 	%f38, [%rd37];
	mul.f32 	%f39, %f1, %f38;
	atom.global.add.f32 	%f40, [%rd83+8], %f39;
	add.s64 	%rd38, %rd36, %rd26;
	ld.global.f32 	%f41, [%rd84+8];
	mul.f32 	%f42, %f1, %f41;
	atom.global.add.f32 	%f43, [%rd38], %f42;
	add.s64 	%rd39, %rd37, %rd26;
	ld.global.f32 	%f44, [%rd39];
	mul.f32 	%f45, %f1, %f44;
	atom.global.add.f32 	%f46, [%rd83+12], %f45;
	add.s64 	%rd40, %rd38, %rd26;
	ld.global.f32 	%f47, [%rd84+12];
	mul.f32 	%f48, %f1, %f47;
	atom.global.add.f32 	%f49, [%rd40], %f48;
	add.s32 	%r38, %r38, 8;
	add.s32 	%r37, %r37, %r29;
	add.s64 	%rd84, %rd84, 32;
	add.s64 	%rd83, %rd83, 32;
	setp.ne.s32 	%p6, %r38, 0;
	@%p6 bra 	$L__BB18_4;
$L__BB18_5:
	and.b32  	%r11, %r17, 7;
	setp.eq.s32 	%p7, %r11, 0;
	@%p7 bra 	$L__BB18_13;
	ld.param.u64 	%rd82, [_Z10matmul_bwdPfS_S_S_S_iii_param_3];
	ld.param.u64 	%rd81, [_Z10matmul_bwdPfS_S_S_S_iii_param_0];
	cvta.to.global.u64 	%rd11, %rd81;
	cvta.to.global.u64 	%rd12, %rd82;
	and.b32  	%r12, %r17, 3;
	setp.lt.u32 	%p8, %r11, 4;
	@%p8 bra 	$L__BB18_8;
	add.s32 	%r30, %r40, %r3;
	mul.wide.u32 	%rd41, %r30, 4;
	add.s64 	%rd42, %rd12, %rd41;
	mad.lo.s32 	%r31, %r40, %r18, %r2;
	mul.wide.s32 	%rd43, %r31, 4;
	add.s64 	%rd44, %rd4, %rd43;
	ld.global.f32 	%f50, [%rd44];
	mul.f32 	%f51, %f1, %f50;
	atom.global.add.f32 	%f52, [%rd42], %f51;
	add.s64 	%rd45, %rd1, %rd43;
	add.s64 	%rd46, %rd11, %rd41;
	ld.global.f32 	%f53, [%rd46];
	mul.f32 	%f54, %f1, %f53;
	atom.global.add.f32 	%f55, [%rd45], %f54;
	cvt.u64.u32 	%rd47, %r3;
	cvt.u64.u32 	%rd48, %r40;
	add.s64 	%rd49, %rd48, %rd47;
	shl.b64 	%rd50, %rd49, 2;
	add.s64 	%rd51, %rd12, %rd50;
	mul.wide.s32 	%rd52, %r18, 4;
	add.s64 	%rd53, %rd44, %rd52;
	ld.global.f32 	%f56, [%rd53];
	mul.f32 	%f57, %f1, %f56;
	atom.global.add.f32 	%f58, [%rd51+4], %f57;
	add.s64 	%rd54, %rd45, %rd52;
	add.s64 	%rd55, %rd11, %rd50;
	ld.global.f32 	%f59, [%rd55+4];
	mul.f32 	%f60, %f1, %f59;
	atom.global.add.f32 	%f61, [%rd54], %f60;
	add.s64 	%rd56, %rd53, %rd52;
	ld.global.f32 	%f62, [%rd56];
	mul.f32 	%f63, %f1, %f62;
	atom.global.add.f32 	%f64, [%rd51+8], %f63;
	add.s64 	%rd57, %rd54, %rd52;
	ld.global.f32 	%f65, [%rd55+8];
	mul.f32 	%f66, %f1, %f65;
	atom.global.add.f32 	%f67, [%rd57], %f66;
	add.s64 	%rd58, %rd56, %rd52;
	ld.global.f32 	%f68, [%rd58];
	mul.f32 	%f69, %f1, %f68;
	atom.global.add.f32 	%f70, [%rd51+12], %f69;
	add.s64 	%rd59, %rd57, %rd52;
	ld.global.f32 	%f71, [%rd55+12];
	mul.f32 	%f72, %f1, %f71;
	atom.global.add.f32 	%f73, [%rd59], %f72;
	add.s32 	%r40, %r40, 4;
$L__BB18_8:
	setp.eq.s32 	%p9, %r12, 0;
	@%p9 bra 	$L__BB18_13;
	setp.eq.s32 	%p10, %r12, 1;
	@%p10 bra 	$L__BB18_11;
	add.s32 	%r32, %r40, %r3;
	mul.wide.u32 	%rd60, %r32, 4;
	add.s64 	%rd61, %rd12, %rd60;
	mad.lo.s32 	%r33, %r40, %r18, %r2;
	mul.wide.s32 	%rd62, %r33, 4;
	add.s64 	%rd63, %rd4, %rd62;
	ld.global.f32 	%f74, [%rd63];
	mul.f32 	%f75, %f1, %f74;
	atom.global.add.f32 	%f76, [%rd61], %f75;
	add.s64 	%rd64, %rd1, %rd62;
	add.s64 	%rd65, %rd11, %rd60;
	ld.global.f32 	%f77, [%rd65];
	mul.f32 	%f78, %f1, %f77;
	atom.global.add.f32 	%f79, [%rd64], %f78;
	cvt.u64.u32 	%rd66, %r3;
	cvt.u64.u32 	%rd67, %r40;
	add.s64 	%rd68, %rd67, %rd66;
	shl.b64 	%rd69, %rd68, 2;
	add.s64 	%rd70, %rd12, %rd69;
	mul.wide.s32 	%rd71, %r18, 4;
	add.s64 	%rd72, %rd63, %rd71;
	ld.global.f32 	%f80, [%rd72];
	mul.f32 	%f81, %f1, %f80;
	atom.global.add.f32 	%f82, [%rd70+4], %f81;
	add.s64 	%rd73, %rd64, %rd71;
	add.s64 	%rd74, %rd11, %rd69;
	ld.global.f32 	%f83, [%rd74+4];
	mul.f32 	%f84, %f1, %f83;
	atom.global.add.f32 	%f85, [%rd73], %f84;
	add.s32 	%r40, %r40, 2;
$L__BB18_11:
	and.b32  	%r34, %r17, 1;
	setp.eq.b32 	%p11, %r34, 1;
	not.pred 	%p12, %p11;
	@%p12 bra 	$L__BB18_13;
	add.s32 	%r35, %r40, %r3;
	mul.wide.u32 	%rd75, %r35, 4;
	add.s64 	%rd76, %rd12, %rd75;
	mad.lo.s32 	%r36, %r40, %r18, %r2;
	mul.wide.s32 	%rd77, %r36, 4;
	add.s64 	%rd78, %rd4, %rd77;
	ld.global.f32 	%f86, [%rd78];
	mul.f32 	%f87, %f1, %f86;
	atom.global.add.f32 	%f88, [%rd76], %f87;
	add.s64 	%rd79, %rd1, %rd77;
	add.s64 	%rd80, %rd11, %rd75;
	ld.global.f32 	%f89, [%rd80];
	mul.f32 	%f90, %f1, %f89;
	atom.global.add.f32 	%f91, [%rd79], %f90;
$L__BB18_13:
	ret;

}
	// .globl	_Z7log_fwdPfS_i
.visible .entry _Z7log_fwdPfS_i(
	.param .u64 .ptr .align 1 _Z7log_fwdPfS_i_param_0,
	.param .u64 .ptr .align 1 _Z7log_fwdPfS_i_param_1,
	.param .u32 _Z7log_fwdPfS_i_param_2
)
{
	.reg .pred 	%p<5>;
	.reg .b32 	%r<10>;
	.reg .b32 	%f<24>;
	.reg .b64 	%rd<8>;

	ld.param.u64 	%rd1, [_Z7log_fwdPfS_i_param_0];
	ld.param.u64 	%rd2, [_Z7log_fwdPfS_i_param_1];
	ld.param.u32 	%r2, [_Z7log_fwdPfS_i_param_2];
	mov.u32 	%r3, %ctaid.x;
	mov.u32 	%r4, %ntid.x;
	mov.u32 	%r5, %tid.x;
	mad.lo.s32 	%r1, %r3, %r4, %r5;
	setp.ge.s32 	%p1, %r1, %r2;
	@%p1 bra 	$L__BB19_2;
	cvta.to.global.u64 	%rd3, %rd1;
	cvta.to.global.u64 	%rd4, %rd2;
	mul.wide.s32 	%rd5, %r1, 4;
	add.s64 	%rd6, %rd3, %rd5;
	ld.global.f32 	%f1, [%rd6];
	add.f32 	%f2, %f1, 0f33D6BF95;
	setp.lt.f32 	%p2, %f2, 0f00800000;
	mul.f32 	%f3, %f2, 0f4B000000;
	selp.f32 	%f4, %f3, %f2, %p2;
	selp.f32 	%f5, 0fC1B80000, 0f00000000, %p2;
	mov.b32 	%r6, %f4;
	add.s32 	%r7, %r6, -1059760811;
	and.b32  	%r8, %r7, -8388608;
	sub.s32 	%r9, %r6, %r8;
	mov.b32 	%f6, %r9;
	cvt.rn.f32.s32 	%f7, %r8;
	fma.rn.f32 	%f8, %f7, 0f34000000, %f5;
	add.f32 	%f9, %f6, 0fBF800000;
	fma.rn.f32 	%f10, %f9, 0fBE055027, 0f3E1039F6;
	fma.rn.f32 	%f11, %f10, %f9, 0fBDF8CDCC;
	fma.rn.f32 	%f12, %f11, %f9, 0f3E0F2955;
	fma.rn.f32 	%f13, %f12, %f9, 0fBE2AD8B9;
	fma.rn.f32 	%f14, %f13, %f9, 0f3E4CED0B;
	fma.rn.f32 	%f15, %f14, %f9, 0fBE7FFF22;
	fma.rn.f32 	%f16, %f15, %f9, 0f3EAAAA78;
	fma.rn.f32 	%f17, %f16, %f9, 0fBF000000;
	mul.f32 	%f18, %f9, %f17;
	fma.rn.f32 	%f19, %f18, %f9, %f9;
	fma.rn.f32 	%f20, %f8, 0f3F317218, %f19;
	setp.gt.u32 	%p3, %r6, 2139095039;
	fma.rn.f32 	%f21, %f4, 0f7F800000, 0f7F800000;
	selp.f32 	%f22, %f21, %f20, %p3;
	setp.eq.f32 	%p4, %f4, 0f00000000;
	selp.f32 	%f23, 0fFF800000, %f22, %p4;
	add.s64 	%rd7, %rd4, %rd5;
	st.global.f32 	[%rd7], %f23;
$L__BB19_2:
	ret;

}
	// .globl	_Z7log_bwdPfS_S_i
.visible .entry _Z7log_bwdPfS_S_i(
	.param .u64 .ptr .align 1 _Z7log_bwdPfS_S_i_param_0,
	.param .u64 .ptr .align 1 _Z7log_bwdPfS_S_i_param_1,
	.param .u64 .ptr .align 1 _Z7log_bwdPfS_S_i_param_2,
	.param .u32 _Z7log_bwdPfS_S_i_param_3
)
{
	.reg .pred 	%p<2>;
	.reg .b32 	%r<6>;
	.reg .b32 	%f<7>;
	.reg .b64 	%rd<11>;

	ld.param.u64 	%rd1, [_Z7log_bwdPfS_S_i_param_0];
	ld.param.u64 	%rd2, [_Z7log_bwdPfS_S_i_param_1];
	ld.param.u64 	%rd3, [_Z7log_bwdPfS_S_i_param_2];
	ld.param.u32 	%r2, [_Z7log_bwdPfS_S_i_param_3];
	mov.u32 	%r3, %ctaid.x;
	mov.u32 	%r4, %ntid.x;
	mov.u32 	%r5, %tid.x;
	mad.lo.s32 	%r1, %r3, %r4, %r5;
	setp.ge.s32 	%p1, %r1, %r2;
	@%p1 bra 	$L__BB20_2;
	cvta.to.global.u64 	%rd4, %rd1;
	cvta.to.global.u64 	%rd5, %rd2;
	cvta.to.global.u64 	%rd6, %rd3;
	mul.wide.s32 	%rd7, %r1, 4;
	add.s64 	%rd8, %rd6, %rd7;
	add.s64 	%rd9, %rd4, %rd7;
	ld.global.f32 	%f1, [%rd9];
	add.f32 	%f2, %f1, 0f33D6BF95;
	rcp.rn.f32 	%f3, %f2;
	add.s64 	%rd10, %rd5, %rd7;
	ld.global.f32 	%f4, [%rd10];
	mul.f32 	%f5, %f4, %f3;
	atom.global.add.f32 	%f6, [%rd8], %f5;
$L__BB20_2:
	ret;

}
	// .globl	_Z12aft_full_fwdPfS_S_S_S_iib
.visible .entry _Z12aft_full_fwdPfS_S_S_S_iib(
	.param .u64 .ptr .align 1 _Z12aft_full_fwdPfS_S_S_S_iib_param_0,
	.param .u64 .ptr .align 1 _Z12aft_full_fwdPfS_S_S_S_iib_param_1,
	.param .u64 .ptr .align 1 _Z12aft_full_fwdPfS_S_S_S_iib_param_2,
	.param .u64 .ptr .align 1 _Z12aft_full_fwdPfS_S_S_S_iib_param_3,
	.param .u64 .ptr .align 1 _Z12aft_full_fwdPfS_S_S_S_iib_param_4,
	.param .u32 _Z12aft_full_fwdPfS_S_S_S_iib_param_5,
	.param .u32 _Z12aft_full_fwdPfS_S_S_S_iib_param_6,
	.param .u8 _Z12aft_full_fwdPfS_S_S_S_iib_param_7
)
{
	.reg .pred 	%p<13>;
	.reg .b16 	%rs<2>;
	.reg .b32 	%r<68>;
	.reg .b32 	%f<167>;
	.reg .b64 	%rd<45>;

	ld.param.u64 	%rd10, [_Z12aft_full_fwdPfS_S_S_S_iib_param_0];
	ld.param.u64 	%rd12, [_Z12aft_full_fwdPfS_S_S_S_iib_param_1];
	ld.param.u64 	%rd13, [_Z12aft_full_fwdPfS_S_S_S_iib_param_2];
	ld.param.u64 	%rd14, [_Z12aft_full_fwdPfS_S_S_S_iib_param_3];
	ld.param.u64 	%rd11, [_Z12aft_full_fwdPfS_S_S_S_iib_param_4];
	ld.param.u32 	%r28, [_Z12aft_full_fwdPfS_S_S_S_iib_param_5];
	ld.param.u32 	%r29, [_Z12aft_full_fwdPfS_S_S_S_iib_param_6];
	ld.param.s8 	%rs1, [_Z12aft_full_fwdPfS_S_S_S_iib_param_7];
	cvta.to.global.u64 	%rd1, %rd13;
	cvta.to.global.u64 	%rd2, %rd12;
	cvta.to.global.u64 	%rd3, %rd14;
	mov.u32 	%r30, %ctaid.x;
	mov.u32 	%r31, %ntid.x;
	mov.u32 	%r32, %tid.x;
	mad.lo.s32 	%r1, %r30, %r31, %r32;
	setp.ge.s32 	%p1, %r1, %r28;
	setp.lt.s32 	%p2, %r29, 1;
	or.pred  	%p3, %p1, %p2;
	@%p3 bra 	$L__BB21_13;
	setp.eq.s16 	%p4, %rs1, 0;
	add.s32 	%r34, %r1, 1;
	selp.b32 	%r2, %r28, %r34, %p4;
	mul.lo.s32 	%r3, %r28, %r1;
	mul.lo.s32 	%r4, %r29, %r1;
	and.b32  	%r5, %r2, 2147483644;
	neg.s32 	%r6, %r5;
	shl.b32 	%r7, %r29, 2;
	shl.b32 	%r8, %r29, 1;
	mul.lo.s32 	%r9, %r29, 3;
	mul.wide.u32 	%rd4, %r7, 4;
	cvta.to.global.u64 	%rd5, %rd10;
	cvta.to.global.u64 	%rd6, %rd11;
	mov.b32 	%r60, 0;
$L__BB21_2:
	setp.lt.s32 	%p5, %r2, 1;
	mov.f32 	%f166, 0f00000000;
	@%p5 bra 	$L__BB21_12;
	setp.lt.u32 	%p6, %r2, 4;
	mov.f32 	%f157, 0f00000000;
	mov.b32 	%r67, 0;
	mov.f32 	%f156, %f157;
	@%p6 bra 	$L__BB21_6;
	add.s32 	%r64, %r29, %r60;
	add.s32 	%r63, %r8, %r60;
	add.s32 	%r62, %r9, %r60;
	mul.wide.u32 	%rd44, %r60, 4;
	mov.f32 	%f157, 0f00000000;
	mov.u32 	%r61, %r3;
	mov.u32 	%r65, %r6;
$L__BB21_5:
	.pragma "nounroll";
	mul.wide.s32 	%rd15, %r61, 4;
	add.s64 	%rd16, %rd3, %rd15;
	ld.global.f32 	%f25, [%rd16];
	add.s64 	%rd17, %rd2, %rd44;
	ld.global.f32 	%f26, [%rd17];
	add.f32 	%f27, %f25, %f26;
	fma.rn.f32 	%f28, %f27, 0f3BBB989D, 0f3F000000;
	cvt.sat.f32.f32 	%f29, %f28;
	mov.f32 	%f30, 0f4B400001;
	mov.f32 	%f31, 0f437C0000;
	fma.rm.f32 	%f32, %f29, %f31, %f30;
	add.f32 	%f33, %f32, 0fCB40007F;
	neg.f32 	%f34, %f33;
	fma.rn.f32 	%f35, %f27, 0f3FB8AA3B, %f34;
	fma.rn.f32 	%f36, %f27, 0f32A57060, %f35;
	mov.b32 	%r36, %f32;
	shl.b32 	%r37, %r36, 23;
	mov.b32 	%f37, %r37;
	ex2.approx.ftz.f32 	%f38, %f36;
	mul.f32 	%f39, %f38, %f37;
	add.s64 	%rd18, %rd1, %rd44;
	ld.global.f32 	%f40, [%rd18];
	fma.rn.f32 	%f41, %f40, %f39, %f156;
	add.f32 	%f42, %f157, %f39;
	ld.global.f32 	%f43, [%rd16+4];
	mul.wide.u32 	%rd19, %r64, 4;
	add.s64 	%rd20, %rd2, %rd19;
	ld.global.f32 	%f44, [%rd20];
	add.f32 	%f45, %f43, %f44;
	fma.rn.f32 	%f46, %f45, 0f3BBB989D, 0f3F000000;
	cvt.sat.f32.f32 	%f47, %f46;
	fma.rm.f32 	%f48, %f47, %f31, %f30;
	add.f32 	%f49, %f48, 0fCB40007F;
	neg.f32 	%f50, %f49;
	fma.rn.f32 	%f51, %f45, 0f3FB8AA3B, %f50;
	fma.rn.f32 	%f52, %f45, 0f32A57060, %f51;
	mov.b32 	%r38, %f48;
	shl.b32 	%r39, %r38, 23;
	mov.b32 	%f53, %r39;
	ex2.approx.ftz.f32 	%f54, %f52;
	mul.f32 	%f55, %f54, %f53;
	add.s64 	%rd21, %rd1, %rd19;
	ld.global.f32 	%f56, [%rd21];
	fma.rn.f32 	%f57, %f56, %f55, %f41;
	add.f32 	%f58, %f42, %f55;
	ld.global.f32 	%f59, [%rd16+8];
	mul.wide.u32 	%rd22, %r63, 4;
	add.s64 	%rd23, %rd2, %rd22;
	ld.global.f32 	%f60, [%rd23];
	add.f32 	%f61, %f59, %f60;
	fma.rn.f32 	%f62, %f61, 0f3BBB989D, 0f3F000000;
	cvt.sat.f32.f32 	%f63, %f62;
	fma.rm.f32 	%f64, %f63, %f31, %f30;
	add.f32 	%f65, %f64, 0fCB40007F;
	neg.f32 	%f66, %f65;
	fma.rn.f32 	%f67, %f61, 0f3FB8AA3B, %f66;
	fma.rn.f32 	%f68, %f61, 0f32A57060, %f67;
	mov.b32 	%r40, %f64;
	shl.b32 	%r41, %r40, 23;
	mov.b32 	%f69, %r41;
	ex2.approx.ftz.f32 	%f70, %f68;
	mul.f32 	%f71, %f70, %f69;
	add.s64 	%rd24, %rd1, %rd22;
	ld.global.f32 	%f72, [%rd24];
	fma.rn.f32 	%f73, %f72, %f71, %f57;
	add.f32 	%f74, %f58, %f71;
	ld.global.f32 	%f75, [%rd16+12];
	mul.wide.u32 	%rd25, %r62, 4;
	add.s64 	%rd26, %rd2, %rd25;
	ld.global.f32 	%f76, [%rd26];
	add.f32 	%f77, %f75, %f76;
	fma.rn.f32 	%f78, %f77, 0f3BBB989D, 0f3F000000;
	cvt.sat.f32.f32 	%f79, %f78;
	fma.rm.f32 	%f80, %f79, %f31, %f30;
	add.f32 	%f81, %f80, 0fCB40007F;
	neg.f32 	%f82, %f81;
	fma.rn.f32 	%f83, %f77, 0f3FB8AA3B, %f82;
	fma.rn.f32 	%f84, %f77, 0f32A57060, %f83;
	mov.b32 	%r42, %f80;
	shl.b32 	%r43, %r42, 23;
	mov.b32 	%f85, %r43;
	ex2.approx.ftz.f32 	%f86, %f84;
	mul.f32 	%f87, %f86, %f85;
	add.s64 	%rd27, %rd1, %rd25;
	ld.global.f32 	%f88, [%rd27];
	fma.rn.f32 	%f156, %f88, %f87, %f73;
	add.f32 	%f157, %f74, %f87;
	add.s32 	%r65, %r65, 4;
	add.s32 	%r64, %r64, %r7;
	add.s32 	%r63, %r63, %r7;
	add.s32 	%r62, %r62, %r7;
	add.s64 	%rd44, %rd44, %rd4;
	add.s32 	%r61, %r61, 4;
	setp.ne.s32 	%p7, %r65, 0;
	mov.u32 	%r67, %r5;
	@%p7 bra 	$L__BB21_5;
$L__BB21_6:
	and.b32  	%r44, %r2, 3;
	setp.eq.s32 	%p8, %r44, 0;
	@%p8 bra 	$L__BB21_11;
	setp.eq.s32 	%p9, %r44, 1;
	@%p9 bra 	$L__BB21_9;
	add.s32 	%r45, %r67, %r3;
	mul.wide.s32 	%rd28, %r45, 4;
	add.s64 	%rd29, %rd3, %rd28;
	ld.global.f32 	%f90, [%rd29];
	mad.lo.s32 	%r46, %r67, %r29, %r60;
	mul.wide.u32 	%rd30, %r46, 4;
	add.s64 	%rd31, %rd2, %rd30;
	ld.global.f32 	%f91, [%rd31];
	add.f32 	%f92, %f90, %f91;
	fma.rn.f32 	%f93, %f92, 0f3BBB989D, 0f3F000000;
	cvt.sat.f32.f32 	%f94, %f93;
	mov.f32 	%f95, 0f4B400001;
	mov.f32 	%f96, 0f437C0000;
	fma.rm.f32 	%f97, %f94, %f96, %f95;
	add.f32 	%f98, %f97, 0fCB40007F;
	neg.f32 	%f99, %f98;
	fma.rn.f32 	%f100, %f92, 0f3FB8AA3B, %f99;
	fma.rn.f32 	%f101, %f92, 0f32A57060, %f100;
	mov.b32 	%r47, %f97;
	shl.b32 	%r48, %r47, 23;
	mov.b32 	%f102, %r48;
	ex2.approx.ftz.f32 	%f103, %f101;
	mul.f32 	%f104, %f103, %f102;
	add.s64 	%rd32, %rd1, %rd30;
	ld.global.f32 	%f105, [%rd32];
	fma.rn.f32 	%f106, %f105, %f104, %f156;
	add.f32 	%f107, %f157, %f104;
	ld.global.f32 	%f108, [%rd29+4];
	add.s32 	%r49, %r46, %r29;
	mul.wide.u32 	%rd33, %r49, 4;
	add.s64 	%rd34, %rd2, %rd33;
	ld.global.f32 	%f109, [%rd34];
	add.f32 	%f110, %f108, %f109;
	fma.rn.f32 	%f111, %f110, 0f3BBB989D, 0f3F000000;
	cvt.sat.f32.f32 	%f112, %f111;
	fma.rm.f32 	%f113, %f112, %f96, %f95;
	add.f32 	%f114, %f113, 0fCB40007F;
	neg.f32 	%f115, %f114;
	fma.rn.f32 	%f116, %f110, 0f3FB8AA3B, %f115;
	fma.rn.f32 	%f117, %f110, 0f32A57060, %f116;
	mov.b32 	%r50, %f113;
	shl.b32 	%r51, %r50, 23;
	mov.b32 	%f118, %r51;
	ex2.approx.ftz.f32 	%f119, %f117;
	mul.f32 	%f120, %f119, %f118;
	add.s64 	%rd35, %rd1, %rd33;
	ld.global.f32 	%f121, [%rd35];
	fma.rn.f32 	%f156, %f121, %f120, %f106;
	add.f32 	%f157, %f107, %f120;
	add.s32 	%r67, %r67, 2;
$L__BB21_9:
	and.b32  	%r52, %r2, 1;
	setp.eq.b32 	%p10, %r52, 1;
	not.pred 	%p11, %p10;
	@%p11 bra 	$L__BB21_11;
	add.s32 	%r53, %r67, %r3;
	mul.wide.s32 	%rd36, %r53, 4;
	add.s64 	%rd37, %rd3, %rd36;
	ld.global.f32 	%f122, [%rd37];
	mad.lo.s32 	%r54, %r67, %r29, %r60;
	mul.wide.u32 	%rd38, %r54, 4;
	add.s64 	%rd39, %rd2, %rd38;
	ld.global.f32 	%f123, [%rd39];
	add.f32 	%f124, %f122, %f123;
	fma.rn.f32 	%f125, %f124, 0f3BBB989D, 0f3F000000;
	cvt.sat.f32.f32 	%f126, %f125;
	mov.f32 	%f127, 0f4B400001;
	mov.f32 	%f128, 0f437C0000;
	fma.rm.f32 	%f129, %f126, %f128, %f127;
	add.f32 	%f130, %f129, 0fCB40007F;
	neg.f32 	%f131, %f130;
	fma.rn.f32 	%f132, %f124, 0f3FB8AA3B, %f131;
	fma.rn.f32 	%f133, %f124, 0f32A57060, %f132;
	mov.b32 	%r55, %f129;
	shl.b32 	%r56, %r55, 23;
	mov.b32 	%f134, %r56;
	ex2.approx.ftz.f32 	%f135, %f133;
	mul.f32 	%f136, %f135, %f134;
	add.s64 	%rd40, %rd1, %rd38;
	ld.global.f32 	%f137, [%rd40];
	fma.rn.f32 	%f156, %f137, %f136, %f156;
	add.f32 	%f157, %f157, %f136;
$L__BB21_11:
	add.f32 	%f138, %f157, 0f3089705F;
	div.rn.f32 	%f166, %f156, %f138;
$L__BB21_12:
	add.s32 	%r57, %r60, %r4;
	mul.wide.s32 	%rd41, %r57, 4;
	add.s64 	%rd42, %rd5, %rd41;
	ld.global.f32 	%f139, [%rd42];
	fma.rn.f32 	%f140, %f139, 0fBBBB989D, 0f3F000000;
	cvt.sat.f32.f32 	%f141, %f140;
	mov.f32 	%f142, 0f4B400001;
	mov.f32 	%f143, 0f437C0000;
	fma.rm.f32 	%f144, %f141, %f143, %f142;
	add.f32 	%f145, %f144, 0fCB40007F;
	neg.f32 	%f146, %f145;
	fma.rn.f32 	%f147, %f139, 0fBFB8AA3B, %f146;
	fma.rn.f32 	%f148, %f139, 0fB2A57060, %f147;
	mov.b32 	%r58, %f144;
	shl.b32 	%r59, %r58, 23;
	mov.b32 	%f149, %r59;
	ex2.approx.ftz.f32 	%f150, %f148;
	fma.rn.f32 	%f151, %f150, %f149, 0f3F800000;
	rcp.rn.f32 	%f152, %f151;
	mul.f32 	%f153, %f166, %f152;
	add.s64 	%rd43, %rd6, %rd41;
	st.global.f32 	[%rd43], %f153;
	add.s32 	%r60, %r60, 1;
	setp.ne.s32 	%p12, %r60, %r29;
	@%p12 bra 	$L__BB21_2;
$L__BB21_13:
	ret;

}
	// .globl	_Z13aft_cross_fwdPfS_S_S_S_iii
.visible .entry _Z13aft_cross_fwdPfS_S_S_S_iii(
	.param .u64 .ptr .align 1 _Z13aft_cross_fwdPfS_S_S_S_iii_param_0,
	.param .u64 .ptr .align 1 _Z13aft_cross_fwdPfS_S_S_S_iii_param_1,
	.param .u64 .ptr .align 1 _Z13aft_cross_fwdPfS_S_S_S_iii_param_2,
	.param .u64 .ptr .align 1 _Z13aft_cross_fwdPfS_S_S_S_iii_param_3,
	.param .u64 .ptr .align 1 _Z13aft_cross_fwdPfS_S_S_S_iii_param_4,
	.param .u32 _Z13aft_cross_fwdPfS_S_S_S_iii_param_5,
	.param .u32 _Z13aft_cross_fwdPfS_S_S_S_iii_param_6,
	.param .u32 _Z13aft_cross_fwdPfS_S_S_S_iii_param_7
)
{
	.reg .pred 	%p<17>;
	.reg .b32 	%r<97>;
	.reg .b32 	%f<261>;
	.reg .b64 	%rd<54>;

	ld.param.u64 	%rd9, [_Z13aft_cross_fwdPfS_S_S_S_iii_param_0];
	ld.param.u64 	%rd10, [_Z13aft_cross_fwdPfS_S_S_S_iii_param_1];
	ld.param.u64 	%rd11, [_Z13aft_cross_fwdPfS_S_S_S_iii_param_2];
	ld.param.u64 	%rd12, [_Z13aft_cross_fwdPfS_S_S_S_iii_param_3];
	ld.param.u64 	%rd13, [_Z13aft_cross_fwdPfS_S_S_S_iii_param_4];
	ld.param.u32 	%r38, [_Z13aft_cross_fwdPfS_S_S_S_iii_param_5];
	ld.param.u32 	%r36, [_Z13aft_cross_fwdPfS_S_S_S_iii_param_6];
	ld.param.u32 	%r37, [_Z13aft_cross_fwdPfS_S_S_S_iii_param_7];
	cvta.to.global.u64 	%rd1, %rd11;
	cvta.to.global.u64 	%rd2, %rd10;
	cvta.to.global.u64 	%rd3, %rd12;
	cvta.to.global.u64 	%rd4, %rd13;
	cvta.to.global.u64 	%rd5, %rd9;
	mov.u32 	%r39, %ctaid.x;
	mov.u32 	%r40, %ntid.x;
	mov.u32 	%r41, %tid.x;
	mad.lo.s32 	%r1, %r39, %r40, %r41;
	setp.ge.s32 	%p1, %r1, %r38;
	setp.lt.s32 	%p2, %r37, 1;
	or.pred  	%p3, %p1, %p2;
	@%p3 bra 	$L__BB22_20;
	setp.lt.s32 	%p4, %r36, 1;
	mul.lo.s32 	%r2, %r36, %r1;
	mul.lo.s32 	%r3, %r37, %r1;
	@%p4 bra 	$L__BB22_12;
	and.b32  	%r4, %r36, 3;
	and.b32  	%r5, %r36, 2147483644;
	and.b32  	%r6, %r36, 1;
	neg.s32 	%r7, %r5;
	shl.b32 	%r8, %r37, 2;
	shl.b32 	%r9, %r37, 1;
	mul.lo.s32 	%r10, %r37, 3;
	mov.b32 	%r86, 0;
$L__BB22_3:
	setp.lt.u32 	%p11, %r36, 4;
	mov.f32 	%f252, 0f00000000;
	mov.b32 	%r93, 0;
	mov.f32 	%f251, %f252;
	@%p11 bra 	$L__BB22_6;
	add.s32 	%r90, %r37, %r86;
	add.s32 	%r89, %r9, %r86;
	add.s32 	%r88, %r10, %r86;
	mul.wide.u32 	%rd53, %r86, 4;
	mov.f32 	%f252, 0f00000000;
	mov.u32 	%r87, %r2;
	mov.u32 	%r91, %r7;
$L__BB22_5:
	.pragma "nounroll";
	mul.wide.s32 	%rd23, %r87, 4;
	add.s64 	%rd24, %rd3, %rd23;
	ld.global.f32 	%f119, [%rd24];
	add.s64 	%rd25, %rd2, %rd53;
	ld.global.f32 	%f120, [%rd25];
	add.f32 	%f121, %f119, %f120;
	fma.rn.f32 	%f122, %f121, 0f3BBB989D, 0f3F000000;
	cvt.sat.f32.f32 	%f123, %f122;
	mov.f32 	%f124, 0f4B400001;
	mov.f32 	%f125, 0f437C0000;
	fma.rm.f32 	%f126, %f123, %f125, %f124;
	add.f32 	%f127, %f126, 0fCB40007F;
	neg.f32 	%f128, %f127;
	fma.rn.f32 	%f129, %f121, 0f3FB8AA3B, %f128;
	fma.rn.f32 	%f130, %f121, 0f32A57060, %f129;
	mov.b32 	%r64, %f126;
	shl.b32 	%r65, %r64, 23;
	mov.b32 	%f131, %r65;
	ex2.approx.ftz.f32 	%f132, %f130;
	mul.f32 	%f133, %f132, %f131;
	add.s64 	%rd26, %rd1, %rd53;
	ld.global.f32 	%f134, [%rd26];
	fma.rn.f32 	%f135, %f134, %f133, %f251;
	add.f32 	%f136, %f252, %f133;
	ld.global.f32 	%f137, [%rd24+4];
	mul.wide.u32 	%rd27, %r90, 4;
	add.s64 	%rd28, %rd2, %rd27;
	ld.global.f32 	%f138, [%rd28];
	add.f32 	%f139, %f137, %f138;
	fma.rn.f32 	%f140, %f139, 0f3BBB989D, 0f3F000000;
	cvt.sat.f32.f32 	%f141, %f140;
	fma.rm.f32 	%f142, %f141, %f125, %f124;
	add.f32 	%f143, %f142, 0fCB40007F;
	neg.f32 	%f144, %f143;
	fma.rn.f32 	%f145, %f139, 0f3FB8AA3B, %f144;
	fma.rn.f32 	%f146, %f139, 0f32A57060, %f145;
	mov.b32 	%r66, %f142;
	shl.b32 	%r67, %r66, 23;
	mov.b32 	%f147, %r67;
	ex2.approx.ftz.f32 	%f148, %f146;
	mul.f32 	%f149, %f148, %f147;
	add.s64 	%rd29, %rd1, %rd27;
	ld.global.f32 	%f150, [%rd29];
	fma.rn.f32 	%f151, %f150, %f149, %f135;
	add.f32 	%f152, %f136, %f149;
	ld.global.f32 	%f153, [%rd24+8];
	mul.wide.u32 	%rd30, %r89, 4;
	add.s64 	%rd31, %rd2, %rd30;
	ld.global.f32 	%f154, [%rd31];
	add.f32 	%f155, %f153, %f154;
	fma.rn.f32 	%f156, %f155, 0f3BBB989D, 0f3F000000;
	cvt.sat.f32.f32 	%f157, %f156;
	fma.rm.f32 	%f158, %f157, %f125, %f124;
	add.f32 	%f159, %f158, 0fCB40007F;
	neg.f32 	%f160, %f159;
	fma.rn.f32 	%f161, %f155, 0f3FB8AA3B, %f160;
	fma.rn.f32 	%f162, %f155, 0f32A57060, %f161;
	mov.b32 	%r68, %f158;
	shl.b32 	%r69, %r68, 23;
	mov.b32 	%f163, %r69;
	ex2.approx.ftz.f32 	%f164, %f162;
	mul.f32 	%f165, %f164, %f163;
	add.s64 	%rd32, %rd1, %rd30;
	ld.global.f32 	%f166, [%rd32];
	fma.rn.f32 	%f167, %f166, %f165, %f151;
	add.f32 	%f168, %f152, %f165;
	ld.global.f32 	%f169, [%rd24+12];
	mul.wide.u32 	%rd33, %r88, 4;
	add.s64 	%rd34, %rd2, %rd33;
	ld.global.f32 	%f170, [%rd34];
	add.f32 	%f171, %f169, %f170;
	fma.rn.f32 	%f172, %f171, 0f3BBB989D, 0f3F000000;
	cvt.sat.f32.f32 	%f173, %f172;
	fma.rm.f32 	%f174, %f173, %f125, %f124;
	add.f32 	%f175, %f174, 0fCB40007F;
	neg.f32 	%f176, %f175;
	fma.rn.f32 	%f177, %f171, 0f3FB8AA3B, %f176;
	fma.rn.f32 	%f178, %f171, 0f32A57060, %f177;
	mov.b32 	%r70, %f174;
	shl.b32 	%r71, %r70, 23;
	mov.b32 	%f179, %r71;
	ex2.approx.ftz.f32 	%f180, %f178;
	mul.f32 	%f181, %f180, %f179;
	add.s64 	%rd35, %rd1, %rd33;
	ld.global.f32 	%f182, [%rd35];
	fma.rn.f32 	%f251, %f182, %f181, %f167;
	add.f32 	%f252, %f168, %f181;
	add.s32 	%r91, %r91, 4;
	add.s32 	%r90, %r90, %r8;
	add.s32 	%r89, %r89, %r8;
	add.s32 	%r88, %r88, %r8;
	mul.wide.u32 	%rd36, %r8, 4;
	add.s64 	%rd53, %rd53, %rd36;
	add.s32 	%r87, %r87, 4;
	setp.ne.s32 	%p12, %r91, 0;
	mov.u32 	%r93, %r5;
	@%p12 bra 	$L__BB22_5;
$L__BB22_6:
	setp.eq.s32 	%p13, %r4, 0;
	@%p13 bra 	$L__BB22_11;
	setp.eq.s32 	%p14, %r4, 1;
	@%p14 bra 	$L__BB22_9;
	add.s32 	%r72, %r93, %r2;
	mul.wide.s32 	%rd37, %r72, 4;
	add.s64 	%rd38, %rd3, %rd37;
	ld.global.f32 	%f184, [%rd38];
	mad.lo.s32 	%r73, %r93, %r37, %r86;
	mul.wide.u32 	%rd39, %r73, 4;
	add.s64 	%rd40, %rd2, %rd39;
	ld.global.f32 	%f185, [%rd40];
	add.f32 	%f186, %f184, %f185;
	fma.rn.f32 	%f187, %f186, 0f3BBB989D, 0f3F000000;
	cvt.sat.f32.f32 	%f188, %f187;
	mov.f32 	%f189, 0f4B400001;
	mov.f32 	%f190, 0f437C0000;
	fma.rm.f32 	%f191, %f188, %f190, %f189;
	add.f32 	%f192, %f191, 0fCB40007F;
	neg.f32 	%f193, %f192;
	fma.rn.f32 	%f194, %f186, 0f3FB8AA3B, %f193;
	fma.rn.f32 	%f195, %f186, 0f32A57060, %f194;
	mov.b32 	%r74, %f191;
	shl.b32 	%r75, %r74, 23;
	mov.b32 	%f196, %r75;
	ex2.approx.ftz.f32 	%f197, %f195;
	mul.f32 	%f198, %f197, %f196;
	add.s64 	%rd41, %rd1, %rd39;
	ld.global.f32 	%f199, [%rd41];
	fma.rn.f32 	%f200, %f199, %f198, %f251;
	add.f32 	%f201, %f252, %f198;
	ld.global.f32 	%f202, [%rd38+4];
	add.s32 	%r76, %r73, %r37;
	mul.wide.u32 	%rd42, %r76, 4;
	add.s64 	%rd43, %rd2, %rd42;
	ld.global.f32 	%f203, [%rd43];
	add.f32 	%f204, %f202, %f203;
	fma.rn.f32 	%f205, %f204, 0f3BBB989D, 0f3F000000;
	cvt.sat.f32.f32 	%f206, %f205;
	fma.rm.f32 	%f207, %f206, %f190, %f189;
	add.f32 	%f208, %f207, 0fCB40007F;
	neg.f32 	%f209, %f208;
	fma.rn.f32 	%f210, %f204, 0f3FB8AA3B, %f209;
	fma.rn.f32 	%f211, %f204, 0f32A57060, %f210;
	mov.b32 	%r77, %f207;
	shl.b32 	%r78, %r77, 23;
	mov.b32 	%f212, %r78;
	ex2.approx.ftz.f32 	%f213, %f211;
	mul.f32 	%f214, %f213, %f212;
	add.s64 	%rd44, %rd1, %rd42;
	ld.global.f32 	%f215, [%rd44];
	fma.rn.f32 	%f251, %f215, %f214, %f200;
	add.f32 	%f252, %f201, %f214;
	add.s32 	%r93, %r93, 2;
$L__BB22_9:
	setp.eq.s32 	%p15, %r6, 0;
	@%p15 bra 	$L__BB22_11;
	add.s32 	%r79, %r93, %r2;
	mul.wide.s32 	%rd45, %r79, 4;
	add.s64 	%rd46, %rd3, %rd45;
	ld.global.f32 	%f216, [%rd46];
	mad.lo.s32 	%r80, %r93, %r37, %r86;
	mul.wide.u32 	%rd47, %r80, 4;
	add.s64 	%rd48, %rd2, %rd47;
	ld.global.f32 	%f217, [%rd48];
	add.f32 	%f218, %f216, %f217;
	fma.rn.f32 	%f219, %f218, 0f3BBB989D, 0f3F000000;
	cvt.sat.f32.f32 	%f220, %f219;
	mov.f32 	%f221, 0f4B400001;
	mov.f32 	%f222, 0f437C0000;
	fma.rm.f32 	%f223, %f220, %f222, %f221;
	add.f32 	%f224, %f223, 0fCB40007F;
	neg.f32 	%f225, %f224;
	fma.rn.f32 	%f226, %f218, 0f3FB8AA3B, %f225;
	fma.rn.f32 	%f227, %f218, 0f32A57060, %f226;
	mov.b32 	%r81, %f223;
	shl.b32 	%r82, %r81, 23;
	mov.b32 	%f228, %r82;
	ex2.approx.ftz.f32 	%f229, %f227;
	mul.f32 	%f230, %f229, %f228;
	add.s64 	%rd49, %rd1, %rd47;
	ld.global.f32 	%f231, [%rd49];
	fma.rn.f32 	%f251, %f231, %f230, %f251;
	add.f32 	%f252, %f252, %f230;
$L__BB22_11:
	add.f32 	%f232, %f252, 0f3089705F;
	div.rn.f32 	%f233, %f251, %f232;
	add.s32 	%r83, %r86, %r3;
	mul.wide.s32 	%rd50, %r83, 4;
	add.s64 	%rd51, %rd5, %rd50;
	ld.global.f32 	%f234, [%rd51];
	fma.rn.f32 	%f235, %f234, 0fBBBB989D, 0f3F000000;
	cvt.sat.f32.f32 	%f236, %f235;
	mov.f32 	%f237, 0f4B400001;
	mov.f32 	%f238, 0f437C0000;
	fma.rm.f32 	%f239, %f236, %f238, %f237;
	add.f32 	%f240, %f239, 0fCB40007F;
	neg.f32 	%f241, %f240;
	fma.rn.f32 	%f242, %f234, 0fBFB8AA3B, %f241;
	fma.rn.f32 	%f243, %f234, 0fB2A57060, %f242;
	mov.b32 	%r84, %f239;
	shl.b32 	%r85, %r84, 23;
	mov.b32 	%f244, %r85;
	ex2.approx.ftz.f32 	%f245, %f243;
	fma.rn.f32 	%f246, %f245, %f244, 0f3F800000;
	rcp.rn.f32 	%f247, %f246;
	mul.f32 	%f248, %f233, %f247;
	add.s64 	%rd52, %rd4, %rd50;
	st.global.f32 	[%rd52], %f248;
	add.s32 	%r86, %r86, 1;
	setp.eq.s32 	%p16, %r86, %r37;
	@%p16 bra 	$L__BB22_20;
	bra.uni 	$L__BB22_3;
$L__BB22_12:
	and.b32  	%r29, %r37, 3;
	setp.lt.u32 	%p5, %r37, 4;
	mov.b32 	%r96, 0;
	@%p5 bra 	$L__BB22_15;
	and.b32  	%r96, %r37, 2147483644;
	mov.b32 	%r94, 0;
$L__BB22_14:
	.pragma "nounroll";
	add.s32 	%r44, %r94, %r3;
	mul.wide.s32 	%rd14, %r44, 4;
	add.s64 	%rd15, %rd5, %rd14;
	ld.global.f32 	%f19, [%rd15];
	fma.rn.f32 	%f20, %f19, 0fBBBB989D, 0f3F000000;
	cvt.sat.f32.f32 	%f21, %f20;
	mov.f32 	%f22, 0f4B400001;
	mov.f32 	%f23, 0f437C0000;
	fma.rm.f32 	%f24, %f21, %f23, %f22;
	add.f32 	%f25, %f24, 0fCB40007F;
	neg.f32 	%f26, %f25;
	fma.rn.f32 	%f27, %f19, 0fBFB8AA3B, %f26;
	fma.rn.f32 	%f28, %f19, 0fB2A57060, %f27;
	mov.b32 	%r45, %f24;
	shl.b32 	%r46, %r45, 23;
	mov.b32 	%f29, %r46;
	ex2.approx.ftz.f32 	%f30, %f28;
	fma.rn.f32 	%f31, %f30, %f29, 0f3F800000;
	rcp.rn.f32 	%f32, %f31;
	mul.f32 	%f33, %f32, 0f00000000;
	add.s64 	%rd16, %rd4, %rd14;
	st.global.f32 	[%rd16], %f33;
	ld.global.f32 	%f34, [%rd15+4];
	fma.rn.f32 	%f35, %f34, 0fBBBB989D, 0f3F000000;
	cvt.sat.f32.f32 	%f36, %f35;
	fma.rm.f32 	%f37, %f36, %f23, %f22;
	add.f32 	%f38, %f37, 0fCB40007F;
	neg.f32 	%f39, %f38;
	fma.rn.f32 	%f40, %f34, 0fBFB8AA3B, %f39;
	fma.rn.f32 	%f41, %f34, 0fB2A57060, %f40;
	mov.b32 	%r47, %f37;
	shl.b32 	%r48, %r47, 23;
	mov.b32 	%f42, %r48;
	ex2.approx.ftz.f32 	%f43, %f41;
	fma.rn.f32 	%f44, %f43, %f42, 0f3F800000;
	rcp.rn.f32 	%f45, %f44;
	mul.f32 	%f46, %f45, 0f00000000;
	st.global.f32 	[%rd16+4], %f46;
	ld.global.f32 	%f47, [%rd15+8];
	fma.rn.f32 	%f48, %f47, 0fBBBB989D, 0f3F000000;
	cvt.sat.f32.f32 	%f49, %f48;
	fma.rm.f32 	%f50, %f49, %f23, %f22;
	add.f32 	%f51, %f50, 0fCB40007F;
	neg.f32 	%f52, %f51;
	fma.rn.f32 	%f53, %f47, 0fBFB8AA3B, %f52;
	fma.rn.f32 	%f54, %f47, 0fB2A57060, %f53;
	mov.b32 	%r49, %f50;
	shl.b32 	%r50, %r49, 23;
	mov.b32 	%f55, %r50;
	ex2.approx.ftz.f32 	%f56, %f54;
	fma.rn.f32 	%f57, %f56, %f55, 0f3F800000;
	rcp.rn.f32 	%f58, %f57;
	mul.f32 	%f59, %f58, 0f00000000;
	st.global.f32 	[%rd16+8], %f59;
	ld.global.f32 	%f60, [%rd15+12];
	fma.rn.f32 	%f61, %f60, 0fBBBB989D, 0f3F000000;
	cvt.sat.f32.f32 	%f62, %f61;
	fma.rm.f32 	%f63, %f62, %f23, %f22;
	add.f32 	%f64, %f63, 0fCB40007F;
	neg.f32 	%f65, %f64;
	fma.rn.f32 	%f66, %f60, 0fBFB8AA3B, %f65;
	fma.rn.f32 	%f67, %f60, 0fB2A57060, %f66;
	mov.b32 	%r51, %f63;
	shl.b32 	%r52, %r51, 23;
	mov.b32 	%f68, %r52;
	ex2.approx.ftz.f32 	%f69, %f67;
	fma.rn.f32 	%f70, %f69, %f68, 0f3F800000;
	rcp.rn.f32 	%f71, %f70;
	mul.f32 	%f72, %f71, 0f00000000;
	st.global.f32 	[%rd16+12], %f72;
	add.s32 	%r94, %r94, 4;
	setp.ne.s32 	%p6, %r94, %r96;
	@%p6 bra 	$L__BB22_14;
$L__BB22_15:
	setp.eq.s32 	%p7, %r29, 0;
	@%p7 bra 	$L__BB22_20;
	setp.eq.s32 	%p8, %r29, 1;
	@%p8 bra 	$L__BB22_18;
	add.s32 	%r53, %r96, %r3;
	mul.wide.s32 	%rd17, %r53, 4;
	add.s64 	%rd18, %rd5, %rd17;
	ld.global.f32 	%f73, [%rd18];
	fma.rn.f32 	%f74, %f73, 0fBBBB989D, 0f3F000000;
	cvt.sat.f32.f32 	%f75, %f74;
	mov.f32 	%f76, 0f4B400001;
	mov.f32 	%f77, 0f437C0000;
	fma.rm.f32 	%f78, %f75, %f77, %f76;
	add.f32 	%f79, %f78, 0fCB40007F;
	neg.f32 	%f80, %f79;
	fma.rn.f32 	%f81, %f73, 0fBFB8AA3B, %f80;
	fma.rn.f32 	%f82, %f73, 0fB2A57060, %f81;
	mov.b32 	%r54, %f78;
	shl.b32 	%r55, %r54, 23;
	mov.b32 	%f83, %r55;
	ex2.approx.ftz.f32 	%f84, %f82;
	fma.rn.f32 	%f85, %f84, %f83, 0f3F800000;
	rcp.rn.f32 	%f86, %f85;
	mul.f32 	%f87, %f86, 0f00000000;
	add.s64 	%rd19, %rd4, %rd17;
	st.global.f32 	[%rd19], %f87;
	ld.global.f32 	%f88, [%rd18+4];
	fma.rn.f32 	%f89, %f88, 0fBBBB989D, 0f3F000000;
	cvt.sat.f32.f32 	%f90, %f89;
	fma.rm.f32 	%f91, %f90, %f77, %f76;
	add.f32 	%f92, %f91, 0fCB40007F;
	neg.f32 	%f93, %f92;
	fma.rn.f32 	%f94, %f88, 0fBFB8AA3B, %f93;
	fma.rn.f32 	%f95, %f88, 0fB2A57060, %f94;
	mov.b32 	%r56, %f91;
	shl.b32 	%r57, %r56, 23;
	mov.b32 	%f96, %r57;
	ex2.approx.ftz.f32 	%f97, %f95;
	fma.rn.f32 	%f98, %f97, %f96, 0f3F800000;
	rcp.rn.f32 	%f99, %f98;
	mul.f32 	%f100, %f99, 0f00000000;
	st.global.f32 	[%rd19+4], %f100;
	add.s32 	%r96, %r96, 2;
$L__BB22_18:
	and.b32  	%r58, %r37, 1;
	setp.eq.b32 	%p9, %r58, 1;
	not.pred 	%p10, %p9;
	@%p10 bra 	$L__BB22_20;
	add.s32 	%r59, %r96, %r3;
	mul.wide.s32 	%rd20, %r59, 4;
	add.s64 	%rd21, %rd5, %rd20;
	ld.global.f32 	%f101, [%rd21];
	fma.rn.f32 	%f102, %f101, 0fBBBB989D, 0f3F000000;
	cvt.sat.f32.f32 	%f103, %f102;
	mov.f32 	%f104, 0f4B400001;
	mov.f32 	%f105, 0f437C0000;
	fma.rm.f32 	%f106, %f103, %f105, %f104;
	add.f32 	%f107, %f106, 0fCB40007F;
	neg.f32 	%f108, %f107;
	fma.rn.f32 	%f109, %f101, 0fBFB8AA3B, %f108;
	fma.rn.f32 	%f110, %f101, 0fB2A57060, %f109;
	mov.b32 	%r60, %f106;
	shl.b32 	%r61, %r60, 23;
	mov.b32 	%f111, %r61;
	ex2.approx.ftz.f32 	%f112, %f110;
	fma.rn.f32 	%f113, %f112, %f111, 0f3F800000;
	rcp.rn.f32 	%f114, %f113;
	mul.f32 	%f115, %f114, 0f00000000;
	add.s64 	%rd22, %rd4, %rd20;
	st.global.f32 	[%rd22], %f115;
$L__BB22_20:
	ret;

}
	// .globl	_Z13aft_cross_bwdPfS_S_S_S_S_S_S_S_iii
.visible .entry _Z13aft_cross_bwdPfS_S_S_S_S_S_S_S_iii(
	.param .u64 .ptr .align 1 _Z13aft_cross_bwdPfS_S_S_S_S_S_S_S_iii_param_0,
	.param .u64 .ptr .align 1 _Z13aft_cross_bwdPfS_S_S_S_S_S_S_S_iii_param_1,
	.param .u64 .ptr .align 1 _Z13aft_cross_bwdPfS_S_S_S_S_S_S_S_iii_param_2,
	.param .u64 .ptr .align 1 _Z13aft_cross_bwdPfS_S_S_S_S_S_S_S_iii_param_3,
	.param .u64 .ptr .align 1 _Z13aft_cross_bwdPfS_S_S_S_S_S_S_S_iii_param_4,
	.param .u64 .ptr .align 1 _Z13aft_cross_bwdPfS_S_S_S_S_S_S_S_iii_param_5,
	.param .u64 .ptr .align 1 _Z13aft_cross_bwdPfS_S_S_S_S_S_S_S_iii_param_6,
	.param .u64 .ptr .align 1 _Z13aft_cross_bwdPfS_S_S_S_S_S_S_S_iii_param_7,
	.param .u64 .ptr .align 1 _Z13aft_cross_bwdPfS_S_S_S_S_S_S_S_iii_param_8,
	.param .u32 _Z13aft_cross_bwdPfS_S_S_S_S_S_S_S_iii_param_9,
	.param .u32 _Z13aft_cross_bwdPfS_S_S_S_S_S_S_S_iii_param_10,
	.param .u32 _Z13aft_cross_bwdPfS_S_S_S_S_S_S_S_iii_param_11
)
{
	.reg .pred 	%p<24>;
	.reg .b32 	%r<132>;
	.reg .b32 	%f<474>;
	.reg .b64 	%rd<110>;

	ld.param.u64 	%rd13, [_Z13aft_cross_bwdPfS_S_S_S_S_S_S_S_iii_param_0];
	ld.param.u64 	%rd14, [_Z13aft_cross_bwdPfS_S_S_S_S_S_S_S_iii_param_1];
	ld.param.u64 	%rd15, [_Z13aft_cross_bwdPfS_S_S_S_S_S_S_S_iii_param_2];
	ld.param.u64 	%rd16, [_Z13aft_cross_bwdPfS_S_S_S_S_S_S_S_iii_param_3];
	ld.param.u64 	%rd17, [_Z13aft_cross_bwdPfS_S_S_S_S_S_S_S_iii_param_4];
	ld.param.u64 	%rd18, [_Z13aft_cross_bwdPfS_S_S_S_S_S_S_S_iii_param_5];
	ld.param.u64 	%rd19, [_Z13aft_cross_bwdPfS_S_S_S_S_S_S_S_iii_param_6];
	ld.param.u64 	%rd20, [_Z13aft_cross_bwdPfS_S_S_S_S_S_S_S_iii_param_7];
	ld.param.u64 	%rd21, [_Z13aft_cross_bwdPfS_S_S_S_S_S_S_S_iii_param_8];
	ld.param.u32 	%r40, [_Z13aft_cross_bwdPfS_S_S_S_S_S_S_S_iii_param_9];
	ld.param.u32 	%r38, [_Z13aft_cross_bwdPfS_S_S_S_S_S_S_S_iii_param_10];
	ld.param.u32 	%r39, [_Z13aft_cross_bwdPfS_S_S_S_S_S_S_S_iii_param_11];
	cvta.to.global.u64 	%rd1, %rd21;
	cvta.to.global.u64 	%rd2, %rd19;
	cvta.to.global.u64 	%rd3, %rd15;
	cvta.to.global.u64 	%rd4, %rd20;
	cvta.to.global.u64 	%rd5, %rd16;
	cvta.to.global.u64 	%rd6, %rd14;
	cvta.to.global.u64 	%rd7, %rd18;
	cvta.to.global.u64 	%rd8, %rd17;
	cvta.to.global.u64 	%rd9, %rd13;
	mov.u32 	%r41, %ctaid.x;
	mov.u32 	%r42, %ntid.x;
	mov.u32 	%r43, %tid.x;
	mad.lo.s32 	%r1, %r41, %r42, %r43;
	setp.ge.s32 	%p1, %r1, %r40;
	setp.lt.s32 	%p2, %r39, 1;
	or.pred  	%p3, %p1, %p2;
	@%p3 bra 	$L__BB23_28;
	mul.lo.s32 	%r2, %r38, %r1;
	mul.lo.s32 	%r3, %r39, %r1;
	setp.lt.s32 	%p4, %r38, 1;
	@%p4 bra 	$L__BB23_20;
	and.b32  	%r4, %r38, 3;
	and.b32  	%r5, %r38, 2147483644;
	shl.b32 	%r6, %r39, 2;
	mov.b32 	%r118, 0;
$L__BB23_3:
	setp.lt.u32 	%p11, %r38, 4;
	mov.f32 	%f465, 0f00000000;
	mov.b32 	%r125, 0;
	mov.f32 	%f464, %f465;
	@%p11 bra 	$L__BB23_6;
	and.b32  	%r66, %r38, 2147483644;
	neg.s32 	%r123, %r66;
	add.s32 	%r121, %r39, %r118;
	shl.b32 	%r67, %r39, 1;
	add.s32 	%r120, %r67, %r118;
	mad.lo.s32 	%r119, %r39, 3, %r118;
	mul.wide.u32 	%rd109, %r118, 4;
	mov.f32 	%f465, 0f00000000;
	mov.u32 	%r122, %r2;
$L__BB23_5:
	.pragma "nounroll";
	mul.wide.s32 	%rd34, %r122, 4;
	add.s64 	%rd35, %rd5, %rd34;
	add.s64 	%rd36, %rd6, %rd109;
	ld.global.f32 	%f160, [%rd36];
	ld.global.f32 	%f161, [%rd35];
	add.f32 	%f162, %f160, %f161;
	fma.rn.f32 	%f163, %f162, 0f3BBB989D, 0f3F000000;
	cvt.sat.f32.f32 	%f164, %f163;
	mov.f32 	%f165, 0f4B400001;
	mov.f32 	%f166, 0f437C0000;
	fma.rm.f32 	%f167, %f164, %f166, %f165;
	add.f32 	%f168, %f167, 0fCB40007F;
	neg.f32 	%f169, %f168;
	fma.rn.f32 	%f170, %f162, 0f3FB8AA3B, %f169;
	fma.rn.f32 	%f171, %f162, 0f32A57060, %f170;
	mov.b32 	%r68, %f167;
	shl.b32 	%r69, %r68, 23;
	mov.b32 	%f172, %r69;
	ex2.approx.ftz.f32 	%f173, %f171;
	mul.f32 	%f174, %f173, %f172;
	add.s64 	%rd37, %rd3, %rd109;
	ld.global.f32 	%f175, [%rd37];
	fma.rn.f32 	%f176, %f175, %f174, %f464;
	add.f32 	%f177, %f465, %f174;
	mul.wide.u32 	%rd38, %r121, 4;
	add.s64 	%rd39, %rd6, %rd38;
	ld.global.f32 	%f178, [%rd39];
	ld.global.f32 	%f179, [%rd35+4];
	add.f32 	%f180, %f178, %f179;
	fma.rn.f32 	%f181, %f180, 0f3BBB989D, 0f3F000000;
	cvt.sat.f32.f32 	%f182, %f181;
	fma.rm.f32 	%f183, %f182, %f166, %f165;
	add.f32 	%f184, %f183, 0fCB40007F;
	neg.f32 	%f185, %f184;
	fma.rn.f32 	%f186, %f180, 0f3FB8AA3B, %f185;
	fma.rn.f32 	%f187, %f180, 0f32A57060, %f186;
	mov.b32 	%r70, %f183;
	shl.b32 	%r71, %r70, 23;
	mov.b32 	%f188, %r71;
	ex2.approx.ftz.f32 	%f189, %f187;
	mul.f32 	%f190, %f189, %f188;
	add.s64 	%rd40, %rd3, %rd38;
	ld.global.f32 	%f191, [%rd40];
	fma.rn.f32 	%f192, %f191, %f190, %f176;
	add.f32 	%f193, %f177, %f190;
	mul.wide.u32 	%rd41, %r120, 4;
	add.s64 	%rd42, %rd6, %rd41;
	ld.global.f32 	%f194, [%rd42];
	ld.global.f32 	%f195, [%rd35+8];
	add.f32 	%f196, %f194, %f195;
	fma.rn.f32 	%f197, %f196, 0f3BBB989D, 0f3F000000;
	cvt.sat.f32.f32 	%f198, %f197;
	fma.rm.f32 	%f199, %f198, %f166, %f165;
	add.f32 	%f200, %f199, 0fCB40007F;
	neg.f32 	%f201, %f200;
	fma.rn.f32 	%f202, %f196, 0f3FB8AA3B, %f201;
	fma.rn.f32 	%f203, %f196, 0f32A57060, %f202;
	mov.b32 	%r72, %f199;
	shl.b32 	%r73, %r72, 23;
	mov.b32 	%f204, %r73;
	ex2.approx.ftz.f32 	%f205, %f203;
	mul.f32 	%f206, %f205, %f204;
	add.s64 	%rd43, %rd3, %rd41;
	ld.global.f32 	%f207, [%rd43];
	fma.rn.f32 	%f208, %f207, %f206, %f192;
	add.f32 	%f209, %f193, %f206;
	mul.wide.u32 	%rd44, %r119, 4;
	add.s64 	%rd45, %rd6, %rd44;
	ld.global.f32 	%f210, [%rd45];
	ld.global.f32 	%f211, [%rd35+12];
	add.f32 	%f212, %f210, %f211;
	fma.rn.f32 	%f213, %f212, 0f3BBB989D, 0f3F000000;
	cvt.sat.f32.f32 	%f214, %f213;
	fma.rm.f32 	%f215, %f214, %f166, %f165;
	add.f32 	%f216, %f215, 0fCB40007F;
	neg.f32 	%f217, %f216;
	fma.rn.f32 	%f218, %f212, 0f3FB8AA3B, %f217;
	fma.rn.f32 	%f219, %f212, 0f32A57060, %f218;
	mov.b32 	%r74, %f215;
	shl.b32 	%r75, %r74, 23;
	mov.b32 	%f220, %r75;
	ex2.approx.ftz.f32 	%f221, %f219;
	mul.f32 	%f222, %f221, %f220;
	add.s64 	%rd46, %rd3, %rd44;
	ld.global.f32 	%f223, [%rd46];
	fma.rn.f32 	%f464, %f223, %f222, %f208;
	add.f32 	%f465, %f209, %f222;
	add.s32 	%r123, %r123, 4;
	add.s32 	%r122, %r122, 4;
	add.s32 	%r121, %r121, %r6;
	add.s32 	%r120, %r120, %r6;
	add.s32 	%r119, %r119, %r6;
	mul.wide.u32 	%rd47, %r6, 4;
	add.s64 	%rd109, %rd109, %rd47;
	setp.ne.s32 	%p12, %r123, 0;
	mov.u32 	%r125, %r5;
	@%p12 bra 	$L__BB23_5;
$L__BB23_6:
	setp.eq.s32 	%p13, %r4, 0;
	@%p13 bra 	$L__BB23_11;
	setp.eq.s32 	%p14, %r4, 1;
	@%p14 bra 	$L__BB23_9;
	mad.lo.s32 	%r76, %r125, %r39, %r118;
	mul.wide.u32 	%rd48, %r76, 4;
	add.s64 	%rd49, %rd6, %rd48;
	ld.global.f32 	%f225, [%rd49];
	add.s32 	%r77, %r125, %r2;
	mul.wide.s32 	%rd50, %r77, 4;
	add.s64 	%rd51, %rd5, %rd50;
	ld.global.f32 	%f226, [%rd51];
	add.f32 	%f227, %f225, %f226;
	fma.rn.f32 	%f228, %f227, 0f3BBB989D, 0f3F000000;
	cvt.sat.f32.f32 	%f229, %f228;
	mov.f32 	%f230, 0f4B400001;
	mov.f32 	%f231, 0f437C0000;
	fma.rm.f32 	%f232, %f229, %f231, %f230;
	add.f32 	%f233, %f232, 0fCB40007F;
	neg.f32 	%f234, %f233;
	fma.rn.f32 	%f235, %f227, 0f3FB8AA3B, %f234;
	fma.rn.f32 	%f236, %f227, 0f32A57060, %f235;
	mov.b32 	%r78, %f232;
	shl.b32 	%r79, %r78, 23;
	mov.b32 	%f237, %r79;
	ex2.approx.ftz.f32 	%f238, %f236;
	mul.f32 	%f239, %f238, %f237;
	add.s64 	%rd52, %rd3, %rd48;
	ld.global.f32 	%f240, [%rd52];
	fma.rn.f32 	%f241, %f240, %f239, %f464;
	add.f32 	%f242, %f465, %f239;
	add.s32 	%r80, %r76, %r39;
	mul.wide.u32 	%rd53, %r80, 4;
	add.s64 	%rd54, %rd6, %rd53;
	ld.global.f32 	%f243, [%rd54];
	ld.global.f32 	%f244, [%rd51+4];
	add.f32 	%f245, %f243, %f244;
	fma.rn.f32 	%f246, %f245, 0f3BBB989D, 0f3F000000;
	cvt.sat.f32.f32 	%f247, %f246;
	fma.rm.f32 	%f248, %f247, %f231, %f230;
	add.f32 	%f249, %f248, 0fCB40007F;
	neg.f32 	%f250, %f249;
	fma.rn.f32 	%f251, %f245, 0f3FB8AA3B, %f250;
	fma.rn.f32 	%f252, %f245, 0f32A57060, %f251;
	mov.b32 	%r81, %f248;
	shl.b32 	%r82, %r81, 23;
	mov.b32 	%f253, %r82;
	ex2.approx.ftz.f32 	%f254, %f252;
	mul.f32 	%f255, %f254, %f253;
	add.s64 	%rd55, %rd3, %rd53;
	ld.global.f32 	%f256, [%rd55];
	fma.rn.f32 	%f464, %f256, %f255, %f241;
	add.f32 	%f465, %f242, %f255;
	add.s32 	%r125, %r125, 2;
$L__BB23_9:
	and.b32  	%r83, %r38, 1;
	setp.eq.b32 	%p15, %r83, 1;
	not.pred 	%p16, %p15;
	@%p16 bra 	$L__BB23_11;
	mad.lo.s32 	%r84, %r125, %r39, %r118;
	mul.wide.u32 	%rd56, %r84, 4;
	add.s64 	%rd57, %rd6, %rd56;
	ld.global.f32 	%f257, [%rd57];
	add.s32 	%r85, %r125, %r2;
	mul.wide.s32 	%rd58, %r85, 4;
	add.s64 	%rd59, %rd5, %rd58;
	ld.global.f32 	%f258, [%rd59];
	add.f32 	%f259, %f257, %f258;
	fma.rn.f32 	%f260, %f259, 0f3BBB989D, 0f3F000000;
	cvt.sat.f32.f32 	%f261, %f260;
	mov.f32 	%f262, 0f4B400001;
	mov.f32 	%f263, 0f437C0000;
	fma.rm.f32 	%f264, %f261, %f263, %f262;
	add.f32 	%f265, %f264, 0fCB40007F;
	neg.f32 	%f266, %f265;
	fma.rn.f32 	%f267, %f259, 0f3FB8AA3B, %f266;
	fma.rn.f32 	%f268, %f259, 0f32A57060, %f267;
	mov.b32 	%r86, %f264;
	shl.b32 	%r87, %r86, 23;
	mov.b32 	%f269, %r87;
	ex2.approx.ftz.f32 	%f270, %f268;
	mul.f32 	%f271, %f270, %f269;
	add.s64 	%rd60, %rd3, %rd56;
	ld.global.f32 	%f272, [%rd60];
	fma.rn.f32 	%f464, %f272, %f271, %f464;
	add.f32 	%f465, %f465, %f271;
$L__BB23_11:
	setp.lt.u32 	%p17, %r38, 4;
	add.f32 	%f273, %f465, 0f3089705F;
	rcp.rn.f32 	%f19, %f273;
	mul.f32 	%f20, %f464, %f19;
	add.s32 	%r89, %r118, %r3;
	mul.wide.s32 	%rd61, %r89, 4;
	add.s64 	%rd62, %rd9, %rd61;
	ld.global.f32 	%f274, [%rd62];
	fma.rn.f32 	%f275, %f274, 0fBBBB989D, 0f3F000000;
	cvt.sat.f32.f32 	%f276, %f275;
	mov.f32 	%f277, 0f4B400001;
	mov.f32 	%f278, 0f437C0000;
	fma.rm.f32 	%f279, %f276, %f278, %f277;
	add.f32 	%f280, %f279, 0fCB40007F;
	neg.f32 	%f281, %f280;
	fma.rn.f32 	%f282, %f274, 0fBFB8AA3B, %f281;
	fma.rn.f32 	%f283, %f274, 0fB2A57060, %f282;
	mov.b32 	%r90, %f279;
	shl.b32 	%r91, %r90, 23;
	mov.b32 	%f284, %r91;
	ex2.approx.ftz.f32 	%f285, %f283;
	fma.rn.f32 	%f286, %f285, %f284, 0f3F800000;
	rcp.rn.f32 	%f287, %f286;
	add.s64 	%rd63, %rd8, %rd61;
	ld.global.f32 	%f288, [%rd63];
	add.s64 	%rd64, %rd7, %rd61;
	mul.f32 	%f289, %f20, %f288;
	mul.f32 	%f290, %f289, %f287;
	mov.f32 	%f291, 0f3F800000;
	sub.f32 	%f292, %f291, %f287;
	mul.f32 	%f293, %f290, %f292;
	atom.global.add.f32 	%f294, [%rd64], %f293;
	mul.f32 	%f21, %f288, %f287;
	mov.b32 	%r128, 0;
	@%p17 bra 	$L__BB23_14;
	mov.b32 	%r126, 0;
$L__BB23_13:
	.pragma "nounroll";
	mad.lo.s32 	%r93, %r126, %r39, %r118;
	mul.wide.u32 	%rd65, %r93, 4;
	add.s64 	%rd66, %rd6, %rd65;
	ld.global.f32 	%f295, [%rd66];
	add.s32 	%r94, %r126, %r2;
	mul.wide.s32 	%rd67, %r94, 4;
	add.s64 	%rd68, %rd5, %rd67;
	ld.global.f32 	%f296, [%rd68];
	add.f32 	%f297, %f295, %f296;
	fma.rn.f32 	%f298, %f297, 0f3BBB989D, 0f3F000000;
	cvt.sat.f32.f32 	%f299, %f298;
	mov.f32 	%f300, 0f4B400001;
	mov.f32 	%f301, 0f437C0000;
	fma.rm.f32 	%f302, %f299, %f301, %f300;
	add.f32 	%f303, %f302, 0fCB40007F;
	neg.f32 	%f304, %f303;
	fma.rn.f32 	%f305, %f297, 0f3FB8AA3B, %f304;
	fma.rn.f32 	%f306, %f297, 0f32A57060, %f305;
	mov.b32 	%r95, %f302;
	shl.b32 	%r96, %r95, 23;
	mov.b32 	%f307, %r96;
	ex2.approx.ftz.f32 	%f308, %f306;
	mul.f32 	%f309, %f308, %f307;
	mul.f32 	%f310, %f19, %f309;
	mul.f32 	%f311, %f21, %f310;
	add.s64 	%rd69, %rd4, %rd65;
	atom.global.add.f32 	%f312, [%rd69], %f311;
	mul.f32 	%f313, %f21, %f309;
	add.s64 	%rd70, %rd3, %rd65;
	ld.global.f32 	%f314, [%rd70];
	sub.f32 	%f315, %f314, %f20;
	mul.f32 	%f316, %f315, %f313;
	mul.f32 	%f317, %f19, %f316;
	add.s64 	%rd71, %rd2, %rd65;
	atom.global.add.f32 	%f318, [%rd71], %f317;
	add.s64 	%rd72, %rd1, %rd67;
	atom.global.add.f32 	%f319, [%rd72], %f317;
	add.s32 	%r97, %r93, %r39;
	mul.wide.u32 	%rd73, %r97, 4;
	add.s64 	%rd74, %rd6, %rd73;
	ld.global.f32 	%f320, [%rd74];
	ld.global.f32 	%f321, [%rd68+4];
	add.f32 	%f322, %f320, %f321;
	fma.rn.f32 	%f323, %f322, 0f3BBB989D, 0f3F000000;
	cvt.sat.f32.f32 	%f324, %f323;
	fma.rm.f32 	%f325, %f324, %f301, %f300;
	add.f32 	%f326, %f325, 0fCB40007F;
	neg.f32 	%f327, %f326;
	fma.rn.f32 	%f328, %f322, 0f3FB8AA3B, %f327;
	fma.rn.f32 	%f329, %f322, 0f32A57060, %f328;
	mov.b32 	%r98, %f325;
	shl.b32 	%r99, %r98, 23;
	mov.b32 	%f330, %r99;
	ex2.approx.ftz.f32 	%f331, %f329;
	mul.f32 	%f332, %f331, %f330;
	mul.f32 	%f333, %f19, %f332;
	mul.f32 	%f334, %f21, %f333;
	add.s64 	%rd75, %rd4, %rd73;
	atom.global.add.f32 	%f335, [%rd75], %f334;
	mul.f32 	%f336, %f21, %f332;
	add.s64 	%rd76, %rd3, %rd73;
	ld.global.f32 	%f337, [%rd76];
	sub.f32 	%f338, %f337, %f20;
	mul.f32 	%f339, %f338, %f336;
	mul.f32 	%f340, %f19, %f339;
	add.s64 	%rd77, %rd2, %rd73;
	atom.global.add.f32 	%f341, [%rd77], %f340;
	atom.global.add.f32 	%f342, [%rd72+4], %f340;
	add.s32 	%r100, %r97, %r39;
	mul.wide.u32 	%rd78, %r100, 4;
	add.s64 	%rd79, %rd6, %rd78;
	ld.global.f32 	%f343, [%rd79];
	ld.global.f32 	%f344, [%rd68+8];
	add.f32 	%f345, %f343, %f344;
	fma.rn.f32 	%f346, %f345, 0f3BBB989D, 0f3F000000;
	cvt.sat.f32.f32 	%f347, %f346;
	fma.rm.f32 	%f348, %f347, %f301, %f300;
	add.f32 	%f349, %f348, 0fCB40007F;
	neg.f32 	%f350, %f349;
	fma.rn.f32 	%f351, %f345, 0f3FB8AA3B, %f350;
	fma.rn.f32 	%f352, %f345, 0f32A57060, %f351;
	mov.b32 	%r101, %f348;
	shl.b32 	%r102, %r101, 23;
	mov.b32 	%f353, %r102;
	ex2.approx.ftz.f32 	%f354, %f352;
	mul.f32 	%f355, %f354, %f353;
	mul.f32 	%f356, %f19, %f355;
	mul.f32 	%f357, %f21, %f356;
	add.s64 	%rd80, %rd4, %rd78;
	atom.global.add.f32 	%f358, [%rd80], %f357;
	mul.f32 	%f359, %f21, %f355;
	add.s64 	%rd81, %rd3, %rd78;
	ld.global.f32 	%f360, [%rd81];
	sub.f32 	%f361, %f360, %f20;
	mul.f32 	%f362, %f361, %f359;
	mul.f32 	%f363, %f19, %f362;
	add.s64 	%rd82, %rd2, %rd78;
	atom.global.add.f32 	%f364, [%rd82], %f363;
	atom.global.add.f32 	%f365, [%rd72+8], %f363;
	add.s32 	%r103, %r100, %r39;
	mul.wide.u32 	%rd83, %r103, 4;
	add.s64 	%rd84, %rd6, %rd83;
	ld.global.f32 	%f366, [%rd84];
	ld.global.f32 	%f367, [%rd68+12];
	add.f32 	%f368, %f366, %f367;
	fma.rn.f32 	%f369, %f368, 0f3BBB989D, 0f3F000000;
	cvt.sat.f32.f32 	%f370, %f369;
	fma.rm.f32 	%f371, %f370, %f301, %f300;
	add.f32 	%f372, %f371, 0fCB40007F;
	neg.f32 	%f373, %f372;
	fma.rn.f32 	%f374, %f368, 0f3FB8AA3B, %f373;
	fma.rn.f32 	%f375, %f368, 0f32A57060, %f374;
	mov.b32 	%r104, %f371;
	shl.b32 	%r105, %r104, 23;
	mov.b32 	%f376, %r105;
	ex2.approx.ftz.f32 	%f377, %f375;
	mul.f32 	%f378, %f377, %f376;
	mul.f32 	%f379, %f19, %f378;
	mul.f32 	%f380, %f21, %f379;
	add.s64 	%rd85, %rd4, %rd83;
	atom.global.add.f32 	%f381, [%rd85], %f380;
	mul.f32 	%f382, %f21, %f378;
	add.s64 	%rd86, %rd3, %rd83;
	ld.global.f32 	%f383, [%rd86];
	sub.f32 	%f384, %f383, %f20;
	mul.f32 	%f385, %f384, %f382;
	mul.f32 	%f386, %f19, %f385;
	add.s64 	%rd87, %rd2, %rd83;
	atom.global.add.f32 	%f387, [%rd87], %f386;
	atom.global.add.f32 	%f388, [%rd72+12], %f386;
	add.s32 	%r126, %r126, 4;
	setp.ne.s32 	%p18, %r126, %r5;
	mov.u32 	%r128, %r5;
	@%p18 bra 	$L__BB23_13;
$L__BB23_14:
	setp.eq.s32 	%p19, %r4, 0;
	@%p19 bra 	$L__BB23_19;
	setp.eq.s32 	%p20, %r4, 1;
	@%p20 bra 	$L__BB23_17;
	mad.lo.s32 	%r106, %r128, %r39, %r118;
	mul.wide.u32 	%rd88, %r106, 4;
	add.s64 	%rd89, %rd6, %rd88;
	ld.global.f32 	%f389, [%rd89];
	add.s32 	%r107, %r128, %r2;
	mul.wide.s32 	%rd90, %r107, 4;
	add.s64 	%rd91, %rd5, %rd90;
	ld.global.f32 	%f390, [%rd91];
	add.f32 	%f391, %f389, %f390;
	fma.rn.f32 	%f392, %f391, 0f3BBB989D, 0f3F000000;
	cvt.sat.f32.f32 	%f393, %f392;
	mov.f32 	%f394, 0f4B400001;
	mov.f32 	%f395, 0f437C0000;
	fma.rm.f32 	%f396, %f393, %f395, %f394;
	add.f32 	%f397, %f396, 0fCB40007F;
	neg.f32 	%f398, %f397;
	fma.rn.f32 	%f399, %f391, 0f3FB8AA3B, %f398;
	fma.rn.f32 	%f400, %f391, 0f32A57060, %f399;
	mov.b32 	%r108, %f396;
	shl.b32 	%r109, %r108, 23;
	mov.b32 	%f401, %r109;
	ex2.approx.ftz.f32 	%f402, %f400;
	mul.f32 	%f403, %f402, %f401;
	mul.f32 	%f404, %f19, %f403;
	mul.f32 	%f405, %f21, %f404;
	add.s64 	%rd92, %rd4, %rd88;
	atom.global.add.f32 	%f406, [%rd92], %f405;
	mul.f32 	%f407, %f21, %f403;
	add.s64 	%rd93, %rd3, %rd88;
	ld.global.f32 	%f408, [%rd93];
	sub.f32 	%f409, %f408, %f20;
	mul.f32 	%f410, %f409, %f407;
	mul.f32 	%f411, %f19, %f410;
	add.s64 	%rd94, %rd2, %rd88;
	atom.global.add.f32 	%f412, [%rd94], %f411;
	add.s64 	%rd95, %rd1, %rd90;
	atom.global.add.f32 	%f413, [%rd95], %f411;
	add.s32 	%r110, %r106, %r39;
	mul.wide.u32 	%rd96, %r110, 4;
	add.s64 	%rd97, %rd6, %rd96;
	ld.global.f32 	%f414, [%rd97];
	ld.global.f32 	%f415, [%rd91+4];
	add.f32 	%f416, %f414, %f415;
	fma.rn.f32 	%f417, %f416, 0f3BBB989D, 0f3F000000;
	cvt.sat.f32.f32 	%f418, %f417;
	fma.rm.f32 	%f419, %f418, %f395, %f394;
	add.f32 	%f420, %f419, 0fCB40007F;
	neg.f32 	%f421, %f420;
	fma.rn.f32 	%f422, %f416, 0f3FB8AA3B, %f421;
	fma.rn.f32 	%f423, %f416, 0f32A57060, %f422;
	mov.b32 	%r111, %f419;
	shl.b32 	%r112, %r111, 23;
	mov.b32 	%f424, %r112;
	ex2.approx.ftz.f32 	%f425, %f423;
	mul.f32 	%f426, %f425, %f424;
	mul.f32 	%f427, %f19, %f426;
	mul.f32 	%f428, %f21, %f427;
	add.s64 	%rd98, %rd4, %rd96;
	atom.global.add.f32 	%f429, [%rd98], %f428;
	mul.f32 	%f430, %f21, %f426;
	add.s64 	%rd99, %rd3, %rd96;
	ld.global.f32 	%f431, [%rd99];
	sub.f32 	%f432, %f431, %f20;
	mul.f32 	%f433, %f432, %f430;
	mul.f32 	%f434, %f19, %f433;
	add.s64 	%rd100, %rd2, %rd96;
	atom.global.add.f32 	%f435, [%rd100], %f434;
	atom.global.add.f32 	%f436, [%rd95+4], %f434;
	add.s32 	%r128, %r128, 2;
$L__BB23_17:
	and.b32  	%r113, %r38, 1;
	setp.eq.b32 	%p21, %r113, 1;
	not.pred 	%p22, %p21;
	@%p22 bra 	$L__BB23_19;
	mad.lo.s32 	%r114, %r128, %r39, %r118;
	mul.wide.u32 	%rd101, %r114, 4;
	add.s64 	%rd102, %rd6, %rd101;
	ld.global.f32 	%f437, [%rd102];
	add.s32 	%r115, %r128, %r2;
	mul.wide.s32 	%rd103, %r115, 4;
	add.s64 	%rd104, %rd5, %rd103;
	ld.global.f32 	%f438, [%rd104];
	add.f32 	%f439, %f437, %f438;
	fma.rn.f32 	%f440, %f439, 0f3BBB989D, 0f3F000000;
	cvt.sat.f32.f32 	%f441, %f440;
	mov.f32 	%f442, 0f4B400001;
	mov.f32 	%f443, 0f437C0000;
	fma.rm.f32 	%f444, %f441, %f443, %f442;
	add.f32 	%f445, %f444, 0fCB40007F;
	neg.f32 	%f446, %f445;
	fma.rn.f32 	%f447, %f439, 0f3FB8AA3B, %f446;
	fma.rn.f32 	%f448, %f439, 0f32A57060, %f447;
	mov.b32 	%r116, %f444;
	shl.b32 	%r117, %r116, 23;
	mov.b32 	%f449, %r117;
	ex2.approx.ftz.f32 	%f450, %f448;
	mul.f32 	%f451, %f450, %f449;
	mul.f32 	%f452, %f19, %f451;
	mul.f32 	%f453, %f21, %f452;
	add.s64 	%rd105, %rd4, %rd101;
	atom.global.add.f32 	%f454, [%rd105], %f453;
	mul.f32 	%f455, %f21, %f451;
	add.s64 	%rd106, %rd3, %rd101;
	ld.global.f32 	%f456, [%rd106];
	sub.f32 	%f457, %f456, %f20;
	mul.f32 	%f458, %f457, %f455;
	mul.f32 	%f459, %f19, %f458;
	add.s64 	%rd107, %rd2, %rd101;
	atom.global.add.f32 	%f460, [%rd107], %f459;
	add.s64 	%rd108, %rd1, %rd103;
	atom.global.add.f32 	%f461, [%rd108], %f459;
$L__BB23_19:
	add.s32 	%r118, %r118, 1;
	setp.eq.s32 	%p23, %r118, %r39;
	@%p23 bra 	$L__BB23_28;
	bra.uni 	$L__BB23_3;
$L__BB23_20:
	and.b32  	%r31, %r39, 3;
	setp.lt.u32 	%p5, %r39, 4;
	mov.b32 	%r131, 0;
	@%p5 bra 	$L__BB23_23;
	and.b32  	%r131, %r39, 2147483644;
	mov.b32 	%r129, 0;
$L__BB23_22:
	.pragma "nounroll";
	add.s32 	%r46, %r129, %r3;
	mul.wide.s32 	%rd22, %r46, 4;
	add.s64 	%rd23, %rd9, %rd22;
	ld.global.f32 	%f22, [%rd23];
	fma.rn.f32 	%f23, %f22, 0fBBBB989D, 0f3F000000;
	cvt.sat.f32.f32 	%f24, %f23;
	mov.f32 	%f25, 0f4B400001;
	mov.f32 	%f26, 0f437C0000;
	fma.rm.f32 	%f27, %f24, %f26, %f25;
	add.f32 	%f28, %f27, 0fCB40007F;
	neg.f32 	%f29, %f28;
	fma.rn.f32 	%f30, %f22, 0fBFB8AA3B, %f29;
	fma.rn.f32 	%f31, %f22, 0fB2A57060, %f30;
	mov.b32 	%r47, %f27;
	shl.b32 	%r48, %r47, 23;
	mov.b32 	%f32, %r48;
	ex2.approx.ftz.f32 	%f33, %f31;
	fma.rn.f32 	%f34, %f33, %f32, 0f3F800000;
	rcp.rn.f32 	%f35, %f34;
	add.s64 	%rd24, %rd8, %rd22;
	ld.global.f32 	%f36, [%rd24];
	add.s64 	%rd25, %rd7, %rd22;
	mul.f32 	%f37, %f36, 0f00000000;
	mul.f32 	%f38, %f37, %f35;
	mov.f32 	%f39, 0f3F800000;
	sub.f32 	%f40, %f39, %f35;
	mul.f32 	%f41, %f38, %f40;
	atom.global.add.f32 	%f42, [%rd25], %f41;
	ld.global.f32 	%f43, [%rd23+4];
	fma.rn.f32 	%f44, %f43, 0fBBBB989D, 0f3F000000;
	cvt.sat.f32.f32 	%f45, %f44;
	fma.rm.f32 	%f46, %f45, %f26, %f25;
	add.f32 	%f47, %f46, 0fCB40007F;
	neg.f32 	%f48, %f47;
	fma.rn.f32 	%f49, %f43, 0fBFB8AA3B, %f48;
	fma.rn.f32 	%f50, %f43, 0fB2A57060, %f49;
	mov.b32 	%r49, %f46;
	shl.b32 	%r50, %r49, 23;
	mov.b32 	%f51, %r50;
	ex2.approx.ftz.f32 	%f52, %f50;
	fma.rn.f32 	%f53, %f52, %f51, 0f3F800000;
	rcp.rn.f32 	%f54, %f53;
	ld.global.f32 	%f55, [%rd24+4];
	mul.f32 	%f56, %f55, 0f00000000;
	mul.f32 	%f57, %f56, %f54;
	sub.f32 	%f58, %f39, %f54;
	mul.f32 	%f59, %f57, %f58;
	atom.global.add.f32 	%f60, [%rd25+4], %f59;
	ld.global.f32 	%f61, [%rd23+8];
	fma.rn.f32 	%f62, %f61, 0fBBBB989D, 0f3F000000;
	cvt.sat.f32.f32 	%f63, %f62;
	fma.rm.f32 	%f64, %f63, %f26, %f25;
	add.f32 	%f65, %f64, 0fCB40007F;
	neg.f32 	%f66, %f65;
	fma.rn.f32 	%f67, %f61, 0fBFB8AA3B, %f66;
	fma.rn.f32 	%f68, %f61, 0fB2A57060, %f67;
	mov.b32 	%r51, %f64;
	shl.b32 	%r52, %r51, 23;
	mov.b32 	%f69, %r52;
	ex2.approx.ftz.f32 	%f70, %f68;
	fma.rn.f32 	%f71, %f70, %f69, 0f3F800000;
	rcp.rn.f32 	%f72, %f71;
	ld.global.f32 	%f73, [%rd24+8];
	mul.f32 	%f74, %f73, 0f00000000;
	mul.f32 	%f75, %f74, %f72;
	sub.f32 	%f76, %f39, %f72;
	mul.f32 	%f77, %f75, %f76;
	atom.global.add.f32 	%f78, [%rd25+8], %f77;
	ld.global.f32 	%f79, [%rd23+12];
	fma.rn.f32 	%f80, %f79, 0fBBBB989D, 0f3F000000;
	cvt.sat.f32.f32 	%f81, %f80;
	fma.rm.f32 	%f82, %f81, %f26, %f25;
	add.f32 	%f83, %f82, 0fCB40007F;
	neg.f32 	%f84, %f83;
	fma.rn.f32 	%f85, %f79, 0fBFB8AA3B, %f84;
	fma.rn.f32 	%f86, %f79, 0fB2A57060, %f85;
	mov.b32 	%r53, %f82;
	shl.b32 	%r54, %r53, 23;
	mov.b32 	%f87, %r54;
	ex2.approx.ftz.f32 	%f88, %f86;
	fma.rn.f32 	%f89, %f88, %f87, 0f3F800000;
	rcp.rn.f32 	%f90, %f89;
	ld.global.f32 	%f91, [%rd24+12];
	mul.f32 	%f92, %f91, 0f00000000;
	mul.f32 	%f93, %f92, %f90;
	sub.f32 	%f94, %f39, %f90;
	mul.f32 	%f95, %f93, %f94;
	atom.global.add.f32 	%f96, [%rd25+12], %f95;
	add.s32 	%r129, %r129, 4;
	setp.ne.s32 	%p6, %r129, %r131;
	@%p6 bra 	$L__BB23_22;
$L__BB23_23:
	setp.eq.s32 	%p7, %r31, 0;
	@%p7 bra 	$L__BB23_28;
	setp.eq.s32 	%p8, %r31, 1;
	@%p8 bra 	$L__BB23_26;
	add.s32 	%r55, %r131, %r3;
	mul.wide.s32 	%rd26, %r55, 4;
	add.s64 	%rd27, %rd9, %rd26;
	ld.global.f32 	%f97, [%rd27];
	fma.rn.f32 	%f98, %f97, 0fBBBB989D, 0f3F000000;
	cvt.sat.f32.f32 	%f99, %f98;
	mov.f32 	%f100, 0f4B400001;
	mov.f32 	%f101, 0f437C0000;
	fma.rm.f32 	%f102, %f99, %f101, %f100;
	add.f32 	%f103, %f102, 0fCB40007F;
	neg.f32 	%f104, %f103;
	fma.rn.f32 	%f105, %f97, 0fBFB8AA3B, %f104;
	fma.rn.f32 	%f106, %f97, 0fB2A57060, %f105;
	mov.b32 	%r56, %f102;
	shl.b32 	%r57, %r56, 23;
	mov.b32 	%f107, %r57;
	ex2.approx.ftz.f32 	%f108, %f106;
	fma.rn.f32 	%f109, %f108, %f107, 0f3F800000;
	rcp.rn.f32 	%f110, %f109;
	add.s64 	%rd28, %rd8, %rd26;
	ld.global.f32 	%f111, [%rd28];
	add.s64 	%rd29, %rd7, %rd26;
	mul.f32 	%f112, %f111, 0f00000000;
	mul.f32 	%f113, %f112, %f110;
	mov.f32 	%f114, 0f3F800000;
	sub.f32 	%f115, %f114, %f110;
	mul.f32 	%f116, %f113, %f115;
	atom.global.add.f32 	%f117, [%rd29], %f116;
	ld.global.f32 	%f118, [%rd27+4];
	fma.rn.f32 	%f119, %f118, 0fBBBB989D, 0f3F000000;
	cvt.sat.f32.f32 	%f120, %f119;
	fma.rm.f32 	%f121, %f120, %f101, %f100;
	add.f32 	%f122, %f121, 0fCB40007F;
	neg.f32 	%f123, %f122;
	fma.rn.f32 	%f124, %f118, 0fBFB8AA3B, %f123;
	fma.rn.f32 	%f125, %f118, 0fB2A57060, %f124;
	mov.b32 	%r58, %f121;
	shl.b32 	%r59, %r58, 23;
	mov.b32 	%f126, %r59;
	ex2.approx.ftz.f32 	%f127, %f125;
	fma.rn.f32 	%f128, %f127, %f126, 0f3F800000;
	rcp.rn.f32 	%f129, %f128;
	ld.global.f32 	%f130, [%rd28+4];
	mul.f32 	%f131, %f130, 0f00000000;
	mul.f32 	%f132, %f131, %f129;
	sub.f32 	%f133, %f114, %f129;
	mul.f32 	%f134, %f132, %f133;
	atom.global.add.f32 	%f135, [%rd29+4], %f134;
	add.s32 	%r131, %r131, 2;
$L__BB23_26:
	and.b32  	%r60, %r39, 1;
	setp.eq.b32 	%p9, %r60, 1;
	not.pred 	%p10, %p9;
	@%p10 bra 	$L__BB23_28;
	add.s32 	%r61, %r131, %r3;
	mul.wide.s32 	%rd30, %r61, 4;
	add.s64 	%rd31, %rd9, %rd30;
	ld.global.f32 	%f136, [%rd31];
	fma.rn.f32 	%f137, %f136, 0fBBBB989D, 0f3F000000;
	cvt.sat.f32.f32 	%f138, %f137;
	mov.f32 	%f139, 0f4B400001;
	mov.f32 	%f140, 0f437C0000;
	fma.rm.f32 	%f141, %f138, %f140, %f139;
	add.f32 	%f142, %f141, 0fCB40007F;
	neg.f32 	%f143, %f142;
	fma.rn.f32 	%f144, %f136, 0fBFB8AA3B, %f143;
	fma.rn.f32 	%f145, %f136, 0fB2A57060, %f144;
	mov.b32 	%r62, %f141;
	shl.b32 	%r63, %r62, 23;
	mov.b32 	%f146, %r63;
	ex2.approx.ftz.f32 	%f147, %f145;
	fma.rn.f32 	%f148, %f147, %f146, 0f3F800000;
	rcp.rn.f32 	%f149, %f148;
	add.s64 	%rd32, %rd8, %rd30;
	ld.global.f32 	%f150, [%rd32];
	add.s64 	%rd33, %rd7, %rd30;
	mul.f32 	%f151, %f150, 0f00000000;
	mul.f32 	%f152, %f151, %f149;
	mov.f32 	%f153, 0f3F800000;
	sub.f32 	%f154, %f153, %f149;
	mul.f32 	%f155, %f152, %f154;
	atom.global.add.f32 	%f156, [%rd33], %f155;
$L__BB23_28:
	ret;

}


// ===== COMPILED SASS (sm_100) =====

	.target	sm_100

	.elftype	@"ET_EXEC"


//--------------------- .note.nv.tkinfo           --------------------------
	.section	.note.nv.tkinfo,"",@"SHT_NOTE"
	.sectionflags	@"SHF_NOTE_NV_TKINFO"
	.tkinfo
        /*0018*/ 	.word	0x00000002
        /*0030*/ 	.string	""
        /*0030*/ 	.string	"ptxas"
        /*0030*/ 	.string	"Cuda compilation tools, release 13.0, V13.0.88"
        /*0030*/ 	.string	"Build cuda_13.0.r13.0/compiler.36424714_0"
        /*0030*/ 	.string	"-arch sm_100 -m 64 "



//--------------------- .note.nv.cuinfo           --------------------------
	.section	.note.nv.cuinfo,"",@"SHT_NOTE"
	.sectionflags	@"SHF_NOTE_NV_CUINFO"
        /*0018*/ 	.short	0x0002
        /*001a*/ 	.short	0x0064
        /*001c*/ 	.short	0x0082
	.zero		2


//--------------------- .nv.info                  --------------------------
	.section	.nv.info,"",@"SHT_CUDA_INFO"
	.align	4


	//----- nvinfo : EIATTR_REGCOUNT
	.align		4
        /*0000*/ 	.byte	0x04, 0x2f
        /*0002*/ 	.short	(.L_1 - .L_0)
	.align		4
.L_0:
        /*0004*/ 	.word	index@(_Z7add_fwdPfS_S_i)
        /*0008*/ 	.word	0x0000000c


	//----- nvinfo : EIATTR_FRAME_SIZE
	.align		4
.L_1:
        /*000c*/ 	.byte	0x04, 0x11
        /*000e*/ 	.short	(.L_3 - .L_2)
	.align		4
.L_2:
        /*0010*/ 	.word	index@(_Z7add_fwdPfS_S_i)
        /*0014*/ 	.word	0x00000000


	//----- nvinfo : EIATTR_REGCOUNT
	.align		4
.L_3:
        /*0018*/ 	.byte	0x04, 0x2f
        /*001a*/ 	.short	(.L_5 - .L_4)
	.align		4
.L_4:
        /*001c*/ 	.word	index@(_Z7add_bwdPfS_S_i)
        /*0020*/ 	.word	0x00000010


	//----- nvinfo : EIATTR_FRAME_SIZE
	.align		4
.L_5:
        /*0024*/ 	.byte	0x04, 0x11
        /*0026*/ 	.short	(.L_7 - .L_6)
	.align		4
.L_6:
        /*0028*/ 	.word	index@(_Z7add_bwdPfS_S_i)
        /*002c*/ 	.word	0x00000000


	//----- nvinfo : EIATTR_REGCOUNT
	.align		4
.L_7:
        /*0030*/ 	.byte	0x04, 0x2f
        /*0032*/ 	.short	(.L_9 - .L_8)
	.align		4
.L_8:
        /*0034*/ 	.word	index@(_Z7sub_fwdPfS_S_i)
        /*0038*/ 	.word	0x0000000c


	//----- nvinfo : EIATTR_FRAME_SIZE
	.align		4
.L_9:
        /*003c*/ 	.byte	0x04, 0x11
        /*003e*/ 	.short	(.L_11 - .L_10)
	.align		4
.L_10:
        /*0040*/ 	.word	index@(_Z7sub_fwdPfS_S_i)
        /*0044*/ 	.word	0x00000000


	//----- nvinfo : EIATTR_REGCOUNT
	.align		4
.L_11:
        /*0048*/ 	.byte	0x04, 0x2f
        /*004a*/ 	.short	(.L_13 - .L_12)
	.align		4
.L_12:
        /*004c*/ 	.word	index@(_Z7sub_bwdPfS_S_i)
        /*0050*/ 	.word	0x0000000e


	//----- nvinfo : EIATTR_FRAME_SIZE
	.align		4
.L_13:
        /*0054*/ 	.byte	0x04, 0x11
        /*0056*/ 	.short	(.L_15 - .L_14)
	.align		4
.L_14:
        /*0058*/ 	.word	index@(_Z7sub_bwdPfS_S_i)
        /*005c*/ 	.word	0x00000000


	//----- nvinfo : EIATTR_REGCOUNT
	.align		4
.L_15:
        /*0060*/ 	.byte	0x04, 0x2f
        /*0062*/ 	.short	(.L_17 - .L_16)
	.align		4
.L_16:
        /*0064*/ 	.word	index@(_Z7mul_fwdPfS_S_i)
        /*0068*/ 	.word	0x0000000c


	//----- nvinfo : EIATTR_FRAME_SIZE
	.align		4
.L_17:
        /*006c*/ 	.byte	0x04, 0x11
        /*006e*/ 	.short	(.L_19 - .L_18)
	.align		4
.L_18:
        /*0070*/ 	.word	index@(_Z7mul_fwdPfS_S_i)
        /*0074*/ 	.word	0x00000000


	//----- nvinfo : EIATTR_REGCOUNT
	.align		4
.L_19:
        /*0078*/ 	.byte	0x04, 0x2f
        /*007a*/ 	.short	(.L_21 - .L_20)
	.align		4
.L_20:
        /*007c*/ 	.word	index@(_Z7mul_bwdPfS_S_S_S_i)
        /*0080*/ 	.word	0x00000014


	//----- nvinfo : EIATTR_FRAME_SIZE
	.align		4
.L_21:
        /*0084*/ 	.byte	0x04, 0x11
        /*0086*/ 	.short	(.L_23 - .L_22)
	.align		4
.L_22:
        /*0088*/ 	.word	index@(_Z7mul_bwdPfS_S_S_S_i)
        /*008c*/ 	.word	0x00000000


	//----- nvinfo : EIATTR_REGCOUNT
	.align		4
.L_23:
        /*0090*/ 	.byte	0x04, 0x2f
        /*0092*/ 	.short	(.L_25 - .L_24)
	.align		4
.L_24:
        /*0094*/ 	.word	index@(_Z7div_fwdPfS_S_i)
        /*0098*/ 	.word	0x00000010


	//----- nvinfo : EIATTR_FRAME_SIZE
	.align		4
.L_25:
        /*009c*/ 	.byte	0x04, 0x11
        /*009e*/ 	.short	(.L_27 - .L_26)
	.align		4
.L_26:
        /*00a0*/ 	.word	index@($__internal_8_$__cuda_sm3x_div_rn_noftz_f32_slowpath)
        /*00a4*/ 	.word	0x00000000


	//----- nvinfo : EIATTR_FRAME_SIZE
	.align		4
.L_27:
        /*00a8*/ 	.byte	0x04, 0x11
        /*00aa*/ 	.short	(.L_29 - .L_28)
	.align		4
.L_28:
        /*00ac*/ 	.word	index@(_Z7div_fwdPfS_S_i)
        /*00b0*/ 	.word	0x00000000


	//----- nvinfo : EIATTR_REGCOUNT
	.align		4
.L_29:
        /*00b4*/ 	.byte	0x04, 0x2f
        /*00b6*/ 	.short	(.L_31 - .L_30)
	.align		4
.L_30:
        /*00b8*/ 	.word	index@(_Z7div_bwdPfS_S_S_S_i)
        /*00bc*/ 	.word	0x00000014


	//----- nvinfo : EIATTR_FRAME_SIZE
	.align		4
.L_31:
        /*00c0*/ 	.byte	0x04, 0x11
        /*00c2*/ 	.short	(.L_33 - .L_32)
	.align		4
.L_32:
        /*00c4*/ 	.word	index@($__internal_7_$__cuda_sm3x_div_rn_noftz_f32_slowpath)
        /*00c8*/ 	.word	0x00000000


	//----- nvinfo : EIATTR_FRAME_SIZE
	.align		4
.L_33:
        /*00cc*/ 	.byte	0x04, 0x11
        /*00ce*/ 	.short	(.L_35 - .L_34)
	.align		4
.L_34:
        /*00d0*/ 	.word	index@(_Z7div_bwdPfS_S_S_S_i)
        /*00d4*/ 	.word	0x00000000


	//----- nvinfo : EIATTR_REGCOUNT
	.align		4
.L_35:
        /*00d8*/ 	.byte	0x04, 0x2f
        /*00da*/ 	.short	(.L_37 - .L_36)
	.align		4
.L_36:
        /*00dc*/ 	.word	index@(_Z7pow_fwdPffS_i)
        /*00e0*/ 	.word	0x0000000f


	//----- nvinfo : EIATTR_FRAME_SIZE
	.align		4
.L_37:
        /*00e4*/ 	.byte	0x04, 0x11
        /*00e6*/ 	.short	(.L_39 - .L_38)
	.align		4
.L_38:
        /*00e8*/ 	.word	index@(_Z7pow_fwdPffS_i)
        /*00ec*/ 	.word	0x00000000


	//----- nvinfo : EIATTR_REGCOUNT
	.align		4
.L_39:
        /*00f0*/ 	.byte	0x04, 0x2f
        /*00f2*/ 	.short	(.L_41 - .L_40)
	.align		4
.L_40:
        /*00f4*/ 	.word	index@(_Z7pow_bwdPffS_S_i)
        /*00f8*/ 	.word	0x00000010


	//----- nvinfo : EIATTR_FRAME_SIZE
	.align		4
.L_41:
        /*00fc*/ 	.byte	0x04, 0x11
        /*00fe*/ 	.short	(.L_43 - .L_42)
	.align		4
.L_42:
        /*0100*/ 	.word	index@(_Z7pow_bwdPffS_S_i)
        /*0104*/ 	.word	0x00000000


	//----- nvinfo : EIATTR_REGCOUNT
	.align		4
.L_43:
        /*0108*/ 	.byte	0x04, 0x2f
        /*010a*/ 	.short	(.L_45 - .L_44)
	.align		4
.L_44:
        /*010c*/ 	.word	index@(_Z8relu_fwdPfS_i)
        /*0110*/ 	.word	0x0000000a


	//----- nvinfo : EIATTR_FRAME_SIZE
	.align		4
.L_45:
        /*0114*/ 	.byte	0x04, 0x11
        /*0116*/ 	.short	(.L_47 - .L_46)
	.align		4
.L_46:
        /*0118*/ 	.word	index@(_Z8relu_fwdPfS_i)
        /*011c*/ 	.word	0x00000000


	//----- nvinfo : EIATTR_REGCOUNT
	.align		4
.L_47:
        /*0120*/ 	.byte	0x04, 0x2f
        /*0122*/ 	.short	(.L_49 - .L_48)
	.align		4
.L_48:
        /*0124*/ 	.word	index@(_Z8relu_bwdPfS_S_i)
        /*0128*/ 	.word	0x0000000c


	//----- nvinfo : EIATTR_FRAME_SIZE
	.align		4
.L_49:
        /*012c*/ 	.byte	0x04, 0x11
        /*012e*/ 	.short	(.L_51 - .L_50)
	.align		4
.L_50:
        /*0130*/ 	.word	index@(_Z8relu_bwdPfS_S_i)
        /*0134*/ 	.word	0x00000000


	//----- nvinfo : EIATTR_REGCOUNT
	.align		4
.L_51:
        /*0138*/ 	.byte	0x04, 0x2f
        /*013a*/ 	.short	(.L_53 - .L_52)
	.align		4
.L_52:
        /*013c*/ 	.word	index@(_Z11sigmoid_fwdPfS_i)
        /*0140*/ 	.word	0x0000000e


	//----- nvinfo : EIATTR_FRAME_SIZE
	.align		4
.L_53:
        /*0144*/ 	.byte	0x04, 0x11
        /*0146*/ 	.short	(.L_55 - .L_54)
	.align		4
.L_54:
        /*0148*/ 	.word	index@($__internal_6_$__cuda_sm20_rcp_rn_f32_slowpath)
        /*014c*/ 	.word	0x00000000


	//----- nvinfo : EIATTR_FRAME_SIZE
	.align		4
.L_55:
        /*0150*/ 	.byte	0x04, 0x11
        /*0152*/ 	.short	(.L_57 - .L_56)
	.align		4
.L_56:
        /*0154*/ 	.word	index@(_Z11sigmoid_fwdPfS_i)
        /*0158*/ 	.word	0x00000000


	//----- nvinfo : EIATTR_REGCOUNT
	.align		4
.L_57:
        /*015c*/ 	.byte	0x04, 0x2f
        /*015e*/ 	.short	(.L_59 - .L_58)
	.align		4
.L_58:
        /*0160*/ 	.word	index@(_Z11sigmoid_bwdPfS_S_i)
        /*0164*/ 	.word	0x0000000e


	//----- nvinfo : EIATTR_FRAME_SIZE
	.align		4
.L_59:
        /*0168*/ 	.byte	0x04, 0x11
        /*016a*/ 	.short	(.L_61 - .L_60)
	.align		4
.L_60:
        /*016c*/ 	.word	index@(_Z11sigmoid_bwdPfS_S_i)
        /*0170*/ 	.word	0x00000000


	//----- nvinfo : EIATTR_REGCOUNT
	.align		4
.L_61:
        /*0174*/ 	.byte	0x04, 0x2f
        /*0176*/ 	.short	(.L_63 - .L_62)
	.align		4
.L_62:
        /*0178*/ 	.word	index@(_Z8tanh_fwdPfS_i)
        /*017c*/ 	.word	0x0000000e


	//----- nvinfo : EIATTR_FRAME_SIZE
	.align		4
.L_63:
        /*0180*/ 	.byte	0x04, 0x11
        /*0182*/ 	.short	(.L_65 - .L_64)
	.align		4
.L_64:
        /*0184*/ 	.word	index@(_Z8tanh_fwdPfS_i)
        /*0188*/ 	.word	0x00000000


	//----- nvinfo : EIATTR_REGCOUNT
	.align		4
.L_65:
        /*018c*/ 	.byte	0x04, 0x2f
        /*018e*/ 	.short	(.L_67 - .L_66)
	.align		4
.L_66:
        /*0190*/ 	.word	index@(_Z8tanh_bwdPfS_S_i)
        /*0194*/ 	.word	0x0000000c


	//----- nvinfo : EIATTR_FRAME_SIZE
	.align		4
.L_67:
        /*0198*/ 	.byte	0x04, 0x11
        /*019a*/ 	.short	(.L_69 - .L_68)
	.align		4
.L_68:
        /*019c*/ 	.word	index@(_Z8tanh_bwdPfS_S_i)
        /*01a0*/ 	.word	0x00000000


	//----- nvinfo : EIATTR_REGCOUNT
	.align		4
.L_69:
        /*01a4*/ 	.byte	0x04, 0x2f
        /*01a6*/ 	.short	(.L_71 - .L_70)
	.align		4
.L_70:
        /*01a8*/ 	.word	index@(_Z11step_kernelPfS_fi)
        /*01ac*/ 	.word	0x0000000a


	//----- nvinfo : EIATTR_FRAME_SIZE
	.align		4
.L_71:
        /*01b0*/ 	.byte	0x04, 0x11
        /*01b2*/ 	.short	(.L_73 - .L_72)
	.align		4
.L_72:
        /*01b4*/ 	.word	index@(_Z11step_kernelPfS_fi)
        /*01b8*/ 	.word	0x00000000


	//----- nvinfo : EIATTR_REGCOUNT
	.align		4
.L_73:
        /*01bc*/ 	.byte	0x04, 0x2f
        /*01be*/ 	.short	(.L_75 - .L_74)
	.align		4
.L_74:
        /*01c0*/ 	.word	index@(_Z10matmul_fwdPfS_S_iii)
        /*01c4*/ 	.word	0x00000020


	//----- nvinfo : EIATTR_FRAME_SIZE
	.align		4
.L_75:
        /*01c8*/ 	.byte	0x04, 0x11
        /*01ca*/ 	.short	(.L_77 - .L_76)
	.align		4
.L_76:
        /*01cc*/ 	.word	index@(_Z10matmul_fwdPfS_S_iii)
        /*01d0*/ 	.word	0x00000000


	//----- nvinfo : EIATTR_REGCOUNT
	.align		4
.L_77:
        /*01d4*/ 	.byte	0x04, 0x2f
        /*01d6*/ 	.short	(.L_79 - .L_78)
	.align		4
.L_78:
        /*01d8*/ 	.word	index@(_Z10matmul_bwdPfS_S_S_S_iii)
        /*01dc*/ 	.word	0x00000020


	//----- nvinfo : EIATTR_FRAME_SIZE
	.align		4
.L_79:
        /*01e0*/ 	.byte	0x04, 0x11
        /*01e2*/ 	.short	(.L_81 - .L_80)
	.align		4
.L_80:
        /*01e4*/ 	.word	index@(_Z10matmul_bwdPfS_S_S_S_iii)
        /*01e8*/ 	.word	0x00000000


	//----- nvinfo : EIATTR_REGCOUNT
	.align		4
.L_81:
        /*01ec*/ 	.byte	0x04, 0x2f
        /*01ee*/ 	.short	(.L_83 - .L_82)
	.align		4
.L_82:
        /*01f0*/ 	.word	index@(_Z7log_fwdPfS_i)
        /*01f4*/ 	.word	0x0000000c


	//----- nvinfo : EIATTR_FRAME_SIZE
	.align		4
.L_83:
        /*01f8*/ 	.byte	0x04, 0x11
        /*01fa*/ 	.short	(.L_85 - .L_84)
	.align		4
.L_84:
        /*01fc*/ 	.word	index@(_Z7log_fwdPfS_i)
        /*0200*/ 	.word	0x00000000


	//----- nvinfo : EIATTR_REGCOUNT
	.align		4
.L_85:
        /*0204*/ 	.byte	0x04, 0x2f
        /*0206*/ 	.short	(.L_87 - .L_86)
	.align		4
.L_86:
        /*0208*/ 	.word	index@(_Z7log_bwdPfS_S_i)
        /*020c*/ 	.word	0x00000010


	//----- nvinfo : EIATTR_FRAME_SIZE
	.align		4
.L_87:
        /*0210*/ 	.byte	0x04, 0x11
        /*0212*/ 	.short	(.L_89 - .L_88)
	.align		4
.L_88:
        /*0214*/ 	.word	index@($__internal_5_$__cuda_sm20_rcp_rn_f32_slowpath)
        /*0218*/ 	.word	0x00000000


	//----- nvinfo : EIATTR_FRAME_SIZE
	.align		4
.L_89:
        /*021c*/ 	.byte	0x04, 0x11
        /*021e*/ 	.short	(.L_91 - .L_90)
	.align		4
.L_90:
        /*0220*/ 	.word	index@(_Z7log_bwdPfS_S_i)
        /*0224*/ 	.word	0x00000000


	//----- nvinfo : EIATTR_REGCOUNT
	.align		4
.L_91:
        /*0228*/ 	.byte	0x04, 0x2f
        /*022a*/ 	.short	(.L_93 - .L_92)
	.align		4
.L_92:
        /*022c*/ 	.word	index@(_Z12aft_full_fwdPfS_S_S_S_iib)
        /*0230*/ 	.word	0x00000020


	//----- nvinfo : EIATTR_FRAME_SIZE
	.align		4
.L_93:
        /*0234*/ 	.byte	0x04, 0x11
        /*0236*/ 	.short	(.L_95 - .L_94)
	.align		4
.L_94:
        /*0238*/ 	.word	index@($__internal_4_$__cuda_sm3x_div_rn_noftz_f32_slowpath)
        /*023c*/ 	.word	0x00000000


	//----- nvinfo : EIATTR_FRAME_SIZE
	.align		4
.L_95:
        /*0240*/ 	.byte	0x04, 0x11
        /*0242*/ 	.short	(.L_97 - .L_96)
	.align		4
.L_96:
        /*0244*/ 	.word	index@($__internal_3_$__cuda_sm20_rcp_rn_f32_slowpath)
        /*0248*/ 	.word	0x00000000


	//----- nvinfo : EIATTR_FRAME_SIZE
	.align		4
.L_97:
        /*024c*/ 	.byte	0x04, 0x11
        /*024e*/ 	.short	(.L_99 - .L_98)
	.align		4
.L_98:
        /*0250*/ 	.word	index@(_Z12aft_full_fwdPfS_S_S_S_iib)
        /*0254*/ 	.word	0x00000000


	//----- nvinfo : EIATTR_REGCOUNT
	.align		4
.L_99:
        /*0258*/ 	.byte	0x04, 0x2f
        /*025a*/ 	.short	(.L_101 - .L_100)
	.align		4
.L_100:
        /*025c*/ 	.word	index@(_Z13aft_cross_fwdPfS_S_S_S_iii)
        /*0260*/ 	.word	0x00000020


	//----- nvinfo : EIATTR_FRAME_SIZE
	.align		4
.L_101:
        /*0264*/ 	.byte	0x04, 0x11
        /*0266*/ 	.short	(.L_103 - .L_102)
	.align		4
.L_102:
        /*0268*/ 	.word	index@($__internal_2_$__cuda_sm3x_div_rn_noftz_f32_slowpath)
        /*026c*/ 	.word	0x00000000


	//----- nvinfo : EIATTR_FRAME_SIZE
	.align		4
.L_103:
        /*0270*/ 	.byte	0x04, 0x11
        /*0272*/ 	.short	(.L_105 - .L_104)
	.align		4
.L_104:
        /*0274*/ 	.word	index@($__internal_1_$__cuda_sm20_rcp_rn_f32_slowpath)
        /*0278*/ 	.word	0x00000000


	//----- nvinfo : EIATTR_FRAME_SIZE
	.align		4
.L_105:
        /*027c*/ 	.byte	0x04, 0x11
        /*027e*/ 	.short	(.L_107 - .L_106)
	.align		4
.L_106:
        /*0280*/ 	.word	index@(_Z13aft_cross_fwdPfS_S_S_S_iii)
        /*0284*/ 	.word	0x00000000


	//----- nvinfo : EIATTR_REGCOUNT
	.align		4
.L_107:
        /*0288*/ 	.byte	0x04, 0x2f
        /*028a*/ 	.short	(.L_109 - .L_108)
	.align		4
.L_108:
        /*028c*/ 	.word	index@(_Z13aft_cross_bwdPfS_S_S_S_S_S_S_S_iii)
        /*0290*/ 	.word	0x00000020


	//----- nvinfo : EIATTR_FRAME_SIZE
	.align		4
.L_109:
        /*0294*/ 	.byte	0x04, 0x11
        /*0296*/ 	.short	(.L_111 - .L_110)
	.align		4
.L_110:
        /*0298*/ 	.word	index@($__internal_0_$__cuda_sm20_rcp_rn_f32_slowpath)
        /*029c*/ 	.word	0x00000000


	//----- nvinfo : EIATTR_FRAME_SIZE
	.align		4
.L_111:
        /*02a0*/ 	.byte	0x04, 0x11
        /*02a2*/ 	.short	(.L_113 - .L_112)
	.align		4
.L_112:
        /*02a4*/ 	.word	index@(_Z13aft_cross_bwdPfS_S_S_S_S_S_S_S_iii)
        /*02a8*/ 	.word	0x00000000


	//----- nvinfo : EIATTR_MIN_STACK_SIZE
	.align		4
.L_113:
        /*02ac*/ 	.byte	0x04, 0x12
        /*02ae*/ 	.short	(.L_115 - .L_114)
	.align		4
.L_114:
        /*02b0*/ 	.word	index@(_Z13aft_cross_bwdPfS_S_S_S_S_S_S_S_iii)
        /*02b4*/ 	.word	0x00000000


	//----- nvinfo : EIATTR_MIN_STACK_SIZE
	.align		4
.L_115:
        /*02b8*/ 	.byte	0x04, 0x12
        /*02ba*/ 	.short	(.L_117 - .L_116)
	.align		4
.L_116:
        /*02bc*/ 	.word	index@(_Z13aft_cross_fwdPfS_S_S_S_iii)
        /*02c0*/ 	.word	0x00000000


	//----- nvinfo : EIATTR_MIN_STACK_SIZE
	.align		4
.L_117:
        /*02c4*/ 	.byte	0x04, 0x12
        /*02c6*/ 	.short	(.L_119 - .L_118)
	.align		4
.L_118:
        /*02c8*/ 	.word	index@(_Z12aft_full_fwdPfS_S_S_S_iib)
        /*02cc*/ 	.word	0x00000000


	//----- nvinfo : EIATTR_MIN_STACK_SIZE
	.align		4
.L_119:
        /*02d0*/ 	.byte	0x04, 0x12
        /*02d2*/ 	.short	(.L_121 - .L_120)
	.align		4
.L_120:
        /*02d4*/ 	.word	index@(_Z7log_bwdPfS_S_i)
        /*02d8*/ 	.word	0x00000000


	//----- nvinfo : EIATTR_MIN_STACK_SIZE
	.align		4
.L_121:
        /*02dc*/ 	.byte	0x04, 0x12
        /*02de*/ 	.short	(.L_123 - .L_122)
	.align		4
.L_122:
        /*02e0*/ 	.word	index@(_Z7log_fwdPfS_i)
        /*02e4*/ 	.word	0x00000000


	//----- nvinfo : EIATTR_MIN_STACK_SIZE
	.align		4
.L_123:
        /*02e8*/ 	.byte	0x04, 0x12
        /*02ea*/ 	.short	(.L_125 - .L_124)
	.align		4
.L_124:
        /*02ec*/ 	.word	index@(_Z10matmul_bwdPfS_S_S_S_iii)
        /*02f0*/ 	.word	0x00000000


	//----- nvinfo : EIATTR_MIN_STACK_SIZE
	.align		4
.L_125:
        /*02f4*/ 	.byte	0x04, 0x12
        /*02f6*/ 	.short	(.L_127 - .L_126)
	.align		4
.L_126:
        /*02f8*/ 	.word	index@(_Z10matmul_fwdPfS_S_iii)
        /*02fc*/ 	.word	0x00000000


	//----- nvinfo : EIATTR_MIN_STACK_SIZE
	.align		4
.L_127:
        /*0300*/ 	.byte	0x04, 0x12
        /*0302*/ 	.short	(.L_129 - .L_128)
	.align		4
.L_128:
        /*0304*/ 	.word	index@(_Z11step_kernelPfS_fi)
        /*0308*/ 	.word	0x00000000


	//----- nvinfo : EIATTR_MIN_STACK_SIZE
	.align		4
.L_129:
        /*030c*/ 	.byte	0x04, 0x12
        /*030e*/ 	.short	(.L_131 - .L_130)
	.align		4
.L_130:
        /*0310*/ 	.word	index@(_Z8tanh_bwdPfS_S_i)
        /*0314*/ 	.word	0x00000000


	//----- nvinfo : EIATTR_MIN_STACK_SIZE
	.align		4
.L_131:
        /*0318*/ 	.byte	0x04, 0x12
        /*031a*/ 	.short	(.L_133 - .L_132)
	.align		4
.L_132:
        /*031c*/ 	.word	index@(_Z8tanh_fwdPfS_i)
        /*0320*/ 	.word	0x00000000


	//----- nvinfo : EIATTR_MIN_STACK_SIZE
	.align		4
.L_133:
        /*0324*/ 	.byte	0x04, 0x12
        /*0326*/ 	.short	(.L_135 - .L_134)
	.align		4
.L_134:
        /*0328*/ 	.word	index@(_Z11sigmoid_bwdPfS_S_i)
        /*032c*/ 	.word	0x00000000


	//----- nvinfo : EIATTR_MIN_STACK_SIZE
	.align		4
.L_135:
        /*0330*/ 	.byte	0x04, 0x12
        /*0332*/ 	.short	(.L_137 - .L_136)
	.align		4
.L_136:
        /*0334*/ 	.word	index@(_Z11sigmoid_fwdPfS_i)
        /*0338*/ 	.word	0x00000000


	//----- nvinfo : EIATTR_MIN_STACK_SIZE
	.align		4
.L_137:
        /*033c*/ 	.byte	0x04, 0x12
        /*033e*/ 	.short	(.L_139 - .L_138)
	.align		4
.L_138:
        /*0340*/ 	.word	index@(_Z8relu_bwdPfS_S_i)
        /*0344*/ 	.word	0x00000000


	//----- nvinfo : EIATTR_MIN_STACK_SIZE
	.align		4
.L_139:
        /*0348*/ 	.byte	0x04, 0x12
        /*034a*/ 	.short	(.L_141 - .L_140)
	.align		4
.L_140:
        /*034c*/ 	.word	index@(_Z8relu_fwdPfS_i)
        /*0350*/ 	.word	0x00000000


	//----- nvinfo : EIATTR_MIN_STACK_SIZE
	.align		4
.L_141:
        /*0354*/ 	.byte	0x04, 0x12
        /*0356*/ 	.short	(.L_143 - .L_142)
	.align		4
.L_142:
        /*0358*/ 	.word	index@(_Z7pow_bwdPffS_S_i)
        /*035c*/ 	.word	0x00000000


	//----- nvinfo : EIATTR_MIN_STACK_SIZE
	.align		4
.L_143:
        /*0360*/ 	.byte	0x04, 0x12
        /*0362*/ 	.short	(.L_145 - .L_144)
	.align		4
.L_144:
        /*0364*/ 	.word	index@(_Z7pow_fwdPffS_i)
        /*0368*/ 	.word	0x00000000


	//----- nvinfo : EIATTR_MIN_STACK_SIZE
	.align		4
.L_145:
        /*036c*/ 	.byte	0x04, 0x12
        /*036e*/ 	.short	(.L_147 - .L_146)
	.align		4
.L_146:
        /*0370*/ 	.word	index@(_Z7div_bwdPfS_S_S_S_i)
        /*0374*/ 	.word	0x00000000


	//----- nvinfo : EIATTR_MIN_STACK_SIZE
	.align		4
.L_147:
        /*0378*/ 	.byte	0x04, 0x12
        /*037a*/ 	.short	(.L_149 - .L_148)
	.align		4
.L_148:
        /*037c*/ 	.word	index@(_Z7div_fwdPfS_S_i)
        /*0380*/ 	.word	0x00000000


	//----- nvinfo : EIATTR_MIN_STACK_SIZE
	.align		4
.L_149:
        /*0384*/ 	.byte	0x04, 0x12
        /*0386*/ 	.short	(.L_151 - .L_150)
	.align		4
.L_150:
        /*0388*/ 	.word	index@(_Z7mul_bwdPfS_S_S_S_i)
        /*038c*/ 	.word	0x00000000


	//----- nvinfo : EIATTR_MIN_STACK_SIZE
	.align		4
.L_151:
        /*0390*/ 	.byte	0x04, 0x12
        /*0392*/ 	.short	(.L_153 - .L_152)
	.align		4
.L_152:
        /*0394*/ 	.word	index@(_Z7mul_fwdPfS_S_i)
        /*0398*/ 	.word	0x00000000


	//----- nvinfo : EIATTR_MIN_STACK_SIZE
	.align		4
.L_153:
        /*039c*/ 	.byte	0x04, 0x12
        /*039e*/ 	.short	(.L_155 - .L_154)
	.align		4
.L_154:
        /*03a0*/ 	.word	index@(_Z7sub_bwdPfS_S_i)
        /*03a4*/ 	.word	0x00000000


	//----- nvinfo : EIATTR_MIN_STACK_SIZE
	.align		4
.L_155:
        /*03a8*/ 	.byte	0x04, 0x12
        /*03aa*/ 	.short	(.L_157 - .L_156)
	.align		4
.L_156:
        /*03ac*/ 	.word	index@(_Z7sub_fwdPfS_S_i)
        /*03b0*/ 	.word	0x00000000


	//----- nvinfo : EIATTR_MIN_STACK_SIZE
	.align		4
.L_157:
        /*03b4*/ 	.byte	0x04, 0x12
        /*03b6*/ 	.short	(.L_159 - .L_158)
	.align		4
.L_158:
        /*03b8*/ 	.word	index@(_Z7add_bwdPfS_S_i)
        /*03bc*/ 	.word	0x00000000


	//----- nvinfo : EIATTR_MIN_STACK_SIZE
	.align		4
.L_159:
        /*03c0*/ 	.byte	0x04, 0x12
        /*03c2*/ 	.short	(.L_161 - .L_160)
	.align		4
.L_160:
        /*03c4*/ 	.word	index@(_Z7add_fwdPfS_S_i)
        /*03c8*/ 	.word	0x00000000
.L_161:


//--------------------- .nv.compat                --------------------------
	.section	.nv.compat,"",@"SHT_CUDA_COMPAT_INFO"
	.align	4
        /*0000*/ 	.byte	0x02, 0x09, 0x00, 0x00, 0x02, 0x02, 0x01, 0x00, 0x02, 0x05, 0x05, 0x00, 0x03, 0x07, 0x01, 0x01
        /*0010*/ 	.byte	0x02, 0x03, 0x00, 0x00, 0x02, 0x06, 0x01, 0x00, 0x04, 0x0b, 0x08, 0x00, 0x01, 0x00, 0x00, 0x00
        /*0020*/ 	.byte	0x00, 0x00, 0x00, 0x00


//--------------------- .nv.info._Z13aft_cross_bwdPfS_S_S_S_S_S_S_S_iii --------------------------
	.section	.nv.info._Z13aft_cross_bwdPfS_S_S_S_S_S_S_S_iii,"",@"SHT_CUDA_INFO"
	.sectionflags	@""
	.align	4


	//----- nvinfo : EIATTR_CUDA_API_VERSION
	.align		4
        /*0000*/ 	.byte	0x04, 0x37
        /*0002*/ 	.short	(.L_163 - .L_162)
.L_162:
        /*0004*/ 	.word	0x00000082


	//----- nvinfo : EIATTR_KPARAM_INFO
	.align		4
.L_163:
        /*0008*/ 	.byte	0x04, 0x17
        /*000a*/ 	.short	(.L_165 - .L_164)
.L_164:
        /*000c*/ 	.word	0x00000000
        /*0010*/ 	.short	0x000b
        /*0012*/ 	.short	0x0050
        /*0014*/ 	.byte	0x00, 0xf0, 0x11, 0x00


	//----- nvinfo : EIATTR_KPARAM_INFO
	.align		4
.L_165:
        /*0018*/ 	.byte	0x04, 0x17
        /*001a*/ 	.short	(.L_167 - .L_166)
.L_166:
        /*001c*/ 	.word	0x00000000
        /*0020*/ 	.short	0x000a
        /*0022*/ 	.short	0x004c
        /*0024*/ 	.byte	0x00, 0xf0, 0x11, 0x00


	//----- nvinfo : EIATTR_KPARAM_INFO
	.align		4
.L_167:
        /*0028*/ 	.byte	0x04, 0x17
        /*002a*/ 	.short	(.L_169 - .L_168)
.L_168:
        /*002c*/ 	.word	0x00000000
        /*0030*/ 	.short	0x0009
        /*0032*/ 	.short	0x0048
        /*0034*/ 	.byte	0x00, 0xf0, 0x11, 0x00


	//----- nvinfo : EIATTR_KPARAM_INFO
	.align		4
.L_169:
        /*0038*/ 	.byte	0x04, 0x17
        /*003a*/ 	.short	(.L_171 - .L_170)
.L_170:
        /*003c*/ 	.word	0x00000000
        /*0040*/ 	.short	0x0008
        /*0042*/ 	.short	0x0040
        /*0044*/ 	.byte	0x00, 0xf5, 0x21, 0x00


	//----- nvinfo : EIATTR_KPARAM_INFO
	.align		4
.L_171:
        /*0048*/ 	.byte	0x04, 0x17
        /*004a*/ 	.short	(.L_173 - .L_172)
.L_172:
        /*004c*/ 	.word	0x00000000
        /*0050*/ 	.short	0x0007
        /*0052*/ 	.short	0x0038
        /*0054*/ 	.byte	0x00, 0xf5, 0x21, 0x00


	//----- nvinfo : EIATTR_KPARAM_INFO
	.align		4
.L_173:
        /*0058*/ 	.byte	0x04, 0x17
        /*005a*/ 	.short	(.L_175 - .L_174)
.L_174:
        /*005c*/ 	.word	0x00000000
        /*0060*/ 	.short	0x0006
        /*0062*/ 	.short	0x0030
        /*0064*/ 	.byte	0x00, 0xf5, 0x21, 0x00


	//----- nvinfo : EIATTR_KPARAM_INFO
	.align		4
.L_175:
        /*0068*/ 	.byte	0x04, 0x17
        /*006a*/ 	.short	(.L_177 - .L_176)
.L_176:
        /*006c*/ 	.word	0x00000000
        /*0070*/ 	.short	0x0005
        /*0072*/ 	.short	0x0028
        /*0074*/ 	.byte	0x00, 0xf5, 0x21, 0x00


	//----- nvinfo : EIATTR_KPARAM_INFO
	.align		4
.L_177:
        /*0078*/ 	.byte	0x04, 0x17
        /*007a*/ 	.short	(.L_179 - .L_178)
.L_178:
        /*007c*/ 	.word	0x00000000
        /*0080*/ 	.short	0x0004
        /*0082*/ 	.short	0x0020
        /*0084*/ 	.byte	0x00, 0xf5, 0x21, 0x00


	//----- nvinfo : EIATTR_KPARAM_INFO
	.align		4
.L_179:
        /*0088*/ 	.byte	0x04, 0x17
        /*008a*/ 	.short	(.L_181 - .L_180)
.L_180:
        /*008c*/ 	.word	0x00000000
        /*0090*/ 	.short	0x0003
        /*0092*/ 	.short	0x0018
        /*0094*/ 	.byte	0x00, 0xf5, 0x21, 0x00


	//----- nvinfo : EIATTR_KPARAM_INFO
	.align		4
.L_181:
        /*0098*/ 	.byte	0x04, 0x17
        /*009a*/ 	.short	(.L_183 - .L_182)
.L_182:
        /*009c*/ 	.word	0x00000000
        /*00a0*/ 	.short	0x0002
        /*00a2*/ 	.short	0x0010
        /*00a4*/ 	.byte	0x00, 0xf5, 0x21, 0x00


	//----- nvinfo : EIATTR_KPARAM_INFO
	.align		4
.L_183:
        /*00a8*/ 	.byte	0x04, 0x17
        /*00aa*/ 	.short	(.L_185 - .L_184)
.L_184:
        /*00ac*/ 	.word	0x00000000
        /*00b0*/ 	.short	0x0001
        /*00b2*/ 	.short	0x0008
        /*00b4*/ 	.byte	0x00, 0xf5, 0x21, 0x00


	//----- nvinfo : EIATTR_KPARAM_INFO
	.align		4
.L_185:
        /*00b8*/ 	.byte	0x04, 0x17
        /*00ba*/ 	.short	(.L_187 - .L_186)
.L_186:
        /*00bc*/ 	.word	0x00000000
        /*00c0*/ 	.short	0x0000
        /*00c2*/ 	.short	0x0000
        /*00c4*/ 	.byte	0x00, 0xf5, 0x21, 0x00


	//----- nvinfo : EIATTR_SPARSE_MMA_MASK
	.align		4
.L_187:
        /*00c8*/ 	.byte	0x03, 0x50
        /*00ca*/ 	.short	0x0000


	//----- nvinfo : EIATTR_MAXREG_COUNT
	.align		4
        /*00cc*/ 	.byte	0x03, 0x1b
        /*00ce*/ 	.short	0x00ff


	//----- nvinfo : EIATTR_MERCURY_ISA_VERSION
	.align		4
        /*00d0*/ 	.byte	0x03, 0x5f
        /*00d2*/ 	.short	0x0101


	//----- nvinfo : EIATTR_VRC_CTA_INIT_COUNT
	.align		4
        /*00d4*/ 	.byte	0x02, 0x4a
	.zero		1
	.zero		1


	//----- nvinfo : EIATTR_EXIT_INSTR_OFFSETS
	.align		4
        /*00d8*/ 	.byte	0x04, 0x1c
        /*00da*/ 	.short	(.L_189 - .L_188)


	//   ....[0]....
.L_188:
        /*00dc*/ 	.word	0x00000090


	//   ....[1]....
        /*00e0*/ 	.word	0x00001e50


	//   ....[2]....
        /*00e4*/ 	.word	0x00002750


	//   ....[3]....
        /*00e8*/ 	.word	0x00002c20


	//   ....[4]....
        /*00ec*/ 	.word	0x00002ea0


	//----- nvinfo : EIATTR_CRS_STACK_SIZE
	.align		4
.L_189:
        /*00f0*/ 	.byte	0x04, 0x1e
        /*00f2*/ 	.short	(.L_191 - .L_190)
.L_190:
        /*00f4*/ 	.word	0x00000000


	//----- nvinfo : EIATTR_CBANK_PARAM_SIZE
	.align		4
.L_191:
        /*00f8*/ 	.byte	0x03, 0x19
        /*00fa*/ 	.short	0x0054


	//----- nvinfo : EIATTR_PARAM_CBANK
	.align		4
        /*00fc*/ 	.byte	0x04, 0x0a
        /*00fe*/ 	.short	(.L_193 - .L_192)
	.align		4
.L_192:
        /*0100*/ 	.word	index@(.nv.constant0._Z13aft_cross_bwdPfS_S_S_S_S_S_S_S_iii)
        /*0104*/ 	.short	0x0380
        /*0106*/ 	.short	0x0054


	//----- nvinfo : EIATTR_SW_WAR
	.align		4
.L_193:
        /*0108*/ 	.byte	0x04, 0x36
        /*010a*/ 	.short	(.L_195 - .L_194)
.L_194:
        /*010c*/ 	.word	0x00000008
.L_195:


//--------------------- .nv.info._Z13aft_cross_fwdPfS_S_S_S_iii --------------------------
	.section	.nv.info._Z13aft_cross_fwdPfS_S_S_S_iii,"",@"SHT_CUDA_INFO"
	.sectionflags	@""
	.align	4


	//----- nvinfo : EIATTR_CUDA_API_VERSION
	.align		4
        /*0000*/ 	.byte	0x04, 0x37
        /*0002*/ 	.short	(.L_197 - .L_196)
.L_196:
        /*0004*/ 	.word	0x00000082


	//----- nvinfo : EIATTR_KPARAM_INFO
	.align		4
.L_197:
        /*0008*/ 	.byte	0x04, 0x17
        /*000a*/ 	.short	(.L_199 - .L_198)
.L_198:
        /*000c*/ 	.word	0x00000000
        /*0010*/ 	.short	0x0007
        /*0012*/ 	.short	0x0030
        /*0014*/ 	.byte	0x00, 0xf0, 0x11, 0x00


	//----- nvinfo : EIATTR_KPARAM_INFO
	.align		4
.L_199:
        /*0018*/ 	.byte	0x04, 0x17
        /*001a*/ 	.short	(.L_201 - .L_200)
.L_200:
        /*001c*/ 	.word	0x00000000
        /*0020*/ 	.short	0x0006
        /*0022*/ 	.short	0x002c
        /*0024*/ 	.byte	0x00, 0xf0, 0x11, 0x00


	//----- nvinfo : EIATTR_KPARAM_INFO
	.align		4
.L_201:
        /*0028*/ 	.byte	0x04, 0x17
        /*002a*/ 	.short	(.L_203 - .L_202)
.L_202:
        /*002c*/ 	.word	0x00000000
        /*0030*/ 	.short	0x0005
        /*0032*/ 	.short	0x0028
        /*0034*/ 	.byte	0x00, 0xf0, 0x11, 0x00


	//----- nvinfo : EIATTR_KPARAM_INFO
	.align		4
.L_203:
        /*0038*/ 	.byte	0x04, 0x17
        /*003a*/ 	.short	(.L_205 - .L_204)
.L_204:
        /*003c*/ 	.word	0x00000000
        /*0040*/ 	.short	0x0004
        /*0042*/ 	.short	0x0020
        /*0044*/ 	.byte	0x00, 0xf5, 0x21, 0x00


	//----- nvinfo : EIATTR_KPARAM_INFO
	.align		4
.L_205:
        /*0048*/ 	.byte	0x04, 0x17
        /*004a*/ 	.short	(.L_207 - .L_206)
.L_206:
        /*004c*/ 	.word	0x00000000
        /*0050*/ 	.short	0x0003
        /*0052*/ 	.short	0x0018
        /*0054*/ 	.byte	0x00, 0xf5, 0x21, 0x00


	//----- nvinfo : EIATTR_KPARAM_INFO
	.align		4
.L_207:
        /*0058*/ 	.byte	0x04, 0x17
        /*005a*/ 	.short	(.L_209 - .L_208)
.L_208:
        /*005c*/ 	.word	0x00000000
        /*0060*/ 	.short	0x0002
        /*0062*/ 	.short	0x0010
        /*0064*/ 	.byte	0x00, 0xf5, 0x21, 0x00


	//----- nvinfo : EIATTR_KPARAM_INFO
	.align		4
.L_209:
        /*0068*/ 	.byte	0x04, 0x17
        /*006a*/ 	.short	(.L_211 - .L_210)
.L_210:
        /*006c*/ 	.word	0x00000000
        /*0070*/ 	.short	0x0001
        /*0072*/ 	.short	0x0008
        /*0074*/ 	.byte	0x00, 0xf5, 0x21, 0x00


	//----- nvinfo : EIATTR_KPARAM_INFO
	.align		4
.L_211:
        /*0078*/ 	.byte	0x04, 0x17
        /*007a*/ 	.short	(.L_213 - .L_212)
.L_212:
        /*007c*/ 	.word	0x00000000
        /*0080*/ 	.short	0x0000
        /*0082*/ 	.short	0x0000
        /*0084*/ 	.byte	0x00, 0xf5, 0x21, 0x00


	//----- nvinfo : EIATTR_SPARSE_MMA_MASK
	.align		4
.L_213:
        /*0088*/ 	.byte	0x03, 0x50
        /*008a*/ 	.short	0x0000


	//----- nvinfo : EIATTR_MAXREG_COUNT
	.align		4
        /*008c*/ 	.byte	0x03, 0x1b
        /*008e*/ 	.short	0x00ff


	//----- nvinfo : EIATTR_MERCURY_ISA_VERSION
	.align		4
        /*0090*/ 	.byte	0x03, 0x5f
        /*0092*/ 	.short	0x0101


	//----- nvinfo : EIATTR_VRC_CTA_INIT_COUNT
	.align		4
        /*0094*/ 	.byte	0x02, 0x4a
	.zero		1
	.zero		1


	//----- nvinfo : EIATTR_EXIT_INSTR_OFFSETS
	.align		4
        /*0098*/ 	.byte	0x04, 0x1c
        /*009a*/ 	.short	(.L_215 - .L_214)


	//   ....[0]....
.L_214:
        /*009c*/ 	.word	0x00000090


	//   ....[1]....
        /*00a0*/ 	.word	0x00000f30


	//   ....[2]....
        /*00a4*/ 	.word	0x00001710


	//   ....[3]....
        /*00a8*/ 	.word	0x00001b40


	//   ....[4]....
        /*00ac*/ 	.word	0x00001d50


	//----- nvinfo : EIATTR_CRS_STACK_SIZE
	.align		4
.L_215:
        /*00b0*/ 	.byte	0x04, 0x1e
        /*00b2*/ 	.short	(.L_217 - .L_216)
.L_216:
        /*00b4*/ 	.word	0x00000000


	//----- nvinfo : EIATTR_CBANK_PARAM_SIZE
	.align		4
.L_217:
        /*00b8*/ 	.byte	0x03, 0x19
        /*00ba*/ 	.short	0x0034


	//----- nvinfo : EIATTR_PARAM_CBANK
	.align		4
        /*00bc*/ 	.byte	0x04, 0x0a
        /*00be*/ 	.short	(.L_219 - .L_218)
	.align		4
.L_218:
        /*00c0*/ 	.word	index@(.nv.constant0._Z13aft_cross_fwdPfS_S_S_S_iii)
        /*00c4*/ 	.short	0x0380
        /*00c6*/ 	.short	0x0034


	//----- nvinfo : EIATTR_SW_WAR
	.align		4
.L_219:
        /*00c8*/ 	.byte	0x04, 0x36
        /*00ca*/ 	.short	(.L_221 - .L_220)
.L_220:
        /*00cc*/ 	.word	0x00000008
.L_221:


//--------------------- .nv.info._Z12aft_full_fwdPfS_S_S_S_iib --------------------------
	.section	.nv.info._Z12aft_full_fwdPfS_S_S_S_iib,"",@"SHT_CUDA_INFO"
	.sectionflags	@""
	.align	4


	//----- nvinfo : EIATTR_CUDA_API_VERSION
	.align		4
        /*0000*/ 	.byte	0x04, 0x37
        /*0002*/ 	.short	(.L_223 - .L_222)
.L_222:
        /*0004*/ 	.word	0x00000082


	//----- nvinfo : EIATTR_KPARAM_INFO
	.align		4
.L_223:
        /*0008*/ 	.byte	0x04, 0x17
        /*000a*/ 	.short	(.L_225 - .L_224)
.L_224:
        /*000c*/ 	.word	0x00000000
        /*0010*/ 	.short	0x0007
        /*0012*/ 	.short	0x0030
        /*0014*/ 	.byte	0x00, 0xf0, 0x05, 0x00


	//----- nvinfo : EIATTR_KPARAM_INFO
	.align		4
.L_225:
        /*0018*/ 	.byte	0x04, 0x17
        /*001a*/ 	.short	(.L_227 - .L_226)
.L_226:
        /*001c*/ 	.word	0x00000000
        /*0020*/ 	.short	0x0006
        /*0022*/ 	.short	0x002c
        /*0024*/ 	.byte	0x00, 0xf0, 0x11, 0x00


	//----- nvinfo : EIATTR_KPARAM_INFO
	.align		4
.L_227:
        /*0028*/ 	.byte	0x04, 0x17
        /*002a*/ 	.short	(.L_229 - .L_228)
.L_228:
        /*002c*/ 	.word	0x00000000
        /*0030*/ 	.short	0x0005
        /*0032*/ 	.short	0x0028
        /*0034*/ 	.byte	0x00, 0xf0, 0x11, 0x00


	//----- nvinfo : EIATTR_KPARAM_INFO
	.align		4
.L_229:
        /*0038*/ 	.byte	0x04, 0x17
        /*003a*/ 	.short	(.L_231 - .L_230)
.L_230:
        /*003c*/ 	.word	0x00000000
        /*0040*/ 	.short	0x0004
        /*0042*/ 	.short	0x0020
        /*0044*/ 	.byte	0x00, 0xf5, 0x21, 0x00


	//----- nvinfo : EIATTR_KPARAM_INFO
	.align		4
.L_231:
        /*0048*/ 	.byte	0x04, 0x17
        /*004a*/ 	.short	(.L_233 - .L_232)
.L_232:
        /*004c*/ 	.word	0x00000000
        /*0050*/ 	.short	0x0003
        /*0052*/ 	.short	0x0018
        /*0054*/ 	.byte	0x00, 0xf5, 0x21, 0x00


	//----- nvinfo : EIATTR_KPARAM_INFO
	.align		4
.L_233:
        /*0058*/ 	.byte	0x04, 0x17
        /*005a*/ 	.short	(.L_235 - .L_234)
.L_234:
        /*005c*/ 	.word	0x00000000
        /*0060*/ 	.short	0x0002
        /*0062*/ 	.short	0x0010
        /*0064*/ 	.byte	0x00, 0xf5, 0x21, 0x00


	//----- nvinfo : EIATTR_KPARAM_INFO
	.align		4
.L_235:
        /*0068*/ 	.byte	0x04, 0x17
        /*006a*/ 	.short	(.L_237 - .L_236)
.L_236:
        /*006c*/ 	.word	0x00000000
        /*0070*/ 	.short	0x0001
        /*0072*/ 	.short	0x0008
        /*0074*/ 	.byte	0x00, 0xf5, 0x21, 0x00


	//----- nvinfo : EIATTR_KPARAM_INFO
	.align		4
.L_237:
        /*0078*/ 	.byte	0x04, 0x17
        /*007a*/ 	.short	(.L_239 - .L_238)
.L_238:
        /*007c*/ 	.word	0x00000000
        /*0080*/ 	.short	0x0000
        /*0082*/ 	.short	0x0000
        /*0084*/ 	.byte	0x00, 0xf5, 0x21, 0x00


	//----- nvinfo : EIATTR_SPARSE_MMA_MASK
	.align		4
.L_239:
        /*0088*/ 	.byte	0x03, 0x50
        /*008a*/ 	.short	0x0000


	//----- nvinfo : EIATTR_MAXREG_COUNT
	.align		4
        /*008c*/ 	.byte	0x03, 0x1b
        /*008e*/ 	.short	0x00ff


	//----- nvinfo : EIATTR_MERCURY_ISA_VERSION
	.align		4
        /*0090*/ 	.byte	0x03, 0x5f
        /*0092*/ 	.short	0x0101


	//----- nvinfo : EIATTR_VRC_CTA_INIT_COUNT
	.align		4
        /*0094*/ 	.byte	0x02, 0x4a
	.zero		1
	.zero		1


	//----- nvinfo : EIATTR_EXIT_INSTR_OFFSETS
	.align		4
        /*0098*/ 	.byte	0x04, 0x1c
        /*009a*/ 	.short	(.L_241 - .L_240)


	//   ....[0]....
.L_240:
        /*009c*/ 	.word	0x00000080


	//   ....[1]....
        /*00a0*/ 	.word	0x00001040


	//----- nvinfo : EIATTR_CRS_STACK_SIZE
	.align		4
.L_241:
        /*00a4*/ 	.byte	0x04, 0x1e
        /*00a6*/ 	.short	(.L_243 - .L_242)
.L_242:
        /*00a8*/ 	.word	0x00000000


	//----- nvinfo : EIATTR_CBANK_PARAM_SIZE
	.align		4
.L_243:
        /*00ac*/ 	.byte	0x03, 0x19
        /*00ae*/ 	.short	0x0031


	//----- nvinfo : EIATTR_PARAM_CBANK
	.align		4
        /*00b0*/ 	.byte	0x04, 0x0a
        /*00b2*/ 	.short	(.L_245 - .L_244)
	.align		4
.L_244:
        /*00b4*/ 	.word	index@(.nv.constant0._Z12aft_full_fwdPfS_S_S_S_iib)
        /*00b8*/ 	.short	0x0380
        /*00ba*/ 	.short	0x0031


	//----- nvinfo : EIATTR_SW_WAR
	.align		4
.L_245:
        /*00bc*/ 	.byte	0x04, 0x36
        /*00be*/ 	.short	(.L_247 - .L_246)
.L_246:
        /*00c0*/ 	.word	0x00000008
.L_247:


//--------------------- .nv.info._Z7log_bwdPfS_S_i --------------------------
	.section	.nv.info._Z7log_bwdPfS_S_i,"",@"SHT_CUDA_INFO"
	.sectionflags	@""
	.align	4


	//----- nvinfo : EIATTR_CUDA_API_VERSION
	.align		4
        /*0000*/ 	.byte	0x04, 0x37
        /*0002*/ 	.short	(.L_249 - .L_248)
.L_248:
        /*0004*/ 	.word	0x00000082


	//----- nvinfo : EIATTR_KPARAM_INFO
	.align		4
.L_249:
        /*0008*/ 	.byte	0x04, 0x17
        /*000a*/ 	.short	(.L_251 - .L_250)
.L_250:
        /*000c*/ 	.word	0x00000000
        /*0010*/ 	.short	0x0003
        /*0012*/ 	.short	0x0018
        /*0014*/ 	.byte	0x00, 0xf0, 0x11, 0x00


	//----- nvinfo : EIATTR_KPARAM_INFO
	.align		4
.L_251:
        /*0018*/ 	.byte	0x04, 0x17
        /*001a*/ 	.short	(.L_253 - .L_252)
.L_252:
        /*001c*/ 	.word	0x00000000
        /*0020*/ 	.short	0x0002
        /*0022*/ 	.short	0x0010
        /*0024*/ 	.byte	0x00, 0xf5, 0x21, 0x00


	//----- nvinfo : EIATTR_KPARAM_INFO
	.align		4
.L_253:
        /*0028*/ 	.byte	0x04, 0x17
        /*002a*/ 	.short	(.L_255 - .L_254)
.L_254:
        /*002c*/ 	.word	0x00000000
        /*0030*/ 	.short	0x0001
        /*0032*/ 	.short	0x0008
        /*0034*/ 	.byte	0x00, 0xf5, 0x21, 0x00


	//----- nvinfo : EIATTR_KPARAM_INFO
	.align		4
.L_255:
        /*0038*/ 	.byte	0x04, 0x17
        /*003a*/ 	.short	(.L_257 - .L_256)
.L_256:
        /*003c*/ 	.word	0x00000000
        /*0040*/ 	.short	0x0000
        /*0042*/ 	.short	0x0000
        /*0044*/ 	.byte	0x00, 0xf5, 0x21, 0x00


	//----- nvinfo : EIATTR_SPARSE_MMA_MASK
	.align		4
.L_257:
        /*0048*/ 	.byte	0x03, 0x50
        /*004a*/ 	.short	0x0000


	//----- nvinfo : EIATTR_MAXREG_COUNT
	.align		4
        /*004c*/ 	.byte	0x03, 0x1b
        /*004e*/ 	.short	0x00ff


	//----- nvinfo : EIATTR_MERCURY_ISA_VERSION
	.align		4
        /*0050*/ 	.byte	0x03, 0x5f
        /*0052*/ 	.short	0x0101


	//----- nvinfo : EIATTR_VRC_CTA_INIT_COUNT
	.align		4
        /*0054*/ 	.byte	0x02, 0x4a
	.zero		1
	.zero		1


	//----- nvinfo : EIATTR_EXIT_INSTR_OFFSETS
	.align		4
        /*0058*/ 	.byte	0x04, 0x1c
        /*005a*/ 	.short	(.L_259 - .L_258)


	//   ....[0]....
.L_258:
        /*005c*/ 	.word	0x00000070


	//   ....[1]....
        /*0060*/ 	.word	0x00000210


	//----- nvinfo : EIATTR_CRS_STACK_SIZE
	.align		4
.L_259:
        /*0064*/ 	.byte	0x04, 0x1e
        /*0066*/ 	.short	(.L_261 - .L_260)
.L_260:
        /*0068*/ 	.word	0x00000000


	//----- nvinfo : EIATTR_CBANK_PARAM_SIZE
	.align		4
.L_261:
        /*006c*/ 	.byte	0x03, 0x19
        /*006e*/ 	.short	0x001c


	//----- nvinfo : EIATTR_PARAM_CBANK
	.align		4
        /*0070*/ 	.byte	0x04, 0x0a
        /*0072*/ 	.short	(.L_263 - .L_262)
	.align		4
.L_262:
        /*0074*/ 	.word	index@(.nv.constant0._Z7log_bwdPfS_S_i)
        /*0078*/ 	.short	0x0380
        /*007a*/ 	.short	0x001c


	//----- nvinfo : EIATTR_SW_WAR
	.align		4
.L_263:
        /*007c*/ 	.byte	0x04, 0x36
        /*007e*/ 	.short	(.L_265 - .L_264)
.L_264:
        /*0080*/ 	.word	0x00000008
.L_265:


//--------------------- .nv.info._Z7log_fwdPfS_i  --------------------------
	.section	.nv.info._Z7log_fwdPfS_i,"",@"SHT_CUDA_INFO"
	.sectionflags	@""
	.align	4


	//----- nvinfo : EIATTR_CUDA_API_VERSION
	.align		4
        /*0000*/ 	.byte	0x04, 0x37
        /*0002*/ 	.short	(.L_267 - .L_266)
.L_266:
        /*0004*/ 	.word	0x00000082


	//----- nvinfo : EIATTR_KPARAM_INFO
	.align		4
.L_267:
        /*0008*/ 	.byte	0x04, 0x17
        /*000a*/ 	.short	(.L_269 - .L_268)
.L_268:
        /*000c*/ 	.word	0x00000000
        /*0010*/ 	.short	0x0002
        /*0012*/ 	.short	0x0010
        /*0014*/ 	.byte	0x00, 0xf0, 0x11, 0x00


	//----- nvinfo : EIATTR_KPARAM_INFO
	.align		4
.L_269:
        /*0018*/ 	.byte	0x04, 0x17
        /*001a*/ 	.short	(.L_271 - .L_270)
.L_270:
        /*001c*/ 	.word	0x00000000
        /*0020*/ 	.short	0x0001
        /*0022*/ 	.short	0x0008
        /*0024*/ 	.byte	0x00, 0xf5, 0x21, 0x00


	//----- nvinfo : EIATTR_KPARAM_INFO
	.align		4
.L_271:
        /*0028*/ 	.byte	0x04, 0x17
        /*002a*/ 	.short	(.L_273 - .L_272)
.L_272:
        /*002c*/ 	.word	0x00000000
        /*0030*/ 	.short	0x0000
        /*0032*/ 	.short	0x0000
        /*0034*/ 	.byte	0x00, 0xf5, 0x21, 0x00


	//----- nvinfo : EIATTR_SPARSE_MMA_MASK
	.align		4
.L_273:
        /*0038*/ 	.byte	0x03, 0x50
        /*003a*/ 	.short	0x0000


	//----- nvinfo : EIATTR_MAXREG_COUNT
	.align		4
        /*003c*/ 	.byte	0x03, 0x1b
        /*003e*/ 	.short	0x00ff


	//----- nvinfo : EIATTR_MERCURY_ISA_VERSION
	.align		4
        /*0040*/ 	.byte	0x03, 0x5f
        /*0042*/ 	.short	0x0101


	//----- nvinfo : EIATTR_VRC_CTA_INIT_COUNT
	.align		4
        /*0044*/ 	.byte	0x02, 0x4a
	.zero		1
	.zero		1


	//----- nvinfo : EIATTR_EXIT_INSTR_OFFSETS
	.align		4
        /*0048*/ 	.byte	0x04, 0x1c
        /*004a*/ 	.short	(.L_275 - .L_274)


	//   ....[0]....
.L_274:
        /*004c*/ 	.word	0x00000070


	//   ....[1]....
        /*0050*/ 	.word	0x000002a0


	//----- nvinfo : EIATTR_CBANK_PARAM_SIZE
	.align		4
.L_275:
        /*0054*/ 	.byte	0x03, 0x19
        /*0056*/ 	.short	0x0014


	//----- nvinfo : EIATTR_PARAM_CBANK
	.align		4
        /*0058*/ 	.byte	0x04, 0x0a
        /*005a*/ 	.short	(.L_277 - .L_276)
	.align		4
.L_276:
        /*005c*/ 	.word	index@(.nv.constant0._Z7log_fwdPfS_i)
        /*0060*/ 	.short	0x0380
        /*0062*/ 	.short	0x0014


	//----- nvinfo : EIATTR_SW_WAR
	.align		4
.L_277:
        /*0064*/ 	.byte	0x04, 0x36
        /*0066*/ 	.short	(.L_279 - .L_278)
.L_278:
        /*0068*/ 	.word	0x00000008
.L_279:


//--------------------- .nv.info._Z10matmul_bwdPfS_S_S_S_iii --------------------------
	.section	.nv.info._Z10matmul_bwdPfS_S_S_S_iii,"",@"SHT_CUDA_INFO"
	.sectionflags	@""
	.align	4


	//----- nvinfo : EIATTR_CUDA_API_VERSION
	.align		4
        /*0000*/ 	.byte	0x04, 0x37
        /*0002*/ 	.short	(.L_281 - .L_280)
.L_280:
        /*0004*/ 	.word	0x00000082


	//----- nvinfo : EIATTR_KPARAM_INFO
	.align		4
.L_281:
        /*0008*/ 	.byte	0x04, 0x17
        /*000a*/ 	.short	(.L_283 - .L_282)
.L_282:
        /*000c*/ 	.word	0x00000000
        /*0010*/ 	.short	0x0007
        /*0012*/ 	.short	0x0030
        /*0014*/ 	.byte	0x00, 0xf0, 0x11, 0x00


	//----- nvinfo : EIATTR_KPARAM_INFO
	.align		4
.L_283:
        /*0018*/ 	.byte	0x04, 0x17
        /*001a*/ 	.short	(.L_285 - .L_284)
.L_284:
        /*001c*/ 	.word	0x00000000
        /*0020*/ 	.short	0x0006
        /*0022*/ 	.short	0x002c
        /*0024*/ 	.byte	0x00, 0xf0, 0x11, 0x00


	//----- nvinfo : EIATTR_KPARAM_INFO
	.align		4
.L_285:
        /*0028*/ 	.byte	0x04, 0x17
        /*002a*/ 	.short	(.L_287 - .L_286)
.L_286:
        /*002c*/ 	.word	0x00000000
        /*0030*/ 	.short	0x0005
        /*0032*/ 	.short	0x0028
        /*0034*/ 	.byte	0x00, 0xf0, 0x11, 0x00


	//----- nvinfo : EIATTR_KPARAM_INFO
	.align		4
.L_287:
        /*0038*/ 	.byte	0x04, 0x17
        /*003a*/ 	.short	(.L_289 - .L_288)
.L_288:
        /*003c*/ 	.word	0x00000000
        /*0040*/ 	.short	0x0004
        /*0042*/ 	.short	0x0020
        /*0044*/ 	.byte	0x00, 0xf5, 0x21, 0x00


	//----- nvinfo : EIATTR_KPARAM_INFO
	.align		4
.L_289:
        /*0048*/ 	.byte	0x04, 0x17
        /*004a*/ 	.short	(.L_291 - .L_290)
.L_290:
        /*004c*/ 	.word	0x00000000
        /*0050*/ 	.short	0x0003
        /*0052*/ 	.short	0x0018
        /*0054*/ 	.byte	0x00, 0xf5, 0x21, 0x00


	//----- nvinfo : EIATTR_KPARAM_INFO
	.align		4
.L_291:
        /*0058*/ 	.byte	0x04, 0x17
        /*005a*/ 	.short	(.L_293 - .L_292)
.L_292:
        /*005c*/ 	.word	0x00000000
        /*0060*/ 	.short	0x0002
        /*0062*/ 	.short	0x0010
        /*0064*/ 	.byte	0x00, 0xf5, 0x21, 0x00


	//----- nvinfo : EIATTR_KPARAM_INFO
	.align		4
.L_293:
        /*0068*/ 	.byte	0x04, 0x17
        /*006a*/ 	.short	(.L_295 - .L_294)
.L_294:
        /*006c*/ 	.word	0x00000000
        /*0070*/ 	.short	0x0001
        /*0072*/ 	.short	0x0008
        /*0074*/ 	.byte	0x00, 0xf5, 0x21, 0x00


	//----- nvinfo : EIATTR_KPARAM_INFO
	.align		4
.L_295:
        /*0078*/ 	.byte	0x04, 0x17
        /*007a*/ 	.short	(.L_297 - .L_296)
.L_296:
        /*007c*/ 	.word	0x00000000
        /*0080*/ 	.short	0x0000
        /*0082*/ 	.short	0x0000
        /*0084*/ 	.byte	0x00, 0xf5, 0x21, 0x00


	//----- nvinfo : EIATTR_SPARSE_MMA_MASK
	.align		4
.L_297:
        /*0088*/ 	.byte	0x03, 0x50
        /*008a*/ 	.short	0x0000


	//----- nvinfo : EIATTR_MAXREG_COUNT
	.align		4
        /*008c*/ 	.byte	0x03, 0x1b
        /*008e*/ 	.short	0x00ff


	//----- nvinfo : EIATTR_MERCURY_ISA_VERSION
	.align		4
        /*0090*/ 	.byte	0x03, 0x5f
        /*0092*/ 	.short	0x0101


	//----- nvinfo : EIATTR_VRC_CTA_INIT_COUNT
	.align		4
        /*0094*/ 	.byte	0x02, 0x4a
	.zero		1
	.zero		1


	//----- nvinfo : EIATTR_EXIT_INSTR_OFFSETS
	.align		4
        /*0098*/ 	.byte	0x04, 0x1c
        /*009a*/ 	.short	(.L_299 - .L_298)


	//   ....[0]....
.L_298:
        /*009c*/ 	.word	0x000000d0


	//   ....[1]....
        /*00a0*/ 	.word	0x00000110


	//   ....[2]....
        /*00a4*/ 	.word	0x00000750


	//   ....[3]....
        /*00a8*/ 	.word	0x00000ad0


	//   ....[4]....
        /*00ac*/ 	.word	0x00000d50


	//   ....[5]....
        /*00b0*/ 	.word	0x00000e60


	//----- nvinfo : EIATTR_CBANK_PARAM_SIZE
	.align		4
.L_299:
        /*00b4*/ 	.byte	0x03, 0x19
        /*00b6*/ 	.short	0x0034


	//----- nvinfo : EIATTR_PARAM_CBANK
	.align		4
        /*00b8*/ 	.byte	0x04, 0x0a
        /*00ba*/ 	.short	(.L_301 - .L_300)
	.align		4
.L_300:
        /*00bc*/ 	.word	index@(.nv.constant0._Z10matmul_bwdPfS_S_S_S_iii)
        /*00c0*/ 	.short	0x0380
        /*00c2*/ 	.short	0x0034


	//----- nvinfo : EIATTR_SW_WAR
	.align		4
.L_301:
        /*00c4*/ 	.byte	0x04, 0x36
        /*00c6*/ 	.short	(.L_303 - .L_302)
.L_302:
        /*00c8*/ 	.word	0x00000008
.L_303:


//--------------------- .nv.info._Z10matmul_fwdPfS_S_iii --------------------------
	.section	.nv.info._Z10matmul_fwdPfS_S_iii,"",@"SHT_CUDA_INFO"
	.sectionflags	@""
	.align	4


	//----- nvinfo : EIATTR_CUDA_API_VERSION
	.align		4
        /*0000*/ 	.byte	0x04, 0x37
        /*0002*/ 	.short	(.L_305 - .L_304)
.L_304:
        /*0004*/ 	.word	0x00000082


	//----- nvinfo : EIATTR_KPARAM_INFO
	.align		4
.L_305:
        /*0008*/ 	.byte	0x04, 0x17
        /*000a*/ 	.short	(.L_307 - .L_306)
.L_306:
        /*000c*/ 	.word	0x00000000
        /*0010*/ 	.short	0x0005
        /*0012*/ 	.short	0x0020
        /*0014*/ 	.byte	0x00, 0xf0, 0x11, 0x00


	//----- nvinfo : EIATTR_KPARAM_INFO
	.align		4
.L_307:
        /*0018*/ 	.byte	0x04, 0x17
        /*001a*/ 	.short	(.L_309 - .L_308)
.L_308:
        /*001c*/ 	.word	0x00000000
        /*0020*/ 	.short	0x0004
        /*0022*/ 	.short	0x001c
        /*0024*/ 	.byte	0x00, 0xf0, 0x11, 0x00


	//----- nvinfo : EIATTR_KPARAM_INFO
	.align		4
.L_309:
        /*0028*/ 	.byte	0x04, 0x17
        /*002a*/ 	.short	(.L_311 - .L_310)
.L_310:
        /*002c*/ 	.word	0x00000000
        /*0030*/ 	.short	0x0003
        /*0032*/ 	.short	0x0018
        /*0034*/ 	.byte	0x00, 0xf0, 0x11, 0x00


	//----- nvinfo : EIATTR_KPARAM_INFO
	.align		4
.L_311:
        /*0038*/ 	.byte	0x04, 0x17
        /*003a*/ 	.short	(.L_313 - .L_312)
.L_312:
        /*003c*/ 	.word	0x00000000
        /*0040*/ 	.short	0x0002
        /*0042*/ 	.short	0x0010
        /*0044*/ 	.byte	0x00, 0xf5, 0x21, 0x00


	//----- nvinfo : EIATTR_KPARAM_INFO
	.align		4
.L_313:
        /*0048*/ 	.byte	0x04, 0x17
        /*004a*/ 	.short	(.L_315 - .L_314)
.L_314:
        /*004c*/ 	.word	0x00000000
        /*0050*/ 	.short	0x0001
        /*0052*/ 	.short	0x0008
        /*0054*/ 	.byte	0x00, 0xf5, 0x21, 0x00


	//----- nvinfo : EIATTR_KPARAM_INFO
	.align		4
.L_315:
        /*0058*/ 	.byte	0x04, 0x17
        /*005a*/ 	.short	(.L_317 - .L_316)
.L_316:
        /*005c*/ 	.word	0x00000000
        /*0060*/ 	.short	0x0000
        /*0062*/ 	.short	0x0000
        /*0064*/ 	.byte	0x00, 0xf5, 0x21, 0x00


	//----- nvinfo : EIATTR_SPARSE_MMA_MASK
	.align		4
.L_317:
        /*0068*/ 	.byte	0x03, 0x50
        /*006a*/ 	.short	0x0000


	//----- nvinfo : EIATTR_MAXREG_COUNT
	.align		4
        /*006c*/ 	.byte	0x03, 0x1b
        /*006e*/ 	.short	0x00ff


	//----- nvinfo : EIATTR_MERCURY_ISA_VERSION
	.align		4
        /*0070*/ 	.byte	0x03, 0x5f
        /*0072*/ 	.short	0x0101


	//----- nvinfo : EIATTR_VRC_CTA_INIT_COUNT
	.align		4
        /*0074*/ 	.byte	0x02, 0x4a
	.zero		1
	.zero		1


	//----- nvinfo : EIATTR_EXIT_INSTR_OFFSETS
	.align		4
        /*0078*/ 	.byte	0x04, 0x1c
        /*007a*/ 	.short	(.L_319 - .L_318)


	//   ....[0]....
.L_318:
        /*007c*/ 	.word	0x000000d0


	//   ....[1]....
        /*0080*/ 	.word	0x000008f0


	//----- nvinfo : EIATTR_CBANK_PARAM_SIZE
	.align		4
.L_319:
        /*0084*/ 	.byte	0x03, 0x19
        /*0086*/ 	.short	0x0024


	//----- nvinfo : EIATTR_PARAM_CBANK
	.align		4
        /*0088*/ 	.byte	0x04, 0x0a
        /*008a*/ 	.short	(.L_321 - .L_320)
	.align		4
.L_320:
        /*008c*/ 	.word	index@(.nv.constant0._Z10matmul_fwdPfS_S_iii)
        /*0090*/ 	.short	0x0380
        /*0092*/ 	.short	0x0024


	//----- nvinfo : EIATTR_SW_WAR
	.align		4
.L_321:
        /*0094*/ 	.byte	0x04, 0x36
        /*0096*/ 	.short	(.L_323 - .L_322)
.L_322:
        /*0098*/ 	.word	0x00000008
.L_323:


//--------------------- .nv.info._Z11step_kernelPfS_fi --------------------------
	.section	.nv.info._Z11step_kernelPfS_fi,"",@"SHT_CUDA_INFO"
	.sectionflags	@""
	.align	4


	//----- nvinfo : EIATTR_CUDA_API_VERSION
	.align		4
        /*0000*/ 	.byte	0x04, 0x37
        /*0002*/ 	.short	(.L_325 - .L_324)
.L_324:
        /*0004*/ 	.word	0x00000082


	//----- nvinfo : EIATTR_KPARAM_INFO
	.align		4
.L_325:
        /*0008*/ 	.byte	0x04, 0x17
        /*000a*/ 	.short	(.L_327 - .L_326)
.L_326:
        /*000c*/ 	.word	0x00000000
        /*0010*/ 	.short	0x0003
        /*0012*/ 	.short	0x0014
        /*0014*/ 	.byte	0x00, 0xf0, 0x11, 0x00


	//----- nvinfo : EIATTR_KPARAM_INFO
	.align		4
.L_327:
        /*0018*/ 	.byte	0x04, 0x17
        /*001a*/ 	.short	(.L_329 - .L_328)
.L_328:
        /*001c*/ 	.word	0x00000000
        /*0020*/ 	.short	0x0002
        /*0022*/ 	.short	0x0010
        /*0024*/ 	.byte	0x00, 0xf0, 0x11, 0x00


	//----- nvinfo : EIATTR_KPARAM_INFO
	.align		4
.L_329:
        /*0028*/ 	.byte	0x04, 0x17
        /*002a*/ 	.short	(.L_331 - .L_330)
.L_330:
        /*002c*/ 	.word	0x00000000
        /*0030*/ 	.short	0x0001
        /*0032*/ 	.short	0x0008
        /*0034*/ 	.byte	0x00, 0xf5, 0x21, 0x00


	//----- nvinfo : EIATTR_KPARAM_INFO
	.align		4
.L_331:
        /*0038*/ 	.byte	0x04, 0x17
        /*003a*/ 	.short	(.L_333 - .L_332)
.L_332:
        /*003c*/ 	.word	0x00000000
        /*0040*/ 	.short	0x0000
        /*0042*/ 	.short	0x0000
        /*0044*/ 	.byte	0x00, 0xf5, 0x21, 0x00


	//----- nvinfo : EIATTR_SPARSE_MMA_MASK
	.align		4
.L_333:
        /*0048*/ 	.byte	0x03, 0x50
        /*004a*/ 	.short	0x0000


	//----- nvinfo : EIATTR_MAXREG_COUNT
	.align		4
        /*004c*/ 	.byte	0x03, 0x1b
        /*004e*/ 	.short	0x00ff


	//----- nvinfo : EIATTR_MERCURY_ISA_VERSION
	.align		4
        /*0050*/ 	.byte	0x03, 0x5f
        /*0052*/ 	.short	0x0101


	//----- nvinfo : EIATTR_VRC_CTA_INIT_COUNT
	.align		4
        /*0054*/ 	.byte	0x02, 0x4a
	.zero		1
	.zero		1


	//----- nvinfo : EIATTR_EXIT_INSTR_OFFSETS
	.align		4
        /*0058*/ 	.byte	0x04, 0x1c
        /*005a*/ 	.short	(.L_335 - .L_334)


	//   ....[0]....
.L_334:
        /*005c*/ 	.word	0x00000070


	//   ....[1]....
        /*0060*/ 	.word	0x00000130


	//----- nvinfo : EIATTR_CBANK_PARAM_SIZE
	.align		4
.L_335:
        /*0064*/ 	.byte	0x03, 0x19
        /*0066*/ 	.short	0x0018


	//----- nvinfo : EIATTR_PARAM_CBANK
	.align		4
        /*0068*/ 	.byte	0x04, 0x0a
        /*006a*/ 	.short	(.L_337 - .L_336)
	.align		4
.L_336:
        /*006c*/ 	.word	index@(.nv.constant0._Z11step_kernelPfS_fi)
        /*0070*/ 	.short	0x0380
        /*0072*/ 	.short	0x0018


	//----- nvinfo : EIATTR_SW_WAR
	.align		4
.L_337:
        /*0074*/ 	.byte	0x04, 0x36
        /*0076*/ 	.short	(.L_339 - .L_338)
.L_338:
        /*0078*/ 	.word	0x00000008
.L_339:


//--------------------- .nv.info._Z8tanh_bwdPfS_S_i --------------------------
	.section	.nv.info._Z8tanh_bwdPfS_S_i,"",@"SHT_CUDA_INFO"
	.sectionflags	@""
	.align	4


	//----- nvinfo : EIATTR_CUDA_API_VERSION
	.align		4
        /*0000*/ 	.byte	0x04, 0x37
        /*0002*/ 	.short	(.L_341 - .L_340)
.L_340:
        /*0004*/ 	.word	0x00000082


	//----- nvinfo : EIATTR_KPARAM_INFO
	.align		4
.L_341:
        /*0008*/ 	.byte	0x04, 0x17
        /*000a*/ 	.short	(.L_343 - .L_342)
.L_342:
        /*000c*/ 	.word	0x00000000
        /*0010*/ 	.short	0x0003
        /*0012*/ 	.short	0x0018
        /*0014*/ 	.byte	0x00, 0xf0, 0x11, 0x00


	//----- nvinfo : EIATTR_KPARAM_INFO
	.align		4
.L_343:
        /*0018*/ 	.byte	0x04, 0x17
        /*001a*/ 	.short	(.L_345 - .L_344)
.L_344:
        /*001c*/ 	.word	0x00000000
        /*0020*/ 	.short	0x0002
        /*0022*/ 	.short	0x0010
        /*0024*/ 	.byte	0x00, 0xf5, 0x21, 0x00


	//----- nvinfo : EIATTR_KPARAM_INFO
	.align		4
.L_345:
        /*0028*/ 	.byte	0x04, 0x17
        /*002a*/ 	.short	(.L_347 - .L_346)
.L_346:
        /*002c*/ 	.word	0x00000000
        /*0030*/ 	.short	0x0001
        /*0032*/ 	.short	0x0008
        /*0034*/ 	.byte	0x00, 0xf5, 0x21, 0x00


	//----- nvinfo : EIATTR_KPARAM_INFO
	.align		4
.L_347:
        /*0038*/ 	.byte	0x04, 0x17
        /*003a*/ 	.short	(.L_349 - .L_348)
.L_348:
        /*003c*/ 	.word	0x00000000
        /*0040*/ 	.short	0x0000
        /*0042*/ 	.short	0x0000
        /*0044*/ 	.byte	0x00, 0xf5, 0x21, 0x00


	//----- nvinfo : EIATTR_SPARSE_MMA_MASK
	.align		4
.L_349:
        /*0048*/ 	.byte	0x03, 0x50
        /*004a*/ 	.short	0x0000


	//----- nvinfo : EIATTR_MAXREG_COUNT
	.align		4
        /*004c*/ 	.byte	0x03, 0x1b
        /*004e*/ 	.short	0x00ff


	//----- nvinfo : EIATTR_MERCURY_ISA_VERSION
	.align		4
        /*0050*/ 	.byte	0x03, 0x5f
        /*0052*/ 	.short	0x0101


	//----- nvinfo : EIATTR_VRC_CTA_INIT_COUNT
	.align		4
        /*0054*/ 	.byte	0x02, 0x4a
	.zero		1
	.zero		1


	//----- nvinfo : EIATTR_EXIT_INSTR_OFFSETS
	.align		4
        /*0058*/ 	.byte	0x04, 0x1c
        /*005a*/ 	.short	(.L_351 - .L_350)


	//   ....[0]....
.L_350:
        /*005c*/ 	.word	0x00000070


	//   ....[1]....
        /*0060*/ 	.word	0x00000140


	//----- nvinfo : EIATTR_CBANK_PARAM_SIZE
	.align		4
.L_351:
        /*0064*/ 	.byte	0x03, 0x19
        /*0066*/ 	.short	0x001c


	//----- nvinfo : EIATTR_PARAM_CBANK
	.align		4
        /*0068*/ 	.byte	0x04, 0x0a
        /*006a*/ 	.short	(.L_353 - .L_352)
	.align		4
.L_352:
        /*006c*/ 	.word	index@(.nv.constant0._Z8tanh_bwdPfS_S_i)
        /*0070*/ 	.short	0x0380
        /*0072*/ 	.short	0x001c


	//----- nvinfo : EIATTR_SW_WAR
	.align		4
.L_353:
        /*0074*/ 	.byte	0x04, 0x36
        /*0076*/ 	.short	(.L_355 - .L_354)
.L_354:
        /*0078*/ 	.word	0x00000008
.L_355:


//--------------------- .nv.info._Z8tanh_fwdPfS_i --------------------------
	.section	.nv.info._Z8tanh_fwdPfS_i,"",@"SHT_CUDA_INFO"
	.sectionflags	@""
	.align	4


	//----- nvinfo : EIATTR_CUDA_API_VERSION
	.align		4
        /*0000*/ 	.byte	0x04, 0x37
        /*0002*/ 	.short	(.L_357 - .L_356)
.L_356:
        /*0004*/ 	.word	0x00000082


	//----- nvinfo : EIATTR_KPARAM_INFO
	.align		4
.L_357:
        /*0008*/ 	.byte	0x04, 0x17
        /*000a*/ 	.short	(.L_359 - .L_358)
.L_358:
        /*000c*/ 	.word	0x00000000
        /*0010*/ 	.short	0x0002
        /*0012*/ 	.short	0x0010
        /*0014*/ 	.byte	0x00, 0xf0, 0x11, 0x00


	//----- nvinfo : EIATTR_KPARAM_INFO
	.align		4
.L_359:
        /*0018*/ 	.byte	0x04, 0x17
        /*001a*/ 	.short	(.L_361 - .L_360)
.L_360:
        /*001c*/ 	.word	0x00000000
        /*0020*/ 	.short	0x0001
        /*0022*/ 	.short	0x0008
        /*0024*/ 	.byte	0x00, 0xf5, 0x21, 0x00


	//----- nvinfo : EIATTR_KPARAM_INFO
	.align		4
.L_361:
        /*0028*/ 	.byte	0x04, 0x17
        /*002a*/ 	.short	(.L_363 - .L_362)
.L_362:
        /*002c*/ 	.word	0x00000000
        /*0030*/ 	.short	0x0000
        /*0032*/ 	.short	0x0000
        /*0034*/ 	.byte	0x00, 0xf5, 0x21, 0x00


	//----- nvinfo : EIATTR_SPARSE_MMA_MASK
	.align		4
.L_363:
        /*0038*/ 	.byte	0x03, 0x50
        /*003a*/ 	.short	0x0000


	//----- nvinfo : EIATTR_MAXREG_COUNT
	.align		4
        /*003c*/ 	.byte	0x03, 0x1b
        /*003e*/ 	.short	0x00ff


	//----- nvinfo : EIATTR_MERCURY_ISA_VERSION
	.align		4
        /*0040*/ 	.byte	0x03, 0x5f
        /*0042*/ 	.short	0x0101


	//----- nvinfo : EIATTR_VRC_CTA_INIT_COUNT
	.align		4
        /*0044*/ 	.byte	0x02, 0x4a
	.zero		1
	.zero		1


	//----- nvinfo : EIATTR_EXIT_INSTR_OFFSETS
	.align		4
        /*0048*/ 	.byte	0x04, 0x1c
        /*004a*/ 	.short	(.L_365 - .L_364)


	//   ....[0]....
.L_364:
        /*004c*/ 	.word	0x00000070


	//   ....[1]....
        /*0050*/ 	.word	0x00000200


	//----- nvinfo : EIATTR_CBANK_PARAM_SIZE
	.align		4
.L_365:
        /*0054*/ 	.byte	0x03, 0x19
        /*0056*/ 	.short	0x0014


	//----- nvinfo : EIATTR_PARAM_CBANK
	.align		4
        /*0058*/ 	.byte	0x04, 0x0a
        /*005a*/ 	.short	(.L_367 - .L_366)
	.align		4
.L_366:
        /*005c*/ 	.word	index@(.nv.constant0._Z8tanh_fwdPfS_i)
        /*0060*/ 	.short	0x0380
        /*0062*/ 	.short	0x0014


	//----- nvinfo : EIATTR_SW_WAR
	.align		4
.L_367:
        /*0064*/ 	.byte	0x04, 0x36
        /*0066*/ 	.short	(.L_369 - .L_368)
.L_368:
        /*0068*/ 	.word	0x00000008
.L_369:


//--------------------- .nv.info._Z11sigmoid_bwdPfS_S_i --------------------------
	.section	.nv.info._Z11sigmoid_bwdPfS_S_i,"",@"SHT_CUDA_INFO"
	.sectionflags	@""
	.align	4


	//----- nvinfo : EIATTR_CUDA_API_VERSION
	.align		4
        /*0000*/ 	.byte	0x04, 0x37
        /*0002*/ 	.short	(.L_371 - .L_370)
.L_370:
        /*0004*/ 	.word	0x00000082


	//----- nvinfo : EIATTR_KPARAM_INFO
	.align		4
.L_371:
        /*0008*/ 	.byte	0x04, 0x17
        /*000a*/ 	.short	(.L_373 - .L_372)
.L_372:
        /*000c*/ 	.word	0x00000000
        /*0010*/ 	.short	0x0003
        /*0012*/ 	.short	0x0018
        /*0014*/ 	.byte	0x00, 0xf0, 0x11, 0x00


	//----- nvinfo : EIATTR_KPARAM_INFO
	.align		4
.L_373:
        /*0018*/ 	.byte	0x04, 0x17
        /*001a*/ 	.short	(.L_375 - .L_374)
.L_374:
        /*001c*/ 	.word	0x00000000
        /*0020*/ 	.short	0x0002
        /*0022*/ 	.short	0x0010
        /*0024*/ 	.byte	0x00, 0xf5, 0x21, 0x00


	//----- nvinfo : EIATTR_KPARAM_INFO
	.align		4
.L_375:
        /*0028*/ 	.byte	0x04, 0x17
        /*002a*/ 	.short	(.L_377 - .L_376)
.L_376:
        /*002c*/ 	.word	0x00000000
        /*0030*/ 	.short	0x0001
        /*0032*/ 	.short	0x0008
        /*0034*/ 	.byte	0x00, 0xf5, 0x21, 0x00


	//----- nvinfo : EIATTR_KPARAM_INFO
	.align		4
.L_377:
        /*0038*/ 	.byte	0x04, 0x17
        /*003a*/ 	.short	(.L_379 - .L_378)
.L_378:
        /*003c*/ 	.word	0x00000000
        /*0040*/ 	.short	0x0000
        /*0042*/ 	.short	0x0000
        /*0044*/ 	.byte	0x00, 0xf5, 0x21, 0x00


	//----- nvinfo : EIATTR_SPARSE_MMA_MASK
	.align		4
.L_379:
        /*0048*/ 	.byte	0x03, 0x50
        /*004a*/ 	.short	0x0000


	//----- nvinfo : EIATTR_MAXREG_COUNT
	.align		4
        /*004c*/ 	.byte	0x03, 0x1b
        /*004e*/ 	.short	0x00ff


	//----- nvinfo : EIATTR_MERCURY_ISA_VERSION
	.align		4
        /*0050*/ 	.byte	0x03, 0x5f
        /*0052*/ 	.short	0x0101


	//----- nvinfo : EIATTR_VRC_CTA_INIT_COUNT
	.align		4
        /*0054*/ 	.byte	0x02, 0x4a
	.zero		1
	.zero		1


	//----- nvinfo : EIATTR_EXIT_INSTR_OFFSETS
	.align		4
        /*0058*/ 	.byte	0x04, 0x1c
        /*005a*/ 	.short	(.L_381 - .L_380)


	//   ....[0]....
.L_380:
        /*005c*/ 	.word	0x00000070


	//   ....[1]....
        /*0060*/ 	.word	0x00000150


	//----- nvinfo : EIATTR_CBANK_PARAM_SIZE
	.align		4
.L_381:
        /*0064*/ 	.byte	0x03, 0x19
        /*0066*/ 	.short	0x001c


	//----- nvinfo : EIATTR_PARAM_CBANK
	.align		4
        /*0068*/ 	.byte	0x04, 0x0a
        /*006a*/ 	.short	(.L_383 - .L_382)
	.align		4
.L_382:
        /*006c*/ 	.word	index@(.nv.constant0._Z11sigmoid_bwdPfS_S_i)
        /*0070*/ 	.short	0x0380
        /*0072*/ 	.short	0x001c


	//----- nvinfo : EIATTR_SW_WAR
	.align		4
.L_383:
        /*0074*/ 	.byte	0x04, 0x36
        /*0076*/ 	.short	(.L_385 - .L_384)
.L_384:
        /*0078*/ 	.word	0x00000008
.L_385:


//--------------------- .nv.info._Z11sigmoid_fwdPfS_i --------------------------
	.section	.nv.info._Z11sigmoid_fwdPfS_i,"",@"SHT_CUDA_INFO"
	.sectionflags	@""
	.align	4


	//----- nvinfo : EIATTR_CUDA_API_VERSION
	.align		4
        /*0000*/ 	.byte	0x04, 0x37
        /*0002*/ 	.short	(.L_387 - .L_386)
.L_386:
        /*0004*/ 	.word	0x00000082


	//----- nvinfo : EIATTR_KPARAM_INFO
	.align		4
.L_387:
        /*0008*/ 	.byte	0x04, 0x17
        /*000a*/ 	.short	(.L_389 - .L_388)
.L_388:
        /*000c*/ 	.word	0x00000000
        /*0010*/ 	.short	0x0002
        /*0012*/ 	.short	0x0010
        /*0014*/ 	.byte	0x00, 0xf0, 0x11, 0x00


	//----- nvinfo : EIATTR_KPARAM_INFO
	.align		4
.L_389:
        /*0018*/ 	.byte	0x04, 0x17
        /*001a*/ 	.short	(.L_391 - .L_390)
.L_390:
        /*001c*/ 	.word	0x00000000
        /*0020*/ 	.short	0x0001
        /*0022*/ 	.short	0x0008
        /*0024*/ 	.byte	0x00, 0xf5, 0x21, 0x00


	//----- nvinfo : EIATTR_KPARAM_INFO
	.align		4
.L_391:
        /*0028*/ 	.byte	0x04, 0x17
        /*002a*/ 	.short	(.L_393 - .L_392)
.L_392:
        /*002c*/ 	.word	0x00000000
        /*0030*/ 	.short	0x0000
        /*0032*/ 	.short	0x0000
        /*0034*/ 	.byte	0x00, 0xf5, 0x21, 0x00


	//----- nvinfo : EIATTR_SPARSE_MMA_MASK
	.align		4
.L_393:
        /*0038*/ 	.byte	0x03, 0x50
        /*003a*/ 	.short	0x0000


	//----- nvinfo : EIATTR_MAXREG_COUNT
	.align		4
        /*003c*/ 	.byte	0x03, 0x1b
        /*003e*/ 	.short	0x00ff


	//----- nvinfo : EIATTR_MERCURY_ISA_VERSION
	.align		4
        /*0040*/ 	.byte	0x03, 0x5f
        /*0042*/ 	.short	0x0101


	//----- nvinfo : EIATTR_VRC_CTA_INIT_COUNT
	.align		4
        /*0044*/ 	.byte	0x02, 0x4a
	.zero		1
	.zero		1


	//----- nvinfo : EIATTR_EXIT_INSTR_OFFSETS
	.align		4
        /*0048*/ 	.byte	0x04, 0x1c
        /*004a*/ 	.short	(.L_395 - .L_394)


	//   ....[0]....
.L_394:
        /*004c*/ 	.word	0x00000070


	//   ....[1]....
        /*0050*/ 	.word	0x00000260


	//----- nvinfo : EIATTR_CRS_STACK_SIZE
	.align		4
.L_395:
        /*0054*/ 	.byte	0x04, 0x1e
        /*0056*/ 	.short	(.L_397 - .L_396)
.L_396:
        /*0058*/ 	.word	0x00000000


	//----- nvinfo : EIATTR_CBANK_PARAM_SIZE
	.align		4
.L_397:
        /*005c*/ 	.byte	0x03, 0x19
        /*005e*/ 	.short	0x0014


	//----- nvinfo : EIATTR_PARAM_CBANK
	.align		4
        /*0060*/ 	.byte	0x04, 0x0a
        /*0062*/ 	.short	(.L_399 - .L_398)
	.align		4
.L_398:
        /*0064*/ 	.word	index@(.nv.constant0._Z11sigmoid_fwdPfS_i)
        /*0068*/ 	.short	0x0380
        /*006a*/ 	.short	0x0014


	//----- nvinfo : EIATTR_SW_WAR
	.align		4
.L_399:
        /*006c*/ 	.byte	0x04, 0x36
        /*006e*/ 	.short	(.L_401 - .L_400)
.L_400:
        /*0070*/ 	.word	0x00000008
.L_401:


//--------------------- .nv.info._Z8relu_bwdPfS_S_i --------------------------
	.section	.nv.info._Z8relu_bwdPfS_S_i,"",@"SHT_CUDA_INFO"
	.sectionflags	@""
	.align	4


	//----- nvinfo : EIATTR_CUDA_API_VERSION
	.align		4
        /*0000*/ 	.byte	0x04, 0x37
        /*0002*/ 	.short	(.L_403 - .L_402)
.L_402:
        /*0004*/ 	.word	0x00000082


	//----- nvinfo : EIATTR_KPARAM_INFO
	.align		4
.L_403:
        /*0008*/ 	.byte	0x04, 0x17
        /*000a*/ 	.short	(.L_405 - .L_404)
.L_404:
        /*000c*/ 	.word	0x00000000
        /*0010*/ 	.short	0x0003
        /*0012*/ 	.short	0x0018
        /*0014*/ 	.byte	0x00, 0xf0, 0x11, 0x00


	//----- nvinfo : EIATTR_KPARAM_INFO
	.align		4
.L_405:
        /*0018*/ 	.byte	0x04, 0x17
        /*001a*/ 	.short	(.L_407 - .L_406)
.L_406:
        /*001c*/ 	.word	0x00000000
        /*0020*/ 	.short	0x0002
        /*0022*/ 	.short	0x0010
        /*0024*/ 	.byte	0x00, 0xf5, 0x21, 0x00


	//----- nvinfo : EIATTR_KPARAM_INFO
	.align		4
.L_407:
        /*0028*/ 	.byte	0x04, 0x17
        /*002a*/ 	.short	(.L_409 - .L_408)
.L_408:
        /*002c*/ 	.word	0x00000000
        /*0030*/ 	.short	0x0001
        /*0032*/ 	.short	0x0008
        /*0034*/ 	.byte	0x00, 0xf5, 0x21, 0x00


	//----- nvinfo : EIATTR_KPARAM_INFO
	.align		4
.L_409:
        /*0038*/ 	.byte	0x04, 0x17
        /*003a*/ 	.short	(.L_411 - .L_410)
.L_410:
        /*003c*/ 	.word	0x00000000
        /*0040*/ 	.short	0x0000
        /*0042*/ 	.short	0x0000
        /*0044*/ 	.byte	0x00, 0xf5, 0x21, 0x00


	//----- nvinfo : EIATTR_SPARSE_MMA_MASK
	.align		4
.L_411:
        /*0048*/ 	.byte	0x03, 0x50
        /*004a*/ 	.short	0x0000


	//----- nvinfo : EIATTR_MAXREG_COUNT
	.align		4
        /*004c*/ 	.byte	0x03, 0x1b
        /*004e*/ 	.short	0x00ff


	//----- nvinfo : EIATTR_MERCURY_ISA_VERSION
	.align		4
        /*0050*/ 	.byte	0x03, 0x5f
        /*0052*/ 	.short	0x0101


	//----- nvinfo : EIATTR_VRC_CTA_INIT_COUNT
	.align		4
        /*0054*/ 	.byte	0x02, 0x4a
	.zero		1
	.zero		1


	//----- nvinfo : EIATTR_EXIT_INSTR_OFFSETS
	.align		4
        /*0058*/ 	.byte	0x04, 0x1c
        /*005a*/ 	.short	(.L_413 - .L_412)


	//   ....[0]....
.L_412:
        /*005c*/ 	.word	0x00000070


	//   ....[1]....
        /*0060*/ 	.word	0x00000140


	//----- nvinfo : EIATTR_CBANK_PARAM_SIZE
	.align		4
.L_413:
        /*0064*/ 	.byte	0x03, 0x19
        /*0066*/ 	.short	0x001c


	//----- nvinfo : EIATTR_PARAM_CBANK
	.align		4
        /*0068*/ 	.byte	0x04, 0x0a
        /*006a*/ 	.short	(.L_415 - .L_414)
	.align		4
.L_414:
        /*006c*/ 	.word	index@(.nv.constant0._Z8relu_bwdPfS_S_i)
        /*0070*/ 	.short	0x0380
        /*0072*/ 	.short	0x001c


	//----- nvinfo : EIATTR_SW_WAR
	.align		4
.L_415:
        /*0074*/ 	.byte	0x04, 0x36
        /*0076*/ 	.short	(.L_417 - .L_416)
.L_416:
        /*0078*/ 	.word	0x00000008
.L_417:


//--------------------- .nv.info._Z8relu_fwdPfS_i --------------------------
	.section	.nv.info._Z8relu_fwdPfS_i,"",@"SHT_CUDA_INFO"
	.sectionflags	@""
	.align	4


	//----- nvinfo : EIATTR_CUDA_API_VERSION
	.align		4
        /*0000*/ 	.byte	0x04, 0x37
        /*0002*/ 	.short	(.L_419 - .L_418)
.L_418:
        /*0004*/ 	.word	0x00000082


	//----- nvinfo : EIATTR_KPARAM_INFO
	.align		4
.L_419:
        /*0008*/ 	.byte	0x04, 0x17
        /*000a*/ 	.short	(.L_421 - .L_420)
.L_420:
        /*000c*/ 	.word	0x00000000
        /*0010*/ 	.short	0x0002
        /*0012*/ 	.short	0x0010
        /*0014*/ 	.byte	0x00, 0xf0, 0x11, 0x00


	//----- nvinfo : EIATTR_KPARAM_INFO
	.align		4
.L_421:
        /*0018*/ 	.byte	0x04, 0x17
        /*001a*/ 	.short	(.L_423 - .L_422)
.L_422:
        /*001c*/ 	.word	0x00000000
        /*0020*/ 	.short	0x0001
        /*0022*/ 	.short	0x0008
        /*0024*/ 	.byte	0x00, 0xf5, 0x21, 0x00


	//----- nvinfo : EIATTR_KPARAM_INFO
	.align		4
.L_423:
        /*0028*/ 	.byte	0x04, 0x17
        /*002a*/ 	.short	(.L_425 - .L_424)
.L_424:
        /*002c*/ 	.word	0x00000000
        /*0030*/ 	.short	0x0000
        /*0032*/ 	.short	0x0000
        /*0034*/ 	.byte	0x00, 0xf5, 0x21, 0x00


	//----- nvinfo : EIATTR_SPARSE_MMA_MASK
	.align		4
.L_425:
        /*0038*/ 	.byte	0x03, 0x50
        /*003a*/ 	.short	0x0000


	//----- nvinfo : EIATTR_MAXREG_COUNT
	.align		4
        /*003c*/ 	.byte	0x03, 0x1b
        /*003e*/ 	.short	0x00ff


	//----- nvinfo : EIATTR_MERCURY_ISA_VERSION
	.align		4
        /*0040*/ 	.byte	0x03, 0x5f
        /*0042*/ 	.short	0x0101


	//----- nvinfo : EIATTR_VRC_CTA_INIT_COUNT
	.align		4
        /*0044*/ 	.byte	0x02, 0x4a
	.zero		1
	.zero		1


	//----- nvinfo : EIATTR_EXIT_INSTR_OFFSETS
	.align		4
        /*0048*/ 	.byte	0x04, 0x1c
        /*004a*/ 	.short	(.L_427 - .L_426)


	//   ....[0]....
.L_426:
        /*004c*/ 	.word	0x00000070


	//   ....[1]....
        /*0050*/ 	.word	0x00000100


	//----- nvinfo : EIATTR_CBANK_PARAM_SIZE
	.align		4
.L_427:
        /*0054*/ 	.byte	0x03, 0x19
        /*0056*/ 	.short	0x0014


	//----- nvinfo : EIATTR_PARAM_CBANK
	.align		4
        /*0058*/ 	.byte	0x04, 0x0a
        /*005a*/ 	.short	(.L_429 - .L_428)
	.align		4
.L_428:
        /*005c*/ 	.word	index@(.nv.constant0._Z8relu_fwdPfS_i)
        /*0060*/ 	.short	0x0380
        /*0062*/ 	.short	0x0014


	//----- nvinfo : EIATTR_SW_WAR
	.align		4
.L_429:
        /*0064*/ 	.byte	0x04, 0x36
        /*0066*/ 	.short	(.L_431 - .L_430)
.L_430:
        /*0068*/ 	.word	0x00000008
.L_431:


//--------------------- .nv.info._Z7pow_bwdPffS_S_i --------------------------
	.section	.nv.info._Z7pow_bwdPffS_S_i,"",@"SHT_CUDA_INFO"
	.sectionflags	@""
	.align	4


	//----- nvinfo : EIATTR_CUDA_API_VERSION
	.align		4
        /*0000*/ 	.byte	0x04, 0x37
        /*0002*/ 	.short	(.L_433 - .L_432)
.L_432:
        /*0004*/ 	.word	0x00000082


	//----- nvinfo : EIATTR_KPARAM_INFO
	.align		4
.L_433:
        /*0008*/ 	.byte	0x04, 0x17
        /*000a*/ 	.short	(.L_435 - .L_434)
.L_434:
        /*000c*/ 	.word	0x00000000
        /*0010*/ 	.short	0x0004
        /*0012*/ 	.short	0x0020
        /*0014*/ 	.byte	0x00, 0xf0, 0x11, 0x00


	//----- nvinfo : EIATTR_KPARAM_INFO
	.align		4
.L_435:
        /*0018*/ 	.byte	0x04, 0x17
        /*001a*/ 	.short	(.L_437 - .L_436)
.L_436:
        /*001c*/ 	.word	0x00000000
        /*0020*/ 	.short	0x0003
        /*0022*/ 	.short	0x0018
        /*0024*/ 	.byte	0x00, 0xf5, 0x21, 0x00


	//----- nvinfo : EIATTR_KPARAM_INFO
	.align		4
.L_437:
        /*0028*/ 	.byte	0x04, 0x17
        /*002a*/ 	.short	(.L_439 - .L_438)
.L_438:
        /*002c*/ 	.word	0x00000000
        /*0030*/ 	.short	0x0002
        /*0032*/ 	.short	0x0010
        /*0034*/ 	.byte	0x00, 0xf5, 0x21, 0x00


	//----- nvinfo : EIATTR_KPARAM_INFO
	.align		4
.L_439:
        /*0038*/ 	.byte	0x04, 0x17
        /*003a*/ 	.short	(.L_441 - .L_440)
.L_440:
        /*003c*/ 	.word	0x00000000
        /*0040*/ 	.short	0x0001
        /*0042*/ 	.short	0x0008
        /*0044*/ 	.byte	0x00, 0xf0, 0x11, 0x00


	//----- nvinfo : EIATTR_KPARAM_INFO
	.align		4
.L_441:
        /*0048*/ 	.byte	0x04, 0x17
        /*004a*/ 	.short	(.L_443 - .L_442)
.L_442:
        /*004c*/ 	.word	0x00000000
        /*0050*/ 	.short	0x0000
        /*0052*/ 	.short	0x0000
        /*0054*/ 	.byte	0x00, 0xf5, 0x21, 0x00


	//----- nvinfo : EIATTR_SPARSE_MMA_MASK
	.align		4
.L_443:
        /*0058*/ 	.byte	0x03, 0x50
        /*005a*/ 	.short	0x0000


	//----- nvinfo : EIATTR_MAXREG_COUNT
	.align		4
        /*005c*/ 	.byte	0x03, 0x1b
        /*005e*/ 	.short	0x00ff


	//----- nvinfo : EIATTR_MERCURY_ISA_VERSION
	.align		4
        /*0060*/ 	.byte	0x03, 0x5f
        /*0062*/ 	.short	0x0101


	//----- nvinfo : EIATTR_VRC_CTA_INIT_COUNT
	.align		4
        /*0064*/ 	.byte	0x02, 0x4a
	.zero		1
	.zero		1


	//----- nvinfo : EIATTR_EXIT_INSTR_OFFSETS
	.align		4
        /*0068*/ 	.byte	0x04, 0x1c
        /*006a*/ 	.short	(.L_445 - .L_444)


	//   ....[0]....
.L_444:
        /*006c*/ 	.word	0x00000070


	//   ....[1]....
        /*0070*/ 	.word	0x00000710


	//----- nvinfo : EIATTR_CRS_STACK_SIZE
	.align		4
.L_445:
        /*0074*/ 	.byte	0x04, 0x1e
        /*0076*/ 	.short	(.L_447 - .L_446)
.L_446:
        /*0078*/ 	.word	0x00000000


	//----- nvinfo : EIATTR_CBANK_PARAM_SIZE
	.align		4
.L_447:
        /*007c*/ 	.byte	0x03, 0x19
        /*007e*/ 	.short	0x0024


	//----- nvinfo : EIATTR_PARAM_CBANK
	.align		4
        /*0080*/ 	.byte	0x04, 0x0a
        /*0082*/ 	.short	(.L_449 - .L_448)
	.align		4
.L_448:
        /*0084*/ 	.word	index@(.nv.constant0._Z7pow_bwdPffS_S_i)
        /*0088*/ 	.short	0x0380
        /*008a*/ 	.short	0x0024


	//----- nvinfo : EIATTR_SW_WAR
	.align		4
.L_449:
        /*008c*/ 	.byte	0x04, 0x36
        /*008e*/ 	.short	(.L_451 - .L_450)
.L_450:
        /*0090*/ 	.word	0x00000008
.L_451:


//--------------------- .nv.info._Z7pow_fwdPffS_i --------------------------
	.section	.nv.info._Z7pow_fwdPffS_i,"",@"SHT_CUDA_INFO"
	.sectionflags	@""
	.align	4


	//----- nvinfo : EIATTR_CUDA_API_VERSION
	.align		4
        /*0000*/ 	.byte	0x04, 0x37
        /*0002*/ 	.short	(.L_453 - .L_452)
.L_452:
        /*0004*/ 	.word	0x00000082


	//----- nvinfo : EIATTR_KPARAM_INFO
	.align		4
.L_453:
        /*0008*/ 	.byte	0x04, 0x17
        /*000a*/ 	.short	(.L_455 - .L_454)
.L_454:
        /*000c*/ 	.word	0x00000000
        /*0010*/ 	.short	0x0003
        /*0012*/ 	.short	0x0018
        /*0014*/ 	.byte	0x00, 0xf0, 0x11, 0x00


	//----- nvinfo : EIATTR_KPARAM_INFO
	.align		4
.L_455:
        /*0018*/ 	.byte	0x04, 0x17
        /*001a*/ 	.short	(.L_457 - .L_456)
.L_456:
        /*001c*/ 	.word	0x00000000
        /*0020*/ 	.short	0x0002
        /*0022*/ 	.short	0x0010
        /*0024*/ 	.byte	0x00, 0xf5, 0x21, 0x00


	//----- nvinfo : EIATTR_KPARAM_INFO
	.align		4
.L_457:
        /*0028*/ 	.byte	0x04, 0x17
        /*002a*/ 	.short	(.L_459 - .L_458)
.L_458:
        /*002c*/ 	.word	0x00000000
        /*0030*/ 	.short	0x0001
        /*0032*/ 	.short	0x0008
        /*0034*/ 	.byte	0x00, 0xf0, 0x11, 0x00


	//----- nvinfo : EIATTR_KPARAM_INFO
	.align		4
.L_459:
        /*0038*/ 	.byte	0x04, 0x17
        /*003a*/ 	.short	(.L_461 - .L_460)
.L_460:
        /*003c*/ 	.word	0x00000000
        /*0040*/ 	.short	0x0000
        /*0042*/ 	.short	0x0000
        /*0044*/ 	.byte	0x00, 0xf5, 0x21, 0x00


	//----- nvinfo : EIATTR_SPARSE_MMA_MASK
	.align		4
.L_461:
        /*0048*/ 	.byte	0x03, 0x50
        /*004a*/ 	.short	0x0000


	//----- nvinfo : EIATTR_MAXREG_COUNT
	.align		4
        /*004c*/ 	.byte	0x03, 0x1b
        /*004e*/ 	.short	0x00ff


	//----- nvinfo : EIATTR_MERCURY_ISA_VERSION
	.align		4
        /*0050*/ 	.byte	0x03, 0x5f
        /*0052*/ 	.short	0x0101


	//----- nvinfo : EIATTR_VRC_CTA_INIT_COUNT
	.align		4
        /*0054*/ 	.byte	0x02, 0x4a
	.zero		1
	.zero		1


	//----- nvinfo : EIATTR_EXIT_INSTR_OFFSETS
	.align		4
        /*0058*/ 	.byte	0x04, 0x1c
        /*005a*/ 	.short	(.L_463 - .L_462)


	//   ....[0]....
.L_462:
        /*005c*/ 	.word	0x00000070


	//   ....[1]....
        /*0060*/ 	.word	0x000006b0


	//----- nvinfo : EIATTR_CRS_STACK_SIZE
	.align		4
.L_463:
        /*0064*/ 	.byte	0x04, 0x1e
        /*0066*/ 	.short	(.L_465 - .L_464)
.L_464:
        /*0068*/ 	.word	0x00000000


	//----- nvinfo : EIATTR_CBANK_PARAM_SIZE
	.align		4
.L_465:
        /*006c*/ 	.byte	0x03, 0x19
        /*006e*/ 	.short	0x001c


	//----- nvinfo : EIATTR_PARAM_CBANK
	.align		4
        /*0070*/ 	.byte	0x04, 0x0a
        /*0072*/ 	.short	(.L_467 - .L_466)
	.align		4
.L_466:
        /*0074*/ 	.word	index@(.nv.constant0._Z7pow_fwdPffS_i)
        /*0078*/ 	.short	0x0380
        /*007a*/ 	.short	0x001c


	//----- nvinfo : EIATTR_SW_WAR
	.align		4
.L_467:
        /*007c*/ 	.byte	0x04, 0x36
        /*007e*/ 	.short	(.L_469 - .L_468)
.L_468:
        /*0080*/ 	.word	0x00000008
.L_469:


//--------------------- .nv.info._Z7div_bwdPfS_S_S_S_i --------------------------
	.section	.nv.info._Z7div_bwdPfS_S_S_S_i,"",@"SHT_CUDA_INFO"
	.sectionflags	@""
	.align	4


	//----- nvinfo : EIATTR_CUDA_API_VERSION
	.align		4
        /*0000*/ 	.byte	0x04, 0x37
        /*0002*/ 	.short	(.L_471 - .L_470)
.L_470:
        /*0004*/ 	.word	0x00000082


	//----- nvinfo : EIATTR_KPARAM_INFO
	.align		4
.L_471:
        /*0008*/ 	.byte	0x04, 0x17
        /*000a*/ 	.short	(.L_473 - .L_472)
.L_472:
        /*000c*/ 	.word	0x00000000
        /*0010*/ 	.short	0x0005
        /*0012*/ 	.short	0x0028
        /*0014*/ 	.byte	0x00, 0xf0, 0x11, 0x00


	//----- nvinfo : EIATTR_KPARAM_INFO
	.align		4
.L_473:
        /*0018*/ 	.byte	0x04, 0x17
        /*001a*/ 	.short	(.L_475 - .L_474)
.L_474:
        /*001c*/ 	.word	0x00000000
        /*0020*/ 	.short	0x0004
        /*0022*/ 	.short	0x0020
        /*0024*/ 	.byte	0x00, 0xf5, 0x21, 0x00


	//----- nvinfo : EIATTR_KPARAM_INFO
	.align		4
.L_475:
        /*0028*/ 	.byte	0x04, 0x17
        /*002a*/ 	.short	(.L_477 - .L_476)
.L_476:
        /*002c*/ 	.word	0x00000000
        /*0030*/ 	.short	0x0003
        /*0032*/ 	.short	0x0018
        /*0034*/ 	.byte	0x00, 0xf5, 0x21, 0x00


	//----- nvinfo : EIATTR_KPARAM_INFO
	.align		4
.L_477:
        /*0038*/ 	.byte	0x04, 0x17
        /*003a*/ 	.short	(.L_479 - .L_478)
.L_478:
        /*003c*/ 	.word	0x00000000
        /*0040*/ 	.short	0x0002
        /*0042*/ 	.short	0x0010
        /*0044*/ 	.byte	0x00, 0xf5, 0x21, 0x00


	//----- nvinfo : EIATTR_KPARAM_INFO
	.align		4
.L_479:
        /*0048*/ 	.byte	0x04, 0x17
        /*004a*/ 	.short	(.L_481 - .L_480)
.L_480:
        /*004c*/ 	.word	0x00000000
        /*0050*/ 	.short	0x0001
        /*0052*/ 	.short	0x0008
        /*0054*/ 	.byte	0x00, 0xf5, 0x21, 0x00


	//----- nvinfo : EIATTR_KPARAM_INFO
	.align		4
.L_481:
        /*0058*/ 	.byte	0x04, 0x17
        /*005a*/ 	.short	(.L_483 - .L_482)
.L_482:
        /*005c*/ 	.word	0x00000000
        /*0060*/ 	.short	0x0000
        /*0062*/ 	.short	0x0000
        /*0064*/ 	.byte	0x00, 0xf5, 0x21, 0x00


	//----- nvinfo : EIATTR_SPARSE_MMA_MASK
	.align		4
.L_483:
        /*0068*/ 	.byte	0x03, 0x50
        /*006a*/ 	.short	0x0000


	//----- nvinfo : EIATTR_MAXREG_COUNT
	.align		4
        /*006c*/ 	.byte	0x03, 0x1b
        /*006e*/ 	.short	0x00ff


	//----- nvinfo : EIATTR_MERCURY_ISA_VERSION
	.align		4
        /*0070*/ 	.byte	0x03, 0x5f
        /*0072*/ 	.short	0x0101


	//----- nvinfo : EIATTR_VRC_CTA_INIT_COUNT
	.align		4
        /*0074*/ 	.byte	0x02, 0x4a
	.zero		1
	.zero		1


	//----- nvinfo : EIATTR_EXIT_INSTR_OFFSETS
	.align		4
        /*0078*/ 	.byte	0x04, 0x1c
        /*007a*/ 	.short	(.L_485 - .L_484)


	//   ....[0]....
.L_484:
        /*007c*/ 	.word	0x00000070


	//   ....[1]....
        /*0080*/ 	.word	0x00000360


	//----- nvinfo : EIATTR_CRS_STACK_SIZE
	.align		4
.L_485:
        /*0084*/ 	.byte	0x04, 0x1e
        /*0086*/ 	.short	(.L_487 - .L_486)
.L_486:
        /*0088*/ 	.word	0x00000000


	//----- nvinfo : EIATTR_CBANK_PARAM_SIZE
	.align		4
.L_487:
        /*008c*/ 	.byte	0x03, 0x19
        /*008e*/ 	.short	0x002c


	//----- nvinfo : EIATTR_PARAM_CBANK
	.align		4
        /*0090*/ 	.byte	0x04, 0x0a
        /*0092*/ 	.short	(.L_489 - .L_488)
	.align		4
.L_488:
        /*0094*/ 	.word	index@(.nv.constant0._Z7div_bwdPfS_S_S_S_i)
        /*0098*/ 	.short	0x0380
        /*009a*/ 	.short	0x002c


	//----- nvinfo : EIATTR_SW_WAR
	.align		4
.L_489:
        /*009c*/ 	.byte	0x04, 0x36
        /*009e*/ 	.short	(.L_491 - .L_490)
.L_490:
        /*00a0*/ 	.word	0x00000008
.L_491:


//--------------------- .nv.info._Z7div_fwdPfS_S_i --------------------------
	.section	.nv.info._Z7div_fwdPfS_S_i,"",@"SHT_CUDA_INFO"
	.sectionflags	@""
	.align	4


	//----- nvinfo : EIATTR_CUDA_API_VERSION
	.align		4
        /*0000*/ 	.byte	0x04, 0x37
        /*0002*/ 	.short	(.L_493 - .L_492)
.L_492:
        /*0004*/ 	.word	0x00000082


	//----- nvinfo : EIATTR_KPARAM_INFO
	.align		4
.L_493:
        /*0008*/ 	.byte	0x04, 0x17
        /*000a*/ 	.short	(.L_495 - .L_494)
.L_494:
        /*000c*/ 	.word	0x00000000
        /*0010*/ 	.short	0x0003
        /*0012*/ 	.short	0x0018
        /*0014*/ 	.byte	0x00, 0xf0, 0x11, 0x00


	//----- nvinfo : EIATTR_KPARAM_INFO
	.align		4
.L_495:
        /*0018*/ 	.byte	0x04, 0x17
        /*001a*/ 	.short	(.L_497 - .L_496)
.L_496:
        /*001c*/ 	.word	0x00000000
        /*0020*/ 	.short	0x0002
        /*0022*/ 	.short	0x0010
        /*0024*/ 	.byte	0x00, 0xf5, 0x21, 0x00


	//----- nvinfo : EIATTR_KPARAM_INFO
	.align		4
.L_497:
        /*0028*/ 	.byte	0x04, 0x17
        /*002a*/ 	.short	(.L_499 - .L_498)
.L_498:
        /*002c*/ 	.word	0x00000000
        /*0030*/ 	.short	0x0001
        /*0032*/ 	.short	0x0008
        /*0034*/ 	.byte	0x00, 0xf5, 0x21, 0x00


	//----- nvinfo : EIATTR_KPARAM_INFO
	.align		4
.L_499:
        /*0038*/ 	.byte	0x04, 0x17
        /*003a*/ 	.short	(.L_501 - .L_500)
.L_500:
        /*003c*/ 	.word	0x00000000
        /*0040*/ 	.short	0x0000
        /*0042*/ 	.short	0x0000
        /*0044*/ 	.byte	0x00, 0xf5, 0x21, 0x00


	//----- nvinfo : EIATTR_SPARSE_MMA_MASK
	.align		4
.L_501:
        /*0048*/ 	.byte	0x03, 0x50
        /*004a*/ 	.short	0x0000


	//----- nvinfo : EIATTR_MAXREG_COUNT
	.align		4
        /*004c*/ 	.byte	0x03, 0x1b
        /*004e*/ 	.short	0x00ff


	//----- nvinfo : EIATTR_MERCURY_ISA_VERSION
	.align		4
        /*0050*/ 	.byte	0x03, 0x5f
        /*0052*/ 	.short	0x0101


	//----- nvinfo : EIATTR_VRC_CTA_INIT_COUNT
	.align		4
        /*0054*/ 	.byte	0x02, 0x4a
	.zero		1
	.zero		1


	//----- nvinfo : EIATTR_EXIT_INSTR_OFFSETS
	.align		4
        /*0058*/ 	.byte	0x04, 0x1c
        /*005a*/ 	.short	(.L_503 - .L_502)


	//   ....[0]....
.L_502:
        /*005c*/ 	.word	0x00000070


	//   ....[1]....
        /*0060*/ 	.word	0x000001f0


	//----- nvinfo : EIATTR_CRS_STACK_SIZE
	.align		4
.L_503:
        /*0064*/ 	.byte	0x04, 0x1e
        /*0066*/ 	.short	(.L_505 - .L_504)
.L_504:
        /*0068*/ 	.word	0x00000000


	//----- nvinfo : EIATTR_CBANK_PARAM_SIZE
	.align		4
.L_505:
        /*006c*/ 	.byte	0x03, 0x19
        /*006e*/ 	.short	0x001c


	//----- nvinfo : EIATTR_PARAM_CBANK
	.align		4
        /*0070*/ 	.byte	0x04, 0x0a
        /*0072*/ 	.short	(.L_507 - .L_506)
	.align		4
.L_506:
        /*0074*/ 	.word	index@(.nv.constant0._Z7div_fwdPfS_S_i)
        /*0078*/ 	.short	0x0380
        /*007a*/ 	.short	0x001c


	//----- nvinfo : EIATTR_SW_WAR
	.align		4
.L_507:
        /*007c*/ 	.byte	0x04, 0x36
        /*007e*/ 	.short	(.L_509 - .L_508)
.L_508:
        /*0080*/ 	.word	0x00000008
.L_509:


//--------------------- .nv.info._Z7mul_bwdPfS_S_S_S_i --------------------------
	.section	.nv.info._Z7mul_bwdPfS_S_S_S_i,"",@"SHT_CUDA_INFO"
	.sectionflags	@""
	.align	4


	//----- nvinfo : EIATTR_CUDA_API_VERSION
	.align		4
        /*0000*/ 	.byte	0x04, 0x37
        /*0002*/ 	.short	(.L_511 - .L_510)
.L_510:
        /*0004*/ 	.word	0x00000082


	//----- nvinfo : EIATTR_KPARAM_INFO
	.align		4
.L_511:
        /*0008*/ 	.byte	0x04, 0x17
        /*000a*/ 	.short	(.L_513 - .L_512)
.L_512:
        /*000c*/ 	.word	0x00000000
        /*0010*/ 	.short	0x0005
        /*0012*/ 	.short	0x0028
        /*0014*/ 	.byte	0x00, 0xf0, 0x11, 0x00


	//----- nvinfo : EIATTR_KPARAM_INFO
	.align		4
.L_513:
        /*0018*/ 	.byte	0x04, 0x17
        /*001a*/ 	.short	(.L_515 - .L_514)
.L_514:
        /*001c*/ 	.word	0x00000000
        /*0020*/ 	.short	0x0004
        /*0022*/ 	.short	0x0020
        /*0024*/ 	.byte	0x00, 0xf5, 0x21, 0x00


	//----- nvinfo : EIATTR_KPARAM_INFO
	.align		4
.L_515:
        /*0028*/ 	.byte	0x04, 0x17
        /*002a*/ 	.short	(.L_517 - .L_516)
.L_516:
        /*002c*/ 	.word	0x00000000
        /*0030*/ 	.short	0x0003
        /*0032*/ 	.short	0x0018
        /*0034*/ 	.byte	0x00, 0xf5, 0x21, 0x00


	//----- nvinfo : EIATTR_KPARAM_INFO
	.align		4
.L_517:
        /*0038*/ 	.byte	0x04, 0x17
        /*003a*/ 	.short	(.L_519 - .L_518)
.L_518:
        /*003c*/ 	.word	0x00000000
        /*0040*/ 	.short	0x0002
        /*0042*/ 	.short	0x0010
        /*0044*/ 	.byte	0x00, 0xf5, 0x21, 0x00


	//----- nvinfo : EIATTR_KPARAM_INFO
	.align		4
.L_519:
        /*0048*/ 	.byte	0x04, 0x17
        /*004a*/ 	.short	(.L_521 - .L_520)
.L_520:
        /*004c*/ 	.word	0x00000000
        /*0050*/ 	.short	0x0001
        /*0052*/ 	.short	0x0008
        /*0054*/ 	.byte	0x00, 0xf5, 0x21, 0x00


	//----- nvinfo : EIATTR_KPARAM_INFO
	.align		4
.L_521:
        /*0058*/ 	.byte	0x04, 0x17
        /*005a*/ 	.short	(.L_523 - .L_522)
.L_522:
        /*005c*/ 	.word	0x00000000
        /*0060*/ 	.short	0x0000
        /*0062*/ 	.short	0x0000
        /*0064*/ 	.byte	0x00, 0xf5, 0x21, 0x00


	//----- nvinfo : EIATTR_SPARSE_MMA_MASK
	.align		4
.L_523:
        /*0068*/ 	.byte	0x03, 0x50
        /*006a*/ 	.short	0x0000


	//----- nvinfo : EIATTR_MAXREG_COUNT
	.align		4
        /*006c*/ 	.byte	0x03, 0x1b
        /*006e*/ 	.short	0x00ff


	//----- nvinfo : EIATTR_MERCURY_ISA_VERSION
	.align		4
        /*0070*/ 	.byte	0x03, 0x5f
        /*0072*/ 	.short	0x0101


	//----- nvinfo : EIATTR_VRC_CTA_INIT_COUNT
	.align		4
        /*0074*/ 	.byte	0x02, 0x4a
	.zero		1
	.zero		1


	//----- nvinfo : EIATTR_EXIT_INSTR_OFFSETS
	.align		4
        /*0078*/ 	.byte	0x04, 0x1c
        /*007a*/ 	.short	(.L_525 - .L_524)


	//   ....[0]....
.L_524:
        /*007c*/ 	.word	0x00000070


	//   ....[1]....
        /*0080*/ 	.word	0x000001b0


	//----- nvinfo : EIATTR_CBANK_PARAM_SIZE
	.align		4
.L_525:
        /*0084*/ 	.byte	0x03, 0x19
        /*0086*/ 	.short	0x002c


	//----- nvinfo : EIATTR_PARAM_CBANK
	.align		4
        /*0088*/ 	.byte	0x04, 0x0a
        /*008a*/ 	.short	(.L_527 - .L_526)
	.align		4
.L_526:
        /*008c*/ 	.word	index@(.nv.constant0._Z7mul_bwdPfS_S_S_S_i)
        /*0090*/ 	.short	0x0380
        /*0092*/ 	.short	0x002c


	//----- nvinfo : EIATTR_SW_WAR
	.align		4
.L_527:
        /*0094*/ 	.byte	0x04, 0x36
        /*0096*/ 	.short	(.L_529 - .L_528)
.L_528:
        /*0098*/ 	.word	0x00000008
.L_529:


//--------------------- .nv.info._Z7mul_fwdPfS_S_i --------------------------
	.section	.nv.info._Z7mul_fwdPfS_S_i,"",@"SHT_CUDA_INFO"
	.sectionflags	@""
	.align	4


	//----- nvinfo : EIATTR_CUDA_API_VERSION
	.align		4
        /*0000*/ 	.byte	0x04, 0x37
        /*0002*/ 	.short	(.L_531 - .L_530)
.L_530:
        /*0004*/ 	.word	0x00000082


	//----- nvinfo : EIATTR_KPARAM_INFO
	.align		4
.L_531:
        /*0008*/ 	.byte	0x04, 0x17
        /*000a*/ 	.short	(.L_533 - .L_532)
.L_532:
        /*000c*/ 	.word	0x00000000
        /*0010*/ 	.short	0x0003
        /*0012*/ 	.short	0x0018
        /*0014*/ 	.byte	0x00, 0xf0, 0x11, 0x00


	//----- nvinfo : EIATTR_KPARAM_INFO
	.align		4
.L_533:
        /*0018*/ 	.byte	0x04, 0x17
        /*001a*/ 	.short	(.L_535 - .L_534)
.L_534:
        /*001c*/ 	.word	0x00000000
        /*0020*/ 	.short	0x0002
        /*0022*/ 	.short	0x0010
        /*0024*/ 	.byte	0x00, 0xf5, 0x21, 0x00


	//----- nvinfo : EIATTR_KPARAM_INFO
	.align		4
.L_535:
        /*0028*/ 	.byte	0x04, 0x17
        /*002a*/ 	.short	(.L_537 - .L_536)
.L_536:
        /*002c*/ 	.word	0x00000000
        /*0030*/ 	.short	0x0001
        /*0032*/ 	.short	0x0008
        /*0034*/ 	.byte	0x00, 0xf5, 0x21, 0x00


	//----- nvinfo : EIATTR_KPARAM_INFO
	.align		4
.L_537:
        /*0038*/ 	.byte	0x04, 0x17
        /*003a*/ 	.short	(.L_539 - .L_538)
.L_538:
        /*003c*/ 	.word	0x00000000
        /*0040*/ 	.short	0x0000
        /*0042*/ 	.short	0x0000
        /*0044*/ 	.byte	0x00, 0xf5, 0x21, 0x00


	//----- nvinfo : EIATTR_SPARSE_MMA_MASK
	.align		4
.L_539:
        /*0048*/ 	.byte	0x03, 0x50
        /*004a*/ 	.short	0x0000


	//----- nvinfo : EIATTR_MAXREG_COUNT
	.align		4
        /*004c*/ 	.byte	0x03, 0x1b
        /*004e*/ 	.short	0x00ff


	//----- nvinfo : EIATTR_MERCURY_ISA_VERSION
	.align		4
        /*0050*/ 	.byte	0x03, 0x5f
        /*0052*/ 	.short	0x0101


	//----- nvinfo : EIATTR_VRC_CTA_INIT_COUNT
	.align		4
        /*0054*/ 	.byte	0x02, 0x4a
	.zero		1
	.zero		1


	//----- nvinfo : EIATTR_EXIT_INSTR_OFFSETS
	.align		4
        /*0058*/ 	.byte	0x04, 0x1c
        /*005a*/ 	.short	(.L_541 - .L_540)


	//   ....[0]....
.L_540:
        /*005c*/ 	.word	0x00000070


	//   ....[1]....
        /*0060*/ 	.word	0x00000130


	//----- nvinfo : EIATTR_CBANK_PARAM_SIZE
	.align		4
.L_541:
        /*0064*/ 	.byte	0x03, 0x19
        /*0066*/ 	.short	0x001c


	//----- nvinfo : EIATTR_PARAM_CBANK
	.align		4
        /*0068*/ 	.byte	0x04, 0x0a
        /*006a*/ 	.short	(.L_543 - .L_542)
	.align		4
.L_542:
        /*006c*/ 	.word	index@(.nv.constant0._Z7mul_fwdPfS_S_i)
        /*0070*/ 	.short	0x0380
        /*0072*/ 	.short	0x001c


	//----- nvinfo : EIATTR_SW_WAR
	.align		4
.L_543:
        /*0074*/ 	.byte	0x04, 0x36
        /*0076*/ 	.short	(.L_545 - .L_544)
.L_544:
        /*0078*/ 	.word	0x00000008
.L_545:


//--------------------- .nv.info._Z7sub_bwdPfS_S_i --------------------------
	.section	.nv.info._Z7sub_bwdPfS_S_i,"",@"SHT_CUDA_INFO"
	.sectionflags	@""
	.align	4


	//----- nvinfo : EIATTR_CUDA_API_VERSION
	.align		4
        /*0000*/ 	.byte	0x04, 0x37
        /*0002*/ 	.short	(.L_547 - .L_546)
.L_546:
        /*0004*/ 	.word	0x00000082


	//----- nvinfo : EIATTR_KPARAM_INFO
	.align		4
.L_547:
        /*0008*/ 	.byte	0x04, 0x17
        /*000a*/ 	.short	(.L_549 - .L_548)
.L_548:
        /*000c*/ 	.word	0x00000000
        /*0010*/ 	.short	0x0003
        /*0012*/ 	.short	0x0018
        /*0014*/ 	.byte	0x00, 0xf0, 0x11, 0x00


	//----- nvinfo : EIATTR_KPARAM_INFO
	.align		4
.L_549:
        /*0018*/ 	.byte	0x04, 0x17
        /*001a*/ 	.short	(.L_551 - .L_550)
.L_550:
        /*001c*/ 	.word	0x00000000
        /*0020*/ 	.short	0x0002
        /*0022*/ 	.short	0x0010
        /*0024*/ 	.byte	0x00, 0xf5, 0x21, 0x00


	//----- nvinfo : EIATTR_KPARAM_INFO
	.align		4
.L_551:
        /*0028*/ 	.byte	0x04, 0x17
        /*002a*/ 	.short	(.L_553 - .L_552)
.L_552:
        /*002c*/ 	.word	0x00000000
        /*0030*/ 	.short	0x0001
        /*0032*/ 	.short	0x0008
        /*0034*/ 	.byte	0x00, 0xf5, 0x21, 0x00


	//----- nvinfo : EIATTR_KPARAM_INFO
	.align		4
.L_553:
        /*0038*/ 	.byte	0x04, 0x17
        /*003a*/ 	.short	(.L_555 - .L_554)
.L_554:
        /*003c*/ 	.word	0x00000000
        /*0040*/ 	.short	0x0000
        /*0042*/ 	.short	0x0000
        /*0044*/ 	.byte	0x00, 0xf5, 0x21, 0x00


	//----- nvinfo : EIATTR_SPARSE_MMA_MASK
	.align		4
.L_555:
        /*0048*/ 	.byte	0x03, 0x50
        /*004a*/ 	.short	0x0000


	//----- nvinfo : EIATTR_MAXREG_COUNT
	.align		4
        /*004c*/ 	.byte	0x03, 0x1b
        /*004e*/ 	.short	0x00ff


	//----- nvinfo : EIATTR_MERCURY_ISA_VERSION
	.align		4
        /*0050*/ 	.byte	0x03, 0x5f
        /*0052*/ 	.short	0x0101


	//----- nvinfo : EIATTR_VRC_CTA_INIT_COUNT
	.align		4
        /*0054*/ 	.byte	0x02, 0x4a
	.zero		1
	.zero		1


	//----- nvinfo : EIATTR_EXIT_INSTR_OFFSETS
	.align		4
        /*0058*/ 	.byte	0x04, 0x1c
        /*005a*/ 	.short	(.L_557 - .L_556)


	//   ....[0]....
.L_556:
        /*005c*/ 	.word	0x00000070


	//   ....[1]....
        /*0060*/ 	.word	0x00000140


	//----- nvinfo : EIATTR_CBANK_PARAM_SIZE
	.align		4
.L_557:
        /*0064*/ 	.byte	0x03, 0x19
        /*0066*/ 	.short	0x001c


	//----- nvinfo : EIATTR_PARAM_CBANK
	.align		4
        /*0068*/ 	.byte	0x04, 0x0a
        /*006a*/ 	.short	(.L_559 - .L_558)
	.align		4
.L_558:
        /*006c*/ 	.word	index@(.nv.constant0._Z7sub_bwdPfS_S_i)
        /*0070*/ 	.short	0x0380
        /*0072*/ 	.short	0x001c


	//----- nvinfo : EIATTR_SW_WAR
	.align		4
.L_559:
        /*0074*/ 	.byte	0x04, 0x36
        /*0076*/ 	.short	(.L_561 - .L_560)
.L_560:
        /*0078*/ 	.word	0x00000008
.L_561:


//--------------------- .nv.info._Z7sub_fwdPfS_S_i --------------------------
	.section	.nv.info._Z7sub_fwdPfS_S_i,"",@"SHT_CUDA_INFO"
	.sectionflags	@""
	.align	4


	//----- nvinfo : EIATTR_CUDA_API_VERSION
	.align		4
        /*0000*/ 	.byte	0x04, 0x37
        /*0002*/ 	.short	(.L_563 - .L_562)
.L_562:
        /*0004*/ 	.word	0x00000082


	//----- nvinfo : EIATTR_KPARAM_INFO
	.align		4
.L_563:
        /*0008*/ 	.byte	0x04, 0x17
        /*000a*/ 	.short	(.L_565 - .L_564)
.L_564:
        /*000c*/ 	.word	0x00000000
        /*0010*/ 	.short	0x0003
        /*0012*/ 	.short	0x0018
        /*0014*/ 	.byte	0x00, 0xf0, 0x11, 0x00


	//----- nvinfo : EIATTR_KPARAM_INFO
	.align		4
.L_565:
        /*0018*/ 	.byte	0x04, 0x17
        /*001a*/ 	.short	(.L_567 - .L_566)
.L_566:
        /*001c*/ 	.word	0x00000000
        /*0020*/ 	.short	0x0002
        /*0022*/ 	.short	0x0010
        /*0024*/ 	.byte	0x00, 0xf5, 0x21, 0x00


	//----- nvinfo : EIATTR_KPARAM_INFO
	.align		4
.L_567:
        /*0028*/ 	.byte	0x04, 0x17
        /*002a*/ 	.short	(.L_569 - .L_568)
.L_568:
        /*002c*/ 	.word	0x00000000
        /*0030*/ 	.short	0x0001
        /*0032*/ 	.short	0x0008
        /*0034*/ 	.byte	0x00, 0xf5, 0x21, 0x00


	//----- nvinfo : EIATTR_KPARAM_INFO
	.align		4
.L_569:
        /*0038*/ 	.byte	0x04, 0x17
        /*003a*/ 	.short	(.L_571 - .L_570)
.L_570:
        /*003c*/ 	.word	0x00000000
        /*0040*/ 	.short	0x0000
        /*0042*/ 	.short	0x0000
        /*0044*/ 	.byte	0x00, 0xf5, 0x21, 0x00


	//----- nvinfo : EIATTR_SPARSE_MMA_MASK
	.align		4
.L_571:
        /*0048*/ 	.byte	0x03, 0x50
        /*004a*/ 	.short	0x0000


	//----- nvinfo : EIATTR_MAXREG_COUNT
	.align		4
        /*004c*/ 	.byte	0x03, 0x1b
        /*004e*/ 	.short	0x00ff


	//----- nvinfo : EIATTR_MERCURY_ISA_VERSION
	.align		4
        /*0050*/ 	.byte	0x03, 0x5f
        /*0052*/ 	.short	0x0101


	//----- nvinfo : EIATTR_VRC_CTA_INIT_COUNT
	.align		4
        /*0054*/ 	.byte	0x02, 0x4a
	.zero		1
	.zero		1


	//----- nvinfo : EIATTR_EXIT_INSTR_OFFSETS
	.align		4
        /*0058*/ 	.byte	0x04, 0x1c
        /*005a*/ 	.short	(.L_573 - .L_572)


	//   ....[0]....
.L_572:
        /*005c*/ 	.word	0x00000070


	//   ....[1]....
        /*0060*/ 	.word	0x00000130


	//----- nvinfo : EIATTR_CBANK_PARAM_SIZE
	.align		4
.L_573:
        /*0064*/ 	.byte	0x03, 0x19
        /*0066*/ 	.short	0x001c


	//----- nvinfo : EIATTR_PARAM_CBANK
	.align		4
        /*0068*/ 	.byte	0x04, 0x0a
        /*006a*/ 	.short	(.L_575 - .L_574)
	.align		4
.L_574:
        /*006c*/ 	.word	index@(.nv.constant0._Z7sub_fwdPfS_S_i)
        /*0070*/ 	.short	0x0380
        /*0072*/ 	.short	0x001c


	//----- nvinfo : EIATTR_SW_WAR
	.align		4
.L_575:
        /*0074*/ 	.byte	0x04, 0x36
        /*0076*/ 	.short	(.L_577 - .L_576)
.L_576:
        /*0078*/ 	.word	0x00000008
.L_577:


//--------------------- .nv.info._Z7add_bwdPfS_S_i --------------------------
	.section	.nv.info._Z7add_bwdPfS_S_i,"",@"SHT_CUDA_INFO"
	.sectionflags	@""
	.align	4


	//----- nvinfo : EIATTR_CUDA_API_VERSION
	.align		4
        /*0000*/ 	.byte	0x04, 0x37
        /*0002*/ 	.short	(.L_579 - .L_578)
.L_578:
        /*0004*/ 	.word	0x00000082


	//----- nvinfo : EIATTR_KPARAM_INFO
	.align		4
.L_579:
        /*0008*/ 	.byte	0x04, 0x17
        /*000a*/ 	.short	(.L_581 - .L_580)
.L_580:
        /*000c*/ 	.word	0x00000000
        /*0010*/ 	.short	0x0003
        /*0012*/ 	.short	0x0018
        /*0014*/ 	.byte	0x00, 0xf0, 0x11, 0x00


	//----- nvinfo : EIATTR_KPARAM_INFO
	.align		4
.L_581:
        /*0018*/ 	.byte	0x04, 0x17
        /*001a*/ 	.short	(.L_583 - .L_582)
.L_582:
        /*001c*/ 	.word	0x00000000
        /*0020*/ 	.short	0x0002
        /*0022*/ 	.short	0x0010
        /*0024*/ 	.byte	0x00, 0xf5, 0x21, 0x00


	//----- nvinfo : EIATTR_KPARAM_INFO
	.align		4
.L_583:
        /*0028*/ 	.byte	0x04, 0x17
        /*002a*/ 	.short	(.L_585 - .L_584)
.L_584:
        /*002c*/ 	.word	0x00000000
        /*0030*/ 	.short	0x0001
        /*0032*/ 	.short	0x0008
        /*0034*/ 	.byte	0x00, 0xf5, 0x21, 0x00


	//----- nvinfo : EIATTR_KPARAM_INFO
	.align		4
.L_585:
        /*0038*/ 	.byte	0x04, 0x17
        /*003a*/ 	.short	(.L_587 - .L_586)
.L_586:
        /*003c*/ 	.word	0x00000000
        /*0040*/ 	.short	0x0000
        /*0042*/ 	.short	0x0000
        /*0044*/ 	.byte	0x00, 0xf5, 0x21, 0x00


	//----- nvinfo : EIATTR_SPARSE_MMA_MASK
	.align		4
.L_587:
        /*0048*/ 	.byte	0x03, 0x50
        /*004a*/ 	.short	0x0000


	//----- nvinfo : EIATTR_MAXREG_COUNT
	.align		4
        /*004c*/ 	.byte	0x03, 0x1b
        /*004e*/ 	.short	0x00ff


	//----- nvinfo : EIATTR_MERCURY_ISA_VERSION
	.align		4
        /*0050*/ 	.byte	0x03, 0x5f
        /*0052*/ 	.short	0x0101


	//----- nvinfo : EIATTR_VRC_CTA_INIT_COUNT
	.align		4
        /*0054*/ 	.byte	0x02, 0x4a
	.zero		1
	.zero		1


	//----- nvinfo : EIATTR_EXIT_INSTR_OFFSETS
	.align		4
        /*0058*/ 	.byte	0x04, 0x1c
        /*005a*/ 	.short	(.L_589 - .L_588)


	//   ....[0]....
.L_588:
        /*005c*/ 	.word	0x00000070


	//   ....[1]....
        /*0060*/ 	.word	0x00000130


	//----- nvinfo : EIATTR_CBANK_PARAM_SIZE
	.align		4
.L_589:
        /*0064*/ 	.byte	0x03, 0x19
        /*0066*/ 	.short	0x001c


	//----- nvinfo : EIATTR_PARAM_CBANK
	.align		4
        /*0068*/ 	.byte	0x04, 0x0a
        /*006a*/ 	.short	(.L_591 - .L_590)
	.align		4
.L_590:
        /*006c*/ 	.word	index@(.nv.constant0._Z7add_bwdPfS_S_i)
        /*0070*/ 	.short	0x0380
        /*0072*/ 	.short	0x001c


	//----- nvinfo : EIATTR_SW_WAR
	.align		4
.L_591:
        /*0074*/ 	.byte	0x04, 0x36
        /*0076*/ 	.short	(.L_593 - .L_592)
.L_592:
        /*0078*/ 	.word	0x00000008
.L_593:


//--------------------- .nv.info._Z7add_fwdPfS_S_i --------------------------
	.section	.nv.info._Z7add_fwdPfS_S_i,"",@"SHT_CUDA_INFO"
	.sectionflags	@""
	.align	4


	//----- nvinfo : EIATTR_CUDA_API_VERSION
	.align		4
        /*0000*/ 	.byte	0x04, 0x37
        /*0002*/ 	.short	(.L_595 - .L_594)
.L_594:
        /*0004*/ 	.word	0x00000082


	//----- nvinfo : EIATTR_KPARAM_INFO
	.align		4
.L_595:
        /*0008*/ 	.byte	0x04, 0x17
        /*000a*/ 	.short	(.L_597 - .L_596)
.L_596:
        /*000c*/ 	.word	0x00000000
        /*0010*/ 	.short	0x0003
        /*0012*/ 	.short	0x0018
        /*0014*/ 	.byte	0x00, 0xf0, 0x11, 0x00


	//----- nvinfo : EIATTR_KPARAM_INFO
	.align		4
.L_597:
        /*0018*/ 	.byte	0x04, 0x17
        /*001a*/ 	.short	(.L_599 - .L_598)
.L_598:
        /*001c*/ 	.word	0x00000000
        /*0020*/ 	.short	0x0002
        /*0022*/ 	.short	0x0010
        /*0024*/ 	.byte	0x00, 0xf5, 0x21, 0x00


	//----- nvinfo : EIATTR_KPARAM_INFO
	.align		4
.L_599:
        /*0028*/ 	.byte	0x04, 0x17
        /*002a*/ 	.short	(.L_601 - .L_600)
.L_600:
        /*002c*/ 	.word	0x00000000
        /*0030*/ 	.short	0x0001
        /*0032*/ 	.short	0x0008
        /*0034*/ 	.byte	0x00, 0xf5, 0x21, 0x00


	//----- nvinfo : EIATTR_KPARAM_INFO
	.align		4
.L_601:
        /*0038*/ 	.byte	0x04, 0x17
        /*003a*/ 	.short	(.L_603 - .L_602)
.L_602:
        /*003c*/ 	.word	0x00000000
        /*0040*/ 	.short	0x0000
        /*0042*/ 	.short	0x0000
        /*0044*/ 	.byte	0x00, 0xf5, 0x21, 0x00


	//----- nvinfo : EIATTR_SPARSE_MMA_MASK
	.align		4
.L_603:
        /*0048*/ 	.byte	0x03, 0x50
        /*004a*/ 	.short	0x0000


	//----- nvinfo : EIATTR_MAXREG_COUNT
	.align		4
        /*004c*/ 	.byte	0x03, 0x1b
        /*004e*/ 	.short	0x00ff


	//----- nvinfo : EIATTR_MERCURY_ISA_VERSION
	.align		4
        /*0050*/ 	.byte	0x03, 0x5f
        /*0052*/ 	.short	0x0101


	//----- nvinfo : EIATTR_VRC_CTA_INIT_COUNT
	.align		4
        /*0054*/ 	.byte	0x02, 0x4a
	.zero		1
	.zero		1


	//----- nvinfo : EIATTR_EXIT_INSTR_OFFSETS
	.align		4
        /*0058*/ 	.byte	0x04, 0x1c
        /*005a*/ 	.short	(.L_605 - .L_604)


	//   ....[0]....
.L_604:
        /*005c*/ 	.word	0x00000070


	//   ....[1]....
        /*0060*/ 	.word	0x00000130


	//----- nvinfo : EIATTR_CBANK_PARAM_SIZE
	.align		4
.L_605:
        /*0064*/ 	.byte	0x03, 0x19
        /*0066*/ 	.short	0x001c


	//----- nvinfo : EIATTR_PARAM_CBANK
	.align		4
        /*0068*/ 	.byte	0x04, 0x0a
        /*006a*/ 	.short	(.L_607 - .L_606)
	.align		4
.L_606:
        /*006c*/ 	.word	index@(.nv.constant0._Z7add_fwdPfS_S_i)
        /*0070*/ 	.short	0x0380
        /*0072*/ 	.short	0x001c


	//----- nvinfo : EIATTR_SW_WAR
	.align		4
.L_607:
        /*0074*/ 	.byte	0x04, 0x36
        /*0076*/ 	.short	(.L_609 - .L_608)
.L_608:
        /*0078*/ 	.word	0x00000008
.L_609:


//--------------------- .nv.callgraph             --------------------------
	.section	.nv.callgraph,"",@"SHT_CUDA_CALLGRAPH"
	.align	4
	.sectionentsize	8
	.align		4
        /*0000*/ 	.word	0x00000000
	.align		4
        /*0004*/ 	.word	0xffffffff
	.align		4
        /*0008*/ 	.word	0x00000000
	.align		4
        /*000c*/ 	.word	0xfffffffe
	.align		4
        /*0010*/ 	.word	0x00000000
	.align		4
        /*0014*/ 	.word	0xfffffffd
	.align		4
        /*0018*/ 	.word	0x00000000
	.align		4
        /*001c*/ 	.word	0xfffffffc


//--------------------- .text._Z13aft_cross_bwdPfS_S_S_S_S_S_S_S_iii --------------------------
	.section	.text._Z13aft_cross_bwdPfS_S_S_S_S_S_S_S_iii,"ax",@progbits
	.align	128
        .global         _Z13aft_cross_bwdPfS_S_S_S_S_S_S_S_iii
        .type           _Z13aft_cross_bwdPfS_S_S_S_S_S_S_S_iii,@function
        .size           _Z13aft_cross_bwdPfS_S_S_S_S_S_S_S_iii,(.L_x_202 - _Z13aft_cross_bwdPfS_S_S_S_S_S_S_S_iii)
        .other          _Z13aft_cross_bwdPfS_S_S_S_S_S_S_S_iii,@"STO_CUDA_ENTRY STV_DEFAULT"
_Z13aft_cross_bwdPfS_S_S_S_S_S_S_S_iii:
.text._Z13aft_cross_bwdPfS_S_S_S_S_S_S_S_iii:
[----:B------:R-:W-:Y:S01]  /*0000*/  LDC R1, c[0x0][0x37c] ;  /* 0x0000df00ff017b82 */ /* 0x000fe20000000800 */
[----:B------:R-:W0:Y:S07]  /*0010*/  S2R R0, SR_TID.X ;  /* 0x0000000000007919 */ /* 0x000e2e0000002100 */
[----:B------:R-:W0:Y:S01]  /*0020*/  S2UR UR4, SR_CTAID.X ;  /* 0x00000000000479c3 */ /* 0x000e220000002500 */
[----:B------:R-:W1:Y:S07]  /*0030*/  LDCU UR5, c[0x0][0x3c8] ;  /* 0x00007900ff0577ac */ /* 0x000e6e0008000800 */
[----:B------:R-:W0:Y:S08]  /*0040*/  LDC R3, c[0x0][0x360] ;  /* 0x0000d800ff037b82 */ /* 0x000e300000000800 */
[----:B------:R-:W2:Y:S01]  /*0050*/  LDC R2, c[0x0][0x3d0] ;  /* 0x0000f400ff027b82 */ /* 0x000ea20000000800 */
[----:B0-----:R-:W-:Y:S01]  /*0060*/  IMAD R3, R3, UR4, R0 ;  /* 0x0000000403037c24 */ /* 0x001fe2000f8e0200 */
[----:B--2---:R-:W-:-:S04]  /*0070*/  ISETP.GE.AND P0, PT, R2, 0x1, PT ;  /* 0x000000010200780c */ /* 0x004fc80003f06270 */
[----:B-1----:R-:W-:-:S13]  /*0080*/  ISETP.GE.OR P0, PT, R3, UR5, !P0 ;  /* 0x0000000503007c0c */ /* 0x002fda000c706670 */
[----:B------:R-:W-:Y:S05]  /*0090*/  @P0 EXIT ;  /* 0x000000000000094d */ /* 0x000fea0003800000 */
[----:B------:R-:W0:Y:S01]  /*00a0*/  LDCU UR4, c[0x0][0x3cc] ;  /* 0x00007980ff0477ac */ /* 0x000e220008000800 */
[----:B------:R-:W1:Y:S01]  /*00b0*/  LDCU.64 UR8, c[0x0][0x358] ;  /* 0x00006b00ff0877ac */ /* 0x000e620008000a00 */
[----:B0-----:R-:W-:-:S09]  /*00c0*/  UISETP.GE.AND UP0, UPT, UR4, 0x1, UPT ;  /* 0x000000010400788c */ /* 0x001fd2000bf06270 */
[----:B-1----:R-:W-:Y:S05]  /*00d0*/  BRA.U !UP0, `(.L_x_0) ;  /* 0x0000001d08647547 */ /* 0x002fea000b800000 */
[----:B------:R-:W-:Y:S01]  /*00e0*/  HFMA2 R8, -RZ, RZ, 0, 0 ;  /* 0x00000000ff087431 */ /* 0x000fe200000001ff */
[----:B------:R-:W-:Y:S01]  /*00f0*/  SHF.L.U32 R4, R2, 0x2, RZ ;  /* 0x0000000202047819 */ /* 0x000fe200000006ff */
[----:B------:R-:W-:Y:S01]  /*0100*/  IMAD R6, R3, UR4, RZ ;  /* 0x0000000403067c24 */ /* 0x000fe2000f8e02ff */
[----:B------:R-:W-:Y:S02]  /*0110*/  ULOP3.LUT UR7, UR4, 0x3, URZ, 0xc0, !UPT ;  /* 0x0000000304077892 */ /* 0x000fe4000f8ec0ff */
[----:B------:R-:W-:-:S12]  /*0120*/  ULOP3.LUT UR5, UR4, 0x7ffffffc, URZ, 0xc0, !UPT ;  /* 0x7ffffffc04057892 */ /* 0x000fd8000f8ec0ff */
.L_x_15:
[----:B0-----:R-:W0:Y:S01]  /*0130*/  LDCU UR6, c[0x0][0x3cc] ;  /* 0x00007980ff0677ac */ /* 0x001e220008000800 */
[----:B--23--:R-:W-:Y:S01]  /*0140*/  CS2R R12, SRZ ;  /* 0x00000000000c7805 */ /* 0x00cfe2000001ff00 */
[----:B------:R-:W-:Y:S01]  /*0150*/  UMOV UR4, URZ ;  /* 0x000000ff00047c82 */ /* 0x000fe20008000000 */
[----:B0-----:R-:W-:-:S09]  /*0160*/  UISETP.GE.U32.AND UP0, UPT, UR6, 0x4, UPT ;  /* 0x000000040600788c */ /* 0x001fd2000bf06070 */
[----:B-1----:R-:W-:Y:S05]  /*0170*/  BRA.U !UP0, `(.L_x_1) ;  /* 0x0000000508707547 */ /* 0x002fea000b800000 */
[----:B------:R-:W0:Y:S01]  /*0180*/  LDC R9, c[0x0][0x3d0] ;  /* 0x0000f400ff097b82 */ /* 0x000e220000000800 */
[----:B------:R-:W-:Y:S01]  /*0190*/  ULOP3.LUT UR5, UR6, 0x7ffffffc, URZ, 0xc0, !UPT ;  /* 0x7ffffffc06057892 */ /* 0x000fe2000f8ec0ff */
[----:B------:R-:W-:Y:S01]  /*01a0*/  MOV R12, RZ ;  /* 0x000000ff000c7202 */ /* 0x000fe20000000f00 */
[----:B------:R-:W-:Y:S01]  /*01b0*/  IMAD.WIDE.U32 R10, R8, 0x4, RZ ;  /* 0x00000004080a7825 */ /* 0x000fe200078e00ff */
[----:B------:R-:W-:Y:S01]  /*01c0*/  MOV R0, R6 ;  /* 0x0000000600007202 */ /* 0x000fe20000000f00 */
[----:B------:R-:W1:Y:S03]  /*01d0*/  LDCU.64 UR10, c[0x0][0x388] ;  /* 0x00007100ff0a77ac */ /* 0x000e660008000a00 */
[----:B------:R-:W2:Y:S01]  /*01e0*/  LDC.64 R14, c[0x0][0x388] ;  /* 0x0000e200ff0e7b82 */ /* 0x000ea20000000a00 */
[----:B------:R-:W3:Y:S01]  /*01f0*/  LDCU.64 UR12, c[0x0][0x390] ;  /* 0x00007200ff0c77ac */ /* 0x000ee20008000a00 */
[----:B------:R-:W-:-:S06]  /*0200*/  UIADD3 UR4, UPT, UPT, -UR5, URZ, URZ ;  /* 0x000000ff05047290 */ /* 0x000fcc000fffe1ff */
[----:B------:R-:W4:Y:S08]  /*0210*/  LDC.64 R16, c[0x0][0x390] ;  /* 0x0000e400ff107b82 */ /* 0x000f300000000a00 */
[----:B------:R-:W1:Y:S01]  /*0220*/  LDC.64 R18, c[0x0][0x398] ;  /* 0x0000e600ff127b82 */ /* 0x000e620000000a00 */
[----:B0-----:R-:W-:Y:S02]  /*0230*/  IADD3 R5, PT, PT, R8, R9, RZ ;  /* 0x0000000908057210 */ /* 0x001fe40007ffe0ff */
[C---:B------:R-:W-:Y:S01]  /*0240*/  LEA R7, R9.reuse, R8, 0x1 ;  /* 0x0000000809077211 */ /* 0x040fe200078e08ff */
[----:B---3--:R-:W-:-:S07]  /*0250*/  IMAD R9, R9, 0x3, R8 ;  /* 0x0000000309097824 */ /* 0x008fce00078e0208 */
.L_x_2:
[----:B-1----:R-:W-:Y:S01]  /*0260*/  IADD3 R26, P0, PT, R10, UR10, RZ ;  /* 0x0000000a0a1a7c10 */ /* 0x002fe2000ff1e0ff */
[----:B------:R-:W-:-:S03]  /*0270*/  IMAD.WIDE R20, R0, 0x4, R18 ;  /* 0x0000000400147825 */ /* 0x000fc600078e0212 */
[----:B------:R-:W-:Y:S02]  /*0280*/  IADD3.X R27, PT, PT, R11, UR11, RZ, P0, !PT ;  /* 0x0000000b0b1b7c10 */ /* 0x000fe400087fe4ff */
[----:B------:R-:W3:Y:S04]  /*0290*/  LDG.E R29, desc[UR8][R20.64] ;  /* 0x00000008141d7981 */ /* 0x000ee8000c1e1900 */
[----:B------:R-:W3:Y:S01]  /*02a0*/  LDG.E R26, desc[UR8][R26.64] ;  /* 0x000000081a1a7981 */ /* 0x000ee2000c1e1900 */
[----:B------:R-:W-:Y:S01]  /*02b0*/  HFMA2 R2, -RZ, RZ, 0.96630859375, -0.0022525787353515625 ;  /* 0x3bbb989dff027431 */ /* 0x000fe200000001ff */
[----:B------:R-:W-:Y:S02]  /*02c0*/  MOV R24, 0x437c0000 ;  /* 0x437c000000187802 */ /* 0x000fe40000000f00 */
[----:B------:R-:W-:-:S04]  /*02d0*/  IADD3 R22, P0, PT, R10, UR12, RZ ;  /* 0x0000000c0a167c10 */ /* 0x000fc8000ff1e0ff */
[----:B------:R-:W-:-:S05]  /*02e0*/  IADD3.X R23, PT, PT, R11, UR13, RZ, P0, !PT ;  /* 0x0000000d0b177c10 */ /* 0x000fca00087fe4ff */
[----:B------:R0:W5:Y:S01]  /*02f0*/  LDG.E R22, desc[UR8][R22.64] ;  /* 0x0000000816167981 */ /* 0x000162000c1e1900 */
[----:B---3--:R-:W-:-:S04]  /*0300*/  FADD R29, R26, R29 ;  /* 0x0000001d1a1d7221 */ /* 0x008fc80000000000 */
[----:B------:R-:W-:-:S04]  /*0310*/  FFMA.SAT R25, R29, R2, 0.5 ;  /* 0x3f0000001d197423 */ /* 0x000fc80000002002 */
[----:B------:R-:W-:-:S04]  /*0320*/  FFMA.RM R25, R25, R24, 12582913 ;  /* 0x4b40000119197423 */ /* 0x000fc80000004018 */
[----:B------:R-:W-:Y:S01]  /*0330*/  FADD R28, R25, -12583039 ;  /* 0xcb40007f191c7421 */ /* 0x000fe20000000000 */
[----:B--2---:R-:W-:-:S04]  /*0340*/  IMAD.WIDE.U32 R26, R5, 0x4, R14 ;  /* 0x00000004051a7825 */ /* 0x004fc800078e000e */
[C---:B------:R-:W-:Y:S02]  /*0350*/  FFMA R28, R29.reuse, 1.4426950216293334961, -R28 ;  /* 0x3fb8aa3b1d1c7823 */ /* 0x040fe4000000081c */
[----:B------:R1:W2:Y:S02]  /*0360*/  LDG.E R27, desc[UR8][R26.64] ;  /* 0x000000081a1b7981 */ /* 0x0002a4000c1e1900 */
[----:B0-----:R-:W-:Y:S02]  /*0370*/  FFMA R23, R29, 1.925963033500011079e-08, R28 ;  /* 0x32a570601d177823 */ /* 0x001fe4000000001c */
[----:B------:R-:W2:Y:S02]  /*0380*/  LDG.E R28, desc[UR8][R20.64+0x4] ;  /* 0x00000408141c7981 */ /* 0x000ea4000c1e1900 */
[----:B------:R-:W1:Y:S01]  /*0390*/  MUFU.EX2 R29, R23 ;  /* 0x00000017001d7308 */ /* 0x000e620000000800 */
[----:B------:R-:W-:-:S05]  /*03a0*/  SHF.L.U32 R25, R25, 0x17, RZ ;  /* 0x0000001719197819 */ /* 0x000fca00000006ff */
[----:B-1----:R-:W-:Y:S01]  /*03b0*/  FMUL R26, R25, R29 ;  /* 0x0000001d191a7220 */ /* 0x002fe20000400000 */
[----:B--2---:R-:W-:-:S03]  /*03c0*/  FADD R29, R27, R28 ;  /* 0x0000001c1b1d7221 */ /* 0x004fc60000000000 */
[C---:B-----5:R-:W-:Y:S01]  /*03d0*/  FFMA R28, R26.reuse, R22, R13 ;  /* 0x000000161a1c7223 */ /* 0x060fe2000000000d */
[----:B------:R-:W-:Y:S01]  /*03e0*/  FADD R26, R26, R12 ;  /* 0x0000000c1a1a7221 */ /* 0x000fe20000000000 */
[----:B------:R-:W2:Y:S01]  /*03f0*/  LDG.E R27, desc[UR8][R20.64+0x8] ;  /* 0x00000808141b7981 */ /* 0x000ea2000c1e1900 */
[----:B------:R-:W-:Y:S01]  /*0400*/  FFMA.SAT R25, R29, R2, 0.5 ;  /* 0x3f0000001d197423 */ /* 0x000fe20000002002 */
[----:B------:R-:W-:-:S04]  /*0410*/  IMAD.WIDE.U32 R12, R7, 0x4, R14 ;  /* 0x00000004070c7825 */ /* 0x000fc800078e000e */
[----:B------:R-:W-:Y:S02]  /*0420*/  FFMA.RM R25, R25, R24, 12582913 ;  /* 0x4b40000119197423 */ /* 0x000fe40000004018 */
[----:B------:R0:W2:Y:S02]  /*0430*/  LDG.E R12, desc[UR8][R12.64] ;  /* 0x000000080c0c7981 */ /* 0x0000a4000c1e1900 */
[----:B------:R-:W-:Y:S02]  /*0440*/  FADD R22, R25, -12583039 ;  /* 0xcb40007f19167421 */ /* 0x000fe40000000000 */
[----:B------:R-:W3:Y:S02]  /*0450*/  LDG.E R21, desc[UR8][R20.64+0xc] ;  /* 0x00000c0814157981 */ /* 0x000ee4000c1e1900 */
[----:B------:R-:W-:-:S04]  /*0460*/  FFMA R22, R29, 1.4426950216293334961, -R22 ;  /* 0x3fb8aa3b1d167823 */ /* 0x000fc80000000816 */
[----:B------:R-:W-:Y:S01]  /*0470*/  FFMA R29, R29, 1.925963033500011079e-08, R22 ;  /* 0x32a570601d1d7823 */ /* 0x000fe20000000016 */
[----:B----4-:R-:W-:-:S06]  /*0480*/  IMAD.WIDE.U32 R22, R5, 0x4, R16 ;  /* 0x0000000405167825 */ /* 0x010fcc00078e0010 */
[----:B------:R1:W4:Y:S01]  /*0490*/  LDG.E R23, desc[UR8][R22.64] ;  /* 0x0000000816177981 */ /* 0x000322000c1e1900 */
[----:B------:R-:W0:Y:S01]  /*04a0*/  MUFU.EX2 R29, R29 ;  /* 0x0000001d001d7308 */ /* 0x000e220000000800 */
[----:B------:R-:W-:-:S05]  /*04b0*/  SHF.L.U32 R25, R25, 0x17, RZ ;  /* 0x0000001719197819 */ /* 0x000fca00000006ff */
[----:B0-----:R-:W-:-:S04]  /*04c0*/  FMUL R13, R25, R29 ;  /* 0x0000001d190d7220 */ /* 0x001fc80000400000 */
[----:B------:R-:W-:Y:S01]  /*04d0*/  FADD R26, R26, R13 ;  /* 0x0000000d1a1a7221 */ /* 0x000fe20000000000 */
[----:B--2---:R-:W-:-:S04]  /*04e0*/  FADD R29, R12, R27 ;  /* 0x0000001b0c1d7221 */ /* 0x004fc80000000000 */
[----:B------:R-:W-:-:S04]  /*04f0*/  FFMA.SAT R27, R29, R2, 0.5 ;  /* 0x3f0000001d1b7423 */ /* 0x000fc80000002002 */
[----:B------:R-:W-:-:S04]  /*0500*/  FFMA.RM R27, R27, R24, 12582913 ;  /* 0x4b4000011b1b7423 */ /* 0x000fc80000004018 */
[----:B-1----:R-:W-:Y:S01]  /*0510*/  FADD R22, R27, -12583039 ;  /* 0xcb40007f1b167421 */ /* 0x002fe20000000000 */
[----:B----4-:R-:W-:-:S03]  /*0520*/  FFMA R25, R13, R23, R28 ;  /* 0x000000170d197223 */ /* 0x010fc6000000001c */
[----:B------:R-:W-:Y:S01]  /*0530*/  FFMA R22, R29, 1.4426950216293334961, -R22 ;  /* 0x3fb8aa3b1d167823 */ /* 0x000fe20000000816 */
[----:B------:R-:W-:-:S04]  /*0540*/  IMAD.WIDE.U32 R12, R7, 0x4, R16 ;  /* 0x00000004070c7825 */ /* 0x000fc800078e0010 */
[----:B------:R-:W-:Y:S02]  /*0550*/  FFMA R28, R29, 1.925963033500011079e-08, R22 ;  /* 0x32a570601d1c7823 */ /* 0x000fe40000000016 */
[----:B------:R0:W2:Y:S02]  /*0560*/  LDG.E R29, desc[UR8][R12.64] ;  /* 0x000000080c1d7981 */ /* 0x0000a4000c1e1900 */
[----:B0-----:R-:W-:-:S05]  /*0570*/  IMAD.WIDE.U32 R12, R9, 0x4, R14 ;  /* 0x00000004090c7825 */ /* 0x001fca00078e000e */
[----:B------:R-:W3:Y:S01]  /*0580*/  LDG.E R22, desc[UR8][R12.64] ;  /* 0x000000080c167981 */ /* 0x000ee2000c1e1900 */
[----:B------:R-:W0:Y:S01]  /*0590*/  MUFU.EX2 R28, R28 ;  /* 0x0000001c001c7308 */ /* 0x000e220000000800 */
[----:B------:R-:W-:Y:S01]  /*05a0*/  UIADD3 UR4, UPT, UPT, UR4, 0x4, URZ ;  /* 0x0000000404047890 */ /* 0x000fe2000fffe0ff */
[----:B------:R-:W-:Y:S01]  /*05b0*/  SHF.L.U32 R27, R27, 0x17, RZ ;  /* 0x000000171b1b7819 */ /* 0x000fe200000006ff */
[----:B---3--:R-:W-:Y:S01]  /*05c0*/  FADD R21, R22, R21 ;  /* 0x0000001516157221 */ /* 0x008fe20000000000 */
[----:B------:R-:W-:-:S06]  /*05d0*/  IMAD.WIDE.U32 R22, R9, 0x4, R16 ;  /* 0x0000000409167825 */ /* 0x000fcc00078e0010 */
[----:B------:R-:W3:Y:S01]  /*05e0*/  LDG.E R22, desc[UR8][R22.64] ;  /* 0x0000000816167981 */ /* 0x000ee2000c1e1900 */
[----:B------:R-:W-:-:S04]  /*05f0*/  FFMA.SAT R2, R21, R2, 0.5 ;  /* 0x3f00000015027423 */ /* 0x000fc80000002002 */
[----:B------:R-:W-:-:S04]  /*0600*/  FFMA.RM R24, R2, R24, 12582913 ;  /* 0x4b40000102187423 */ /* 0x000fc80000004018 */
[----:B------:R-:W-:-:S04]  /*0610*/  FADD R2, R24, -12583039 ;  /* 0xcb40007f18027421 */ /* 0x000fc80000000000 */
[----:B------:R-:W-:-:S04]  /*0620*/  FFMA R2, R21, 1.4426950216293334961, -R2 ;  /* 0x3fb8aa3b15027823 */ /* 0x000fc80000000802 */
[----:B------:R-:W-:-:S06]  /*0630*/  FFMA R21, R21, 1.925963033500011079e-08, R2 ;  /* 0x32a5706015157823 */ /* 0x000fcc0000000002 */
[----:B------:R-:W1:Y:S01]  /*0640*/  MUFU.EX2 R21, R21 ;  /* 0x0000001500157308 */ /* 0x000e620000000800 */
[----:B------:R-:W-:Y:S01]  /*0650*/  UISETP.NE.AND UP1, UPT, UR4, URZ, UPT ;  /* 0x000000ff0400728c */ /* 0x000fe2000bf25270 */
[----:B------:R-:W-:Y:S01]  /*0660*/  SHF.L.U32 R24, R24, 0x17, RZ ;  /* 0x0000001718187819 */ /* 0x000fe200000006ff */
[----:B0-----:R-:W-:-:S04]  /*0670*/  FMUL R2, R27, R28 ;  /* 0x0000001c1b027220 */ /* 0x001fc80000400000 */
[----:B------:R-:W-:Y:S01]  /*0680*/  FADD R26, R26, R2 ;  /* 0x000000021a1a7221 */ /* 0x000fe20000000000 */
[----:B--2---:R-:W-:Y:S01]  /*0690*/  FFMA R25, R2, R29, R25 ;  /* 0x0000001d02197223 */ /* 0x004fe20000000019 */
[----:B------:R-:W-:Y:S01]  /*06a0*/  IADD3 R0, PT, PT, R0, 0x4, RZ ;  /* 0x0000000400007810 */ /* 0x000fe20007ffe0ff */
[C---:B------:R-:W-:Y:S01]  /*06b0*/  IMAD.WIDE.U32 R10, R4.reuse, 0x4, R10 ;  /* 0x00000004040a7825 */ /* 0x040fe200078e000a */
[C---:B------:R-:W-:Y:S02]  /*06c0*/  IADD3 R5, PT, PT, R4.reuse, R5, RZ ;  /* 0x0000000504057210 */ /* 0x040fe40007ffe0ff */
[----:B------:R-:W-:Y:S01]  /*06d0*/  IADD3 R7, PT, PT, R4, R7, RZ ;  /* 0x0000000704077210 */ /* 0x000fe20007ffe0ff */
[----:B-1----:R-:W-:Y:S01]  /*06e0*/  FMUL R24, R24, R21 ;  /* 0x0000001518187220 */ /* 0x002fe20000400000 */
[----:B------:R-:W-:-:S03]  /*06f0*/  IADD3 R9, PT, PT, R4, R9, RZ ;  /* 0x0000000904097210 */ /* 0x000fc60007ffe0ff */
[----:B------:R-:W-:Y:S01]  /*0700*/  FADD R12, R26, R24 ;  /* 0x000000181a0c7221 */ /* 0x000fe20000000000 */
[----:B---3--:R-:W-:Y:S01]  /*0710*/  FFMA R13, R24, R22, R25 ;  /* 0x00000016180d7223 */ /* 0x008fe20000000019 */
[----:B------:R-:W-:Y:S06]  /*0720*/  BRA.U UP1, `(.L_x_2) ;  /* 0xfffffff901cc7547 */ /* 0x000fec000b83ffff */
[----:B------:R-:W-:-:S05]  /*0730*/  UMOV UR4, UR5 ;  /* 0x0000000500047c82 */ /* 0x000fca0008000000 */
.L_x_1:
[----:B------:R-:W-:-:S09]  /*0740*/  UISETP.NE.AND UP1, UPT, UR7, URZ, UPT ;  /* 0x000000ff0700728c */ /* 0x000fd2000bf25270 */
[----:B------:R-:W-:Y:S05]  /*0750*/  BRA.U !UP1, `(.L_x_3) ;  /* 0x0000000509247547 */ /* 0x000fea000b800000 */
[----:B------:R-:W-:Y:S02]  /*0760*/  UISETP.NE.AND UP1, UPT, UR7, 0x1, UPT ;  /* 0x000000010700788c */ /* 0x000fe4000bf25270 */
[----:B------:R-:W-:-:S04]  /*0770*/  ULOP3.LUT UR6, UR6, 0x1, URZ, 0xc0, !UPT ;  /* 0x0000000106067892 */ /* 0x000fc8000f8ec0ff */
[----:B------:R-:W-:-:S03]  /*0780*/  UISETP.NE.U32.AND UP2, UPT, UR6, 0x1, UPT ;  /* 0x000000010600788c */ /* 0x000fc6000bf45070 */
[----:B------:R-:W-:Y:S08]  /*0790*/  BRA.U !UP1, `(.L_x_4) ;  /* 0x0000000109ac7547 */ /* 0x000ff0000b800000 */
[----:B------:R-:W0:Y:S01]  /*07a0*/  LDC R9, c[0x0][0x3d0] ;  /* 0x0000f400ff097b82 */ /* 0x000e220000000800 */
[----:B------:R-:W-:-:S07]  /*07b0*/  IADD3 R7, PT, PT, R6, UR4, RZ ;  /* 0x0000000406077c10 */ /* 0x000fce000fffe0ff */
[----:B------:R-:W1:Y:S08]  /*07c0*/  LDC.64 R10, c[0x0][0x388] ;  /* 0x0000e200ff0a7b82 */ /* 0x000e700000000a00 */
[----:B------:R-:W2:Y:S01]  /*07d0*/  LDC.64 R14, c[0x0][0x398] ;  /* 0x0000e600ff0e7b82 */ /* 0x000ea20000000a00 */
[----:B0-----:R-:W-:-:S07]  /*07e0*/  IMAD R5, R9, UR4, R8 ;  /* 0x0000000409057c24 */ /* 0x001fce000f8e0208 */
[----:B------:R-:W0:Y:S01]  /*07f0*/  LDC.64 R20, c[0x0][0x390] ;  /* 0x0000e400ff147b82 */ /* 0x000e220000000a00 */
[C---:B------:R-:W-:Y:S01]  /*0800*/  IADD3 R9, PT, PT, R5.reuse, R9, RZ ;  /* 0x0000000905097210 */ /* 0x040fe20007ffe0ff */
[----:B-1----:R-:W-:-:S04]  /*0810*/  IMAD.WIDE.U32 R16, R5, 0x4, R10 ;  /* 0x0000000405107825 */ /* 0x002fc800078e000a */
[----:B--2---:R-:W-:Y:S02]  /*0820*/  IMAD.WIDE R14, R7, 0x4, R14 ;  /* 0x00000004070e7825 */ /* 0x004fe400078e020e */
[----:B------:R-:W2:Y:S02]  /*0830*/  LDG.E R16, desc[UR8][R16.64] ;  /* 0x0000000810107981 */ /* 0x000ea4000c1e1900 */
[----:B------:R-:W-:Y:S02]  /*0840*/  IMAD.WIDE.U32 R18, R9, 0x4, R10 ;  /* 0x0000000409127825 */ /* 0x000fe400078e000a */
[----:B------:R-:W2:Y:S04]  /*0850*/  LDG.E R7, desc[UR8][R14.64] ;  /* 0x000000080e077981 */ /* 0x000ea8000c1e1900 */
[----:B------:R-:W3:Y:S04]  /*0860*/  LDG.E R23, desc[UR8][R14.64+0x4] ;  /* 0x000004080e177981 */ /* 0x000ee8000c1e1900 */
[----:B------:R-:W3:Y:S01]  /*0870*/  LDG.E R18, desc[UR8][R18.64] ;  /* 0x0000000812127981 */ /* 0x000ee2000c1e1900 */
[----:B0-----:R-:W-:-:S04]  /*0880*/  IMAD.WIDE.U32 R10, R5, 0x4, R20 ;  /* 0x00000004050a7825 */ /* 0x001fc800078e0014 */
[----:B------:R-:W-:Y:S01]  /*0890*/  IMAD.WIDE.U32 R20, R9, 0x4, R20 ;  /* 0x0000000409147825 */ /* 0x000fe200078e0014 */
[----:B------:R0:W4:Y:S04]  /*08a0*/  LDG.E R0, desc[UR8][R10.64] ;  /* 0x000000080a007981 */ /* 0x000128000c1e1900 */
[----:B------:R-:W5:Y:S01]  /*08b0*/  LDG.E R2, desc[UR8][R20.64] ;  /* 0x0000000814027981 */ /* 0x000f62000c1e1900 */
[----:B------:R-:W-:Y:S01]  /*08c0*/  HFMA2 R22, -RZ, RZ, 0.96630859375, -0.0022525787353515625 ;  /* 0x3bbb989dff167431 */ /* 0x000fe200000001ff */
[----:B------:R-:W-:Y:S01]  /*08d0*/  UIADD3 UR4, UPT, UPT, UR4, 0x2, URZ ;  /* 0x0000000204047890 */ /* 0x000fe2000fffe0ff */
[----:B--2---:R-:W-:Y:S01]  /*08e0*/  FADD R7, R16, R7 ;  /* 0x0000000710077221 */ /* 0x004fe20000000000 */
[----:B------:R-:W-:-:S03]  /*08f0*/  MOV R16, 0x437c0000 ;  /* 0x437c000000107802 */ /* 0x000fc60000000f00 */
[----:B------:R-:W-:Y:S01]  /*0900*/  FFMA.SAT R5, R7, R22, 0.5 ;  /* 0x3f00000007057423 */ /* 0x000fe20000002016 */
[----:B---3--:R-:W-:-:S03]  /*0910*/  FADD R23, R18, R23 ;  /* 0x0000001712177221 */ /* 0x008fc60000000000 */
[----:B------:R-:W-:Y:S01]  /*0920*/  FFMA.RM R5, R5, R16, 12582913 ;  /* 0x4b40000105057423 */ /* 0x000fe20000004010 */
[----:B------:R-:W-:-:S03]  /*0930*/  FFMA.SAT R9, R23, R22, 0.5 ;  /* 0x3f00000017097423 */ /* 0x000fc60000002016 */
[----:B------:R-:W-:Y:S01]  /*0940*/  FADD R14, R5, -12583039 ;  /* 0xcb40007f050e7421 */ /* 0x000fe20000000000 */
[----:B------:R-:W-:-:S03]  /*0950*/  FFMA.RM R9, R9, R16, 12582913 ;  /* 0x4b40000109097423 */ /* 0x000fc60000004010 */
[----:B------:R-:W-:Y:S01]  /*0960*/  FFMA R14, R7, 1.4426950216293334961, -R14 ;  /* 0x3fb8aa3b070e7823 */ /* 0x000fe2000000080e */
[----:B0-----:R-:W-:-:S03]  /*0970*/  FADD R10, R9, -12583039 ;  /* 0xcb40007f090a7421 */ /* 0x001fc60000000000 */
[----:B------:R-:W-:Y:S01]  /*0980*/  FFMA R14, R7, 1.925963033500011079e-08, R14 ;  /* 0x32a57060070e7823 */ /* 0x000fe2000000000e */
[----:B------:R-:W-:-:S05]  /*0990*/  FFMA R10, R23, 1.4426950216293334961, -R10 ;  /* 0x3fb8aa3b170a7823 */ /* 0x000fca000000080a */
[----:B------:R-:W0:Y:S01]  /*09a0*/  MUFU.EX2 R14, R14 ;  /* 0x0000000e000e7308 */ /* 0x000e220000000800 */
[----:B------:R-:W-:-:S07]  /*09b0*/  FFMA R23, R23, 1.925963033500011079e-08, R10 ;  /* 0x32a5706017177823 */ /* 0x000fce000000000a */
[----:B------:R-:W1:Y:S01]  /*09c0*/  MUFU.EX2 R16, R23 ;  /* 0x0000001700107308 */ /* 0x000e620000000800 */
[----:B------:R-:W-:Y:S02]  /*09d0*/  SHF.L.U32 R5, R5, 0x17, RZ ;  /* 0x0000001705057819 */ /* 0x000fe400000006ff */
[----:B------:R-:W-:-:S03]  /*09e0*/  SHF.L.U32 R9, R9, 0x17, RZ ;  /* 0x0000001709097819 */ /* 0x000fc600000006ff */
[----:B0-----:R-:W-:-:S04]  /*09f0*/  FMUL R10, R5, R14 ;  /* 0x0000000e050a7220 */ /* 0x001fc80000400000 */
[----:B------:R-:W-:Y:S01]  /*0a00*/  FADD R12, R12, R10 ;  /* 0x0000000a0c0c7221 */ /* 0x000fe20000000000 */
[----:B----4-:R-:W-:Y:S01]  /*0a10*/  FFMA R13, R10, R0, R13 ;  /* 0x000000000a0d7223 */ /* 0x010fe2000000000d */
[----:B-1----:R-:W-:-:S04]  /*0a20*/  FMUL R16, R9, R16 ;  /* 0x0000001009107220 */ /* 0x002fc80000400000 */
[----:B------:R-:W-:Y:S01]  /*0a30*/  FADD R12, R12, R16 ;  /* 0x000000100c0c7221 */ /* 0x000fe20000000000 */
[----:B-----5:R-:W-:-:S07]  /*0a40*/  FFMA R13, R16, R2, R13 ;  /* 0x00000002100d7223 */ /* 0x020fce000000000d */
.L_x_4:
[----:B------:R-:W-:Y:S05]  /*0a50*/  BRA.U UP2, `(.L_x_3) ;  /* 0x0000000102647547 */ /* 0x000fea000b800000 */
[----:B------:R-:W0:Y:S01]  /*0a60*/  LDC R5, c[0x0][0x3d0] ;  /* 0x0000f400ff057b82 */ /* 0x000e220000000800 */
[----:B------:R-:W-:-:S07]  /*0a70*/  IADD3 R7, PT, PT, R6, UR4, RZ ;  /* 0x0000000406077c10 */ /* 0x000fce000fffe0ff */
[----:B------:R-:W1:Y:S08]  /*0a80*/  LDC.64 R14, c[0x0][0x398] ;  /* 0x0000e600ff0e7b82 */ /* 0x000e700000000a00 */
[----:B------:R-:W2:Y:S01]  /*0a90*/  LDC.64 R10, c[0x0][0x388] ;  /* 0x0000e200ff0a7b82 */ /* 0x000ea20000000a00 */
[----:B0-----:R-:W-:-:S07]  /*0aa0*/  IMAD R5, R5, UR4, R8 ;  /* 0x0000000405057c24 */ /* 0x001fce000f8e0208 */
[----:B------:R-:W0:Y:S01]  /*0ab0*/  LDC.64 R16, c[0x0][0x390] ;  /* 0x0000e400ff107b82 */ /* 0x000e220000000a00 */
[----:B-1----:R-:W-:-:S06]  /*0ac0*/  IMAD.WIDE R14, R7, 0x4, R14 ;  /* 0x00000004070e7825 */ /* 0x002fcc00078e020e */
[----:B------:R-:W3:Y:S01]  /*0ad0*/  LDG.E R15, desc[UR8][R14.64] ;  /* 0x000000080e0f7981 */ /* 0x000ee2000c1e1900 */
[----:B--2---:R-:W-:-:S06]  /*0ae0*/  IMAD.WIDE.U32 R10, R5, 0x4, R10 ;  /* 0x00000004050a7825 */ /* 0x004fcc00078e000a */
[----:B------:R-:W3:Y:S01]  /*0af0*/  LDG.E R10, desc[UR8][R10.64] ;  /* 0x000000080a0a7981 */ /* 0x000ee2000c1e1900 */
[----:B0-----:R-:W-:-:S06]  /*0b00*/  IMAD.WIDE.U32 R16, R5, 0x4, R16 ;  /* 0x0000000405107825 */ /* 0x001fcc00078e0010 */
[----:B------:R-:W2:Y:S01]  /*0b10*/  LDG.E R16, desc[UR8][R16.64] ;  /* 0x0000000810107981 */ /* 0x000ea2000c1e1900 */
[----:B------:R-:W-:Y:S01]  /*0b20*/  HFMA2 R5, -RZ, RZ, 0.96630859375, -0.0022525787353515625 ;  /* 0x3bbb989dff057431 */ /* 0x000fe200000001ff */
[----:B------:R-:W-:Y:S01]  /*0b30*/  MOV R7, 0x437c0000 ;  /* 0x437c000000077802 */ /* 0x000fe20000000f00 */
[----:B---3--:R-:W-:-:S04]  /*0b40*/  FADD R0, R10, R15 ;  /* 0x0000000f0a007221 */ /* 0x008fc80000000000 */
[----:B------:R-:W-:-:S04]  /*0b50*/  FFMA.SAT R2, R0, R5, 0.5 ;  /* 0x3f00000000027423 */ /* 0x000fc80000002005 */
[----:B------:R-:W-:-:S04]  /*0b60*/  FFMA.RM R2, R2, R7, 12582913 ;  /* 0x4b40000102027423 */ /* 0x000fc80000004007 */
[----:B------:R-:W-:-:S04]  /*0b70*/  FADD R5, R2, -12583039 ;  /* 0xcb40007f02057421 */ /* 0x000fc80000000000 */
[----:B------:R-:W-:-:S04]  /*0b80*/  FFMA R5, R0, 1.4426950216293334961, -R5 ;  /* 0x3fb8aa3b00057823 */ /* 0x000fc80000000805 */
[----:B------:R-:W-:-:S06]  /*0b90*/  FFMA R5, R0, 1.925963033500011079e-08, R5 ;  /* 0x32a5706000057823 */ /* 0x000fcc0000000005 */
[----:B------:R-:W0:Y:S01]  /*0ba0*/  MUFU.EX2 R5, R5 ;  /* 0x0000000500057308 */ /* 0x000e220000000800 */
[----:B------:R-:W-:-:S05]  /*0bb0*/  SHF.L.U32 R2, R2, 0x17, RZ ;  /* 0x0000001702027819 */ /* 0x000fca00000006ff */
[----:B0-----:R-:W-:-:S04]  /*0bc0*/  FMUL R2, R2, R5 ;  /* 0x0000000502027220 */ /* 0x001fc80000400000 */
[----:B------:R-:W-:Y:S01]  /*0bd0*/  FADD R12, R12, R2 ;  /* 0x000000020c0c7221 */ /* 0x000fe20000000000 */
[----:B--2---:R-:W-:-:S07]  /*0be0*/  FFMA R13, R2, R16, R13 ;  /* 0x00000010020d7223 */ /* 0x004fce000000000d */
.L_x_3:
[----:B------:R-:W-:Y:S01]  /*0bf0*/  FADD R7, R12, 9.9999997171806853657e-10 ;  /* 0x3089705f0c077421 */ /* 0x000fe20000000000 */
[----:B------:R-:W-:Y:S04]  /*0c00*/  BSSY.RECONVERGENT B0, `(.L_x_5) ;  /* 0x000000e000007945 */ /* 0x000fe80003800200 */
[----:B------:R-:W-:-:S04]  /*0c10*/  IADD3 R0, PT, PT, R7, 0x1800000, RZ ;  /* 0x0180000007007810 */ /* 0x000fc80007ffe0ff */
[----:B------:R-:W-:-:S04]  /*0c20*/  LOP3.LUT R0, R0, 0x7f800000, RZ, 0xc0, !PT ;  /* 0x7f80000000007812 */ /* 0x000fc800078ec0ff */
[----:B------:R-:W-:-:S13]  /*0c30*/  ISETP.GT.U32.AND P0, PT, R0, 0x1ffffff, PT ;  /* 0x01ffffff0000780c */ /* 0x000fda0003f04070 */
[----:B------:R-:W-:Y:S05]  /*0c40*/  @P0 BRA `(.L_x_6) ;  /* 0x0000000000140947 */ /* 0x000fea0003800000 */
[----:B------:R-:W-:Y:S02]  /*0c50*/  MOV R0, R7 ;  /* 0x0000000700007202 */ /* 0x000fe40000000f00 */
[----:B------:R-:W-:-:S07]  /*0c60*/  MOV R2, 0xc80 ;  /* 0x00000c8000027802 */ /* 0x000fce0000000f00 */
[----:B------:R-:W-:Y:S05]  /*0c70*/  CALL.REL.NOINC `($__internal_0_$__cuda_sm20_rcp_rn_f32_slowpath) ;  /* 0x00000020008c7944 */ /* 0x000fea0003c00000 */
[----:B------:R-:W-:Y:S01]  /*0c80*/  MOV R10, R7 ;  /* 0x00000007000a7202 */ /* 0x000fe20000000f00 */
[----:B------:R-:W-:Y:S06]  /*0c90*/  BRA `(.L_x_7) ;  /* 0x0000000000107947 */ /* 0x000fec0003800000 */
.L_x_6:
[----:B------:R-:W0:Y:S02]  /*0ca0*/  MUFU.RCP R10, R7 ;  /* 0x00000007000a7308 */ /* 0x000e240000001000 */
[----:B0-----:R-:W-:-:S04]  /*0cb0*/  FFMA R0, R7, R10, -1 ;  /* 0xbf80000007007423 */ /* 0x001fc8000000000a */
[----:B------:R-:W-:-:S04]  /*0cc0*/  FADD.FTZ R5, -R0, -RZ ;  /* 0x800000ff00057221 */ /* 0x000fc80000010100 */
[----:B------:R-:W-:-:S07]  /*0cd0*/  FFMA R10, R10, R5, R10 ;  /* 0x000000050a0a7223 */ /* 0x000fce000000000a */
.L_x_7:
[----:B------:R-:W-:Y:S05]  /*0ce0*/  BSYNC.RECONVERGENT B0 ;  /* 0x0000000000007941 */ /* 0x000fea0003800200 */
.L_x_5:
[----:B------:R-:W0:Y:S01]  /*0cf0*/  LDC.64 R14, c[0x0][0x380] ;  /* 0x0000e000ff0e7b82 */ /* 0x000e220000000a00 */
[----:B------:R-:W1:Y:S02]  /*0d00*/  LDCU UR4, c[0x0][0x3d0] ;  /* 0x00007a00ff0477ac */ /* 0x000e640008000800 */
[----:B-1----:R-:W-:-:S04]  /*0d10*/  IMAD R11, R3, UR4, R8 ;  /* 0x00000004030b7c24 */ /* 0x002fc8000f8e0208 */
[----:B0-----:R-:W-:-:S06]  /*0d20*/  IMAD.WIDE R14, R11, 0x4, R14 ;  /* 0x000000040b0e7825 */ /* 0x001fcc00078e020e */
[----:B------:R-:W2:Y:S01]  /*0d30*/  LDG.E R14, desc[UR8][R14.64] ;  /* 0x000000080e0e7981 */ /* 0x000ea2000c1e1900 */
[----:B------:R-:W-:Y:S01]  /*0d40*/  HFMA2 R5, -RZ, RZ, 0.96630859375, -0.0022525787353515625 ;  /* 0x3bbb989dff057431 */ /* 0x000fe200000001ff */
[----:B------:R-:W-:Y:S01]  /*0d50*/  MOV R7, 0x437c0000 ;  /* 0x437c000000077802 */ /* 0x000fe20000000f00 */
[----:B------:R-:W-:Y:S01]  /*0d60*/  BSSY.RECONVERGENT B0, `(.L_x_8) ;  /* 0x0000016000007945 */ /* 0x000fe20003800200 */
[----:B------:R-:W-:Y:S02]  /*0d70*/  FMUL R13, R10, R13 ;  /* 0x0000000d0a0d7220 */ /* 0x000fe40000400000 */
[----:B--2---:R-:W-:-:S04]  /*0d80*/  FFMA.SAT R0, R14, -R5, 0.5 ;  /* 0x3f0000000e007423 */ /* 0x004fc80000002805 */
[----:B------:R-:W-:-:S04]  /*0d90*/  FFMA.RM R0, R0, R7, 12582913 ;  /* 0x4b40000100007423 */ /* 0x000fc80000004007 */
[C---:B------:R-:W-:Y:S01]  /*0da0*/  FADD R5, R0.reuse, -12583039 ;  /* 0xcb40007f00057421 */ /* 0x040fe20000000000 */
[----:B------:R-:W-:-:S03]  /*0db0*/  SHF.L.U32 R0, R0, 0x17, RZ ;  /* 0x0000001700007819 */ /* 0x000fc600000006ff */
[----:B------:R-:W-:-:S04]  /*0dc0*/  FFMA R5, R14, -1.4426950216293334961, -R5 ;  /* 0xbfb8aa3b0e057823 */ /* 0x000fc80000000805 */
[----:B------:R-:W-:-:S06]  /*0dd0*/  FFMA R5, R14, -1.925963033500011079e-08, R5 ;  /* 0xb2a570600e057823 */ /* 0x000fcc0000000005 */
[----:B------:R-:W0:Y:S02]  /*0de0*/  MUFU.EX2 R5, R5 ;  /* 0x0000000500057308 */ /* 0x000e240000000800 */
[----:B0-----:R-:W-:-:S05]  /*0df0*/  FFMA R2, R0, R5, 1 ;  /* 0x3f80000000027423 */ /* 0x001fca0000000005 */
[----:B------:R-:W-:-:S04]  /*0e00*/  IADD3 R0, PT, PT, R2, 0x1800000, RZ ;  /* 0x0180000002007810 */ /* 0x000fc80007ffe0ff */
[----:B------:R-:W-:-:S04]  /*0e10*/  LOP3.LUT R0, R0, 0x7f800000, RZ, 0xc0, !PT ;  /* 0x7f80000000007812 */ /* 0x000fc800078ec0ff */
[----:B------:R-:W-:-:S13]  /*0e20*/  ISETP.GT.U32.AND P0, PT, R0, 0x1ffffff, PT ;  /* 0x01ffffff0000780c */ /* 0x000fda0003f04070 */
[----:B------:R-:W-:Y:S05]  /*0e30*/  @P0 BRA `(.L_x_9) ;  /* 0x0000000000100947 */ /* 0x000fea0003800000 */
[----:B------:R-:W-:Y:S02]  /*0e40*/  MOV R0, R2 ;  /* 0x0000000200007202 */ /* 0x000fe40000000f00 */
[----:B------:R-:W-:-:S07]  /*0e50*/  MOV R2, 0xe70 ;  /* 0x00000e7000027802 */ /* 0x000fce0000000f00 */
[----:B------:R-:W-:Y:S05]  /*0e60*/  CALL.REL.NOINC `($__internal_0_$__cuda_sm20_rcp_rn_f32_slowpath) ;  /* 0x0000002000107944 */ /* 0x000fea0003c00000 */
[----:B------:R-:W-:Y:S05]  /*0e70*/  BRA `(.L_x_10) ;  /* 0x0000000000107947 */ /* 0x000fea0003800000 */
.L_x_9:
[----:B------:R-:W0:Y:S02]  /*0e80*/  MUFU.RCP R7, R2 ;  /* 0x0000000200077308 */ /* 0x000e240000001000 */
[----:B0-----:R-:W-:-:S04]  /*0e90*/  FFMA R0, R2, R7, -1 ;  /* 0xbf80000002007423 */ /* 0x001fc80000000007 */
[----:B------:R-:W-:-:S04]  /*0ea0*/  FADD.FTZ R0, -R0, -RZ ;  /* 0x800000ff00007221 */ /* 0x000fc80000010100 */
[----:B------:R-:W-:-:S07]  /*0eb0*/  FFMA R7, R7, R0, R7 ;  /* 0x0000000007077223 */ /* 0x000fce0000000007 */
.L_x_10:
[----:B------:R-:W-:Y:S05]  /*0ec0*/  BSYNC.RECONVERGENT B0 ;  /* 0x0000000000007941 */ /* 0x000fea0003800200 */
.L_x_8:
[----:B------:R-:W0:Y:S08]  /*0ed0*/  LDC.64 R14, c[0x0][0x3a0] ;  /* 0x0000e800ff0e7b82 */ /* 0x000e300000000a00 */
[----:B------:R-:W1:Y:S01]  /*0ee0*/  LDC.64 R16, c[0x0][0x3a8] ;  /* 0x0000ea00ff107b82 */ /* 0x000e620000000a00 */
[----:B0-----:R-:W-:-:S06]  /*0ef0*/  IMAD.WIDE R14, R11, 0x4, R14 ;  /* 0x000000040b0e7825 */ /* 0x001fcc00078e020e */
[----:B------:R-:W2:Y:S01]  /*0f00*/  LDG.E R14, desc[UR8][R14.64] ;  /* 0x000000080e0e7981 */ /* 0x000ea2000c1e1900 */
[----:B------:R-:W-:Y:S01]  /*0f10*/  FADD R5, -R7, 1 ;  /* 0x3f80000007057421 */ /* 0x000fe20000000100 */
[----:B-1----:R-:W-:-:S04]  /*0f20*/  IMAD.WIDE R16, R11, 0x4, R16 ;  /* 0x000000040b107825 */ /* 0x002fc800078e0210 */
[----:B--2---:R-:W-:-:S04]  /*0f30*/  FMUL R0, R13, R14 ;  /* 0x0000000e0d007220 */ /* 0x004fc80000400000 */
[----:B------:R-:W-:-:S04]  /*0f40*/  FMUL R0, R0, R7 ;  /* 0x0000000700007220 */ /* 0x000fc80000400000 */
[----:B------:R-:W-:-:S05]  /*0f50*/  FMUL R5, R0, R5 ;  /* 0x0000000500057220 */ /* 0x000fca0000400000 */
[----:B------:R0:W-:Y:S01]  /*0f60*/  REDG.E.ADD.F32.FTZ.RN.STRONG.GPU desc[UR8][R16.64], R5 ;  /* 0x00000005100079a6 */ /* 0x0001e2000c12f308 */
[----:B------:R-:W-:Y:S01]  /*0f70*/  FMUL R0, R14, R7 ;  /* 0x000000070e007220 */ /* 0x000fe20000400000 */
[----:B------:R-:W-:Y:S01]  /*0f80*/  UMOV UR4, URZ ;  /* 0x000000ff00047c82 */ /* 0x000fe20008000000 */
[----:B------:R-:W-:Y:S05]  /*0f90*/  BRA.U !UP0, `(.L_x_11) ;  /* 0x0000000508e47547 */ /* 0x000fea000b800000 */
[----:B------:R-:W-:-:S05]  /*0fa0*/  UMOV UR4, URZ ;  /* 0x000000ff00047c82 */ /* 0x000fca0008000000 */
.L_x_12:
[----:B0-----:R-:W0:Y:S01]  /*0fb0*/  LDC R5, c[0x0][0x3d0] ;  /* 0x0000f400ff057b82 */ /* 0x001e220000000800 */
[----:B------:R-:W-:-:S07]  /*0fc0*/  IADD3 R12, PT, PT, R6, UR4, RZ ;  /* 0x00000004060c7c10 */ /* 0x000fce000fffe0ff */
[----:B-1----:R-:W1:Y:S08]  /*0fd0*/  LDC.64 R24, c[0x0][0x388] ;  /* 0x0000e200ff187b82 */ /* 0x002e700000000a00 */
[----:B------:R-:W2:Y:S01]  /*0fe0*/  LDC.64 R22, c[0x0][0x398] ;  /* 0x0000e600ff167b82 */ /* 0x000ea20000000a00 */
[----:B0-----:R-:W-:Y:S02]  /*0ff0*/  IMAD R11, R5, UR4, R8 ;  /* 0x00000004050b7c24 */ /* 0x001fe4000f8e0208 */
[----:B------:R-:W-:-:S05]  /*1000*/  HFMA2 R2, -RZ, RZ, 0.96630859375, -0.0022525787353515625 ;  /* 0x3bbb989dff027431 */ /* 0x000fca00000001ff */
[----:B------:R-:W0:Y:S01]  /*1010*/  LDC.64 R20, c[0x0][0x3b8] ;  /* 0x0000ee00ff147b82 */ /* 0x000e220000000a00 */
[----:B-1----:R-:W-:-:S06]  /*1020*/  IMAD.WIDE.U32 R14, R11, 0x4, R24 ;  /* 0x000000040b0e7825 */ /* 0x002fcc00078e0018 */
[----:B------:R-:W3:Y:S01]  /*1030*/  LDG.E R14, desc[UR8][R14.64] ;  /* 0x000000080e0e7981 */ /* 0x000ee2000c1e1900 */
[----:B--2---:R-:W-:-:S05]  /*1040*/  IMAD.WIDE R22, R12, 0x4, R22 ;  /* 0x000000040c167825 */ /* 0x004fca00078e0216 */
[----:B------:R-:W3:Y:S02]  /*1050*/  LDG.E R7, desc[UR8][R22.64] ;  /* 0x0000000816077981 */ /* 0x000ee4000c1e1900 */
[----:B---3--:R-:W-:Y:S01]  /*1060*/  FADD R9, R14, R7 ;  /* 0x000000070e097221 */ /* 0x008fe20000000000 */
[----:B------:R-:W-:-:S03]  /*1070*/  MOV R7, 0x437c0000 ;  /* 0x437c000000077802 */ /* 0x000fc60000000f00 */
[----:B------:R-:W-:-:S04]  /*1080*/  FFMA.SAT R16, R9, R2, 0.5 ;  /* 0x3f00000009107423 */ /* 0x000fc80000002002 */
[----:B------:R-:W-:-:S04]  /*1090*/  FFMA.RM R16, R16, R7, 12582913 ;  /* 0x4b40000110107423 */ /* 0x000fc80000004007 */
[----:B------:R-:W-:-:S04]  /*10a0*/  FADD R18, R16, -12583039 ;  /* 0xcb40007f10127421 */ /* 0x000fc80000000000 */
[----:B------:R-:W-:-:S04]  /*10b0*/  FFMA R18, R9, 1.4426950216293334961, -R18 ;  /* 0x3fb8aa3b09127823 */ /* 0x000fc80000000812 */
[----:B------:R-:W-:Y:S02]  /*10c0*/  FFMA R17, R9, 1.925963033500011079e-08, R18 ;  /* 0x32a5706009117823 */ /* 0x000fe40000000012 */
[----:B------:R-:W1:Y:S02]  /*10d0*/  LDC.64 R18, c[0x0][0x390] ;  /* 0x0000e400ff127b82 */ /* 0x000e640000000a00 */
[----:B------:R-:W2:Y:S01]  /*10e0*/  MUFU.EX2 R26, R17 ;  /* 0x00000011001a7308 */ /* 0x000ea20000000800 */
[----:B------:R-:W-:Y:S01]  /*10f0*/  SHF.L.U32 R9, R16, 0x17, RZ ;  /* 0x0000001710097819 */ /* 0x000fe200000006ff */
[----:B0-----:R-:W-:-:S04]  /*1100*/  IMAD.WIDE.U32 R14, R11, 0x4, R20 ;  /* 0x000000040b0e7825 */ /* 0x001fc800078e0014 */
[----:B--2---:R-:W-:-:S04]  /*1110*/  FMUL R9, R9, R26 ;  /* 0x0000001a09097220 */ /* 0x004fc80000400000 */
[----:B------:R-:W-:-:S04]  /*1120*/  FMUL R27, R9, R10 ;  /* 0x0000000a091b7220 */ /* 0x000fc80000400000 */
[----:B------:R-:W-:Y:S01]  /*1130*/  FMUL R29, R0, R27 ;  /* 0x0000001b001d7220 */ /* 0x000fe20000400000 */
[----:B-1----:R-:W-:-:S04]  /*1140*/  IMAD.WIDE.U32 R26, R11, 0x4, R18 ;  /* 0x000000040b1a7825 */ /* 0x002fc800078e0012 */
[----:B------:R0:W-:Y:S04]  /*1150*/  REDG.E.ADD.F32.FTZ.RN.STRONG.GPU desc[UR8][R14.64], R29 ;  /* 0x0000001d0e0079a6 */ /* 0x0001e8000c12f308 */
[----:B------:R-:W2:Y:S01]  /*1160*/  LDG.E R26, desc[UR8][R26.64] ;  /* 0x000000081a1a7981 */ /* 0x000ea2000c1e1900 */
[----:B------:R-:W-:Y:S01]  /*1170*/  FMUL R9, R0, R9 ;  /* 0x0000000900097220 */ /* 0x000fe20000400000 */
[----:B0-----:R-:W0:Y:S02]  /*1180*/  LDC.64 R14, c[0x0][0x3b0] ;  /* 0x0000ec00ff0e7b82 */ /* 0x001e240000000a00 */
[C---:B0-----:R-:W-:Y:S01]  /*1190*/  IMAD.WIDE.U32 R28, R11.reuse, 0x4, R14 ;  /* 0x000000040b1c7825 */ /* 0x041fe200078e000e */
[----:B------:R-:W-:-:S03]  /*11a0*/  IADD3 R11, PT, PT, R11, R5, RZ ;  /* 0x000000050b0b7210 */ /* 0x000fc60007ffe0ff */
[----:B--2---:R-:W-:-:S04]  /*11b0*/  FADD R16, -R13, R26 ;  /* 0x0000001a0d107221 */ /* 0x004fc80000000100 */
[----:B------:R-:W-:Y:S02]  /*11c0*/  FMUL R9, R9, R16 ;  /* 0x0000001009097220 */ /* 0x000fe40000400000 */
[----:B------:R-:W0:Y:S01]  /*11d0*/  LDC.64 R16, c[0x0][0x3c0] ;  /* 0x0000f000ff107b82 */ /* 0x000e220000000a00 */
[----:B------:R-:W-:-:S04]  /*11e0*/  IMAD.WIDE.U32 R26, R11, 0x4, R24 ;  /* 0x000000040b1a7825 */ /* 0x000fc800078e0018 */
[----:B------:R-:W-:-:S05]  /*11f0*/  FMUL R9, R9, R10 ;  /* 0x0000000a09097220 */ /* 0x000fca0000400000 */
[----:B------:R1:W-:Y:S01]  /*1200*/  REDG.E.ADD.F32.FTZ.RN.STRONG.GPU desc[UR8][R28.64], R9 ;  /* 0x000000091c0079a6 */ /* 0x0003e2000c12f308 */
[----:B0-----:R-:W-:-:S05]  /*1210*/  IMAD.WIDE R16, R12, 0x4, R16 ;  /* 0x000000040c107825 */ /* 0x001fca00078e0210 */
[----:B------:R0:W-:Y:S04]  /*1220*/  REDG.E.ADD.F32.FTZ.RN.STRONG.GPU desc[UR8][R16.64], R9 ;  /* 0x00000009100079a6 */ /* 0x0001e8000c12f308 */
[----:B------:R-:W2:Y:S04]  /*1230*/  LDG.E R26, desc[UR8][R26.64] ;  /* 0x000000081a1a7981 */ /* 0x000ea8000c1e1900 */
[----:B------:R-:W2:Y:S02]  /*1240*/  LDG.E R12, desc[UR8][R22.64+0x4] ;  /* 0x00000408160c7981 */ /* 0x000ea4000c1e1900 */
[----:B--2---:R-:W-:-:S04]  /*1250*/  FADD R12, R26, R12 ;  /* 0x0000000c1a0c7221 */ /* 0x004fc80000000000 */
[----:B------:R-:W-:-:S04]  /*1260*/  FFMA.SAT R26, R12, R2, 0.5 ;  /* 0x3f0000000c1a7423 */ /* 0x000fc80000002002 */
[----:B------:R-:W-:-:S04]  /*1270*/  FFMA.RM R26, R26, R7, 12582913 ;  /* 0x4b4000011a1a7423 */ /* 0x000fc80000004007 */
[----:B-1----:R-:W-:-:S04]  /*1280*/  FADD R29, R26, -12583039 ;  /* 0xcb40007f1a1d7421 */ /* 0x002fc80000000000 */
[----:B------:R-:W-:-:S04]  /*1290*/  FFMA R29, R12, 1.4426950216293334961, -R29 ;  /* 0x3fb8aa3b0c1d7823 */ /* 0x000fc8000000081d */
[----:B------:R-:W-:-:S04]  /*12a0*/  FFMA R12, R12, 1.925963033500011079e-08, R29 ;  /* 0x32a570600c0c7823 */ /* 0x000fc8000000001d */
[----:B------:R-:W0:Y:S01]  /*12b0*/  MUFU.EX2 R29, R12 ;  /* 0x0000000c001d7308 */ /* 0x000e220000000800 */
[----:B------:R-:W-:-:S05]  /*12c0*/  SHF.L.U32 R28, R26, 0x17, RZ ;  /* 0x000000171a1c7819 */ /* 0x000fca00000006ff */
[----:B0-----:R-:W-:-:S04]  /*12d0*/  FMUL R9, R28, R29 ;  /* 0x0000001d1c097220 */ /* 0x001fc80000400000 */
[----:B------:R-:W-:Y:S01]  /*12e0*/  FMUL R27, R9, R10 ;  /* 0x0000000a091b7220 */ /* 0x000fe20000400000 */
[----:B------:R-:W-:-:S04]  /*12f0*/  IMAD.WIDE.U32 R28, R11, 0x4, R20 ;  /* 0x000000040b1c7825 */ /* 0x000fc800078e0014 */
[----:B------:R-:W-:Y:S01]  /*1300*/  FMUL R12, R0, R27 ;  /* 0x0000001b000c7220 */ /* 0x000fe20000400000 */
[----:B------:R-:W-:-:S04]  /*1310*/  IMAD.WIDE.U32 R26, R11, 0x4, R18 ;  /* 0x000000040b1a7825 */ /* 0x000fc800078e0012 */
[----:B------:R0:W-:Y:S04]  /*1320*/  REDG.E.ADD.F32.FTZ.RN.STRONG.GPU desc[UR8][R28.64], R12 ;  /* 0x0000000c1c0079a6 */ /* 0x0001e8000c12f308 */
[----:B------:R-:W2:Y:S01]  /*1330*/  LDG.E R26, desc[UR8][R26.64] ;  /* 0x000000081a1a7981 */ /* 0x000ea2000c1e1900 */
[----:B------:R-:W-:Y:S01]  /*1340*/  FMUL R9, R0, R9 ;  /* 0x0000000900097220 */ /* 0x000fe20000400000 */
[----:B0-----:R-:W-:-:S04]  /*1350*/  IMAD.WIDE.U32 R28, R11, 0x4, R14 ;  /* 0x000000040b1c7825 */ /* 0x001fc800078e000e */
[----:B--2---:R-:W-:-:S04]  /*1360*/  FADD R26, -R13, R26 ;  /* 0x0000001a0d1a7221 */ /* 0x004fc80000000100 */
[----:B------:R-:W-:-:S04]  /*1370*/  FMUL R9, R9, R26 ;  /* 0x0000001a09097220 */ /* 0x000fc80000400000 */
[----:B------:R-:W-:Y:S01]  /*1380*/  FMUL R12, R9, R10 ;  /* 0x0000000a090c7220 */ /* 0x000fe20000400000 */
[----:B------:R-:W-:-:S04]  /*1390*/  IADD3 R9, PT, PT, R11, R5, RZ ;  /* 0x000000050b097210 */ /* 0x000fc80007ffe0ff */
[----:B------:R0:W-:Y:S01]  /*13a0*/  REDG.E.ADD.F32.FTZ.RN.STRONG.GPU desc[UR8][R28.64], R12 ;  /* 0x0000000c1c0079a6 */ /* 0x0001e2000c12f308 */
[----:B------:R-:W-:-:S03]  /*13b0*/  IMAD.WIDE.U32 R26, R9, 0x4, R24 ;  /* 0x00000004091a7825 */ /* 0x000fc600078e0018 */
[----:B------:R1:W-:Y:S04]  /*13c0*/  REDG.E.ADD.F32.FTZ.RN.STRONG.GPU desc[UR8][R16.64+0x4], R12 ;  /* 0x0000040c100079a6 */ /* 0x0003e8000c12f308 */
[----:B------:R-:W2:Y:S04]  /*13d0*/  LDG.E R11, desc[UR8][R26.64] ;  /* 0x000000081a0b7981 */ /* 0x000ea8000c1e1900 */
[----:B------:R-:W2:Y:S02]  /*13e0*/  LDG.E R26, desc[UR8][R22.64+0x8] ;  /* 0x00000808161a7981 */ /* 0x000ea4000c1e1900 */
[----:B--2---:R-:W-:-:S04]  /*13f0*/  FADD R11, R11, R26 ;  /* 0x0000001a0b0b7221 */ /* 0x004fc80000000000 */
[----:B------:R-:W-:-:S04]  /*1400*/  FFMA.SAT R26, R11, R2, 0.5 ;  /* 0x3f0000000b1a7423 */ /* 0x000fc80000002002 */
[----:B------:R-:W-:-:S04]  /*1410*/  FFMA.RM R26, R26, R7, 12582913 ;  /* 0x4b4000011a1a7423 */ /* 0x000fc80000004007 */
[----:B------:R-:W-:-:S04]  /*1420*/  FADD R27, R26, -12583039 ;  /* 0xcb40007f1a1b7421 */ /* 0x000fc80000000000 */
[----:B------:R-:W-:-:S04]  /*1430*/  FFMA R27, R11, 1.4426950216293334961, -R27 ;  /* 0x3fb8aa3b0b1b7823 */ /* 0x000fc8000000081b */
[----:B------:R-:W-:-:S06]  /*1440*/  FFMA R11, R11, 1.925963033500011079e-08, R27 ;  /* 0x32a570600b0b7823 */ /* 0x000fcc000000001b */
[----:B------:R-:W2:Y:S01]  /*1450*/  MUFU.EX2 R11, R11 ;  /* 0x0000000b000b7308 */ /* 0x000ea20000000800 */
[----:B0-----:R-:W-:-:S05]  /*1460*/  SHF.L.U32 R28, R26, 0x17, RZ ;  /* 0x000000171a1c7819 */ /* 0x001fca00000006ff */
[----:B--2---:R-:W-:-:S04]  /*1470*/  FMUL R11, R28, R11 ;  /* 0x0000000b1c0b7220 */ /* 0x004fc80000400000 */
[----:B------:R-:W-:Y:S01]  /*1480*/  FMUL R27, R11, R10 ;  /* 0x0000000a0b1b7220 */ /* 0x000fe20000400000 */
[----:B------:R-:W-:-:S04]  /*1490*/  IMAD.WIDE.U32 R28, R9, 0x4, R18 ;  /* 0x00000004091c7825 */ /* 0x000fc800078e0012 */
[----:B-1----:R-:W-:Y:S01]  /*14a0*/  FMUL R12, R0, R27 ;  /* 0x0000001b000c7220 */ /* 0x002fe20000400000 */
[----:B------:R-:W-:-:S05]  /*14b0*/  IMAD.WIDE.U32 R26, R9, 0x4, R20 ;  /* 0x00000004091a7825 */ /* 0x000fca00078e0014 */
[----:B------:R0:W-:Y:S04]  /*14c0*/  REDG.E.ADD.F32.FTZ.RN.STRONG.GPU desc[UR8][R26.64], R12 ;  /* 0x0000000c1a0079a6 */ /* 0x0001e8000c12f308 */
[----:B------:R-:W2:Y:S01]  /*14d0*/  LDG.E R28, desc[UR8][R28.64] ;  /* 0x000000081c1c7981 */ /* 0x000ea2000c1e1900 */
[----:B------:R-:W-:Y:S01]  /*14e0*/  FMUL R11, R0, R11 ;  /* 0x0000000b000b7220 */ /* 0x000fe20000400000 */
[----:B------:R-:W-:-:S05]  /*14f0*/  IADD3 R5, PT, PT, R9, R5, RZ ;  /* 0x0000000509057210 */ /* 0x000fca0007ffe0ff */
[----:B------:R-:W-:-:S04]  /*1500*/  IMAD.WIDE.U32 R24, R5, 0x4, R24 ;  /* 0x0000000405187825 */ /* 0x000fc800078e0018 */
[----:B--2---:R-:W-:-:S04]  /*1510*/  FADD R28, -R13, R28 ;  /* 0x0000001c0d1c7221 */ /* 0x004fc80000000100 */
[----:B------:R-:W-:Y:S01]  /*1520*/  FMUL R11, R11, R28 ;  /* 0x0000001c0b0b7220 */ /* 0x000fe20000400000 */
[----:B------:R-:W-:-:S04]  /*1530*/  IMAD.WIDE.U32 R28, R9, 0x4, R14 ;  /* 0x00000004091c7825 */ /* 0x000fc800078e000e */
[----:B------:R-:W-:-:S05]  /*1540*/  FMUL R11, R11, R10 ;  /* 0x0000000a0b0b7220 */ /* 0x000fca0000400000 */
[----:B------:R1:W-:Y:S04]  /*1550*/  REDG.E.ADD.F32.FTZ.RN.STRONG.GPU desc[UR8][R28.64], R11 ;  /* 0x0000000b1c0079a6 */ /* 0x0003e8000c12f308 */
[----:B------:R1:W-:Y:S04]  /*1560*/  REDG.E.ADD.F32.FTZ.RN.STRONG.GPU desc[UR8][R16.64+0x8], R11 ;  /* 0x0000080b100079a6 */ /* 0x0003e8000c12f308 */
[----:B------:R-:W2:Y:S04]  /*1570*/  LDG.E R24, desc[UR8][R24.64] ;  /* 0x0000000818187981 */ /* 0x000ea8000c1e1900 */
[----:B------:R-:W2:Y:S01]  /*1580*/  LDG.E R23, desc[UR8][R22.64+0xc] ;  /* 0x00000c0816177981 */ /* 0x000ea2000c1e1900 */
[----:B------:R-:W-:-:S04]  /*1590*/  IMAD.WIDE.U32 R20, R5, 0x4, R20 ;  /* 0x0000000405147825 */ /* 0x000fc800078e0014 */
[----:B------:R-:W-:-:S04]  /*15a0*/  IMAD.WIDE.U32 R18, R5, 0x4, R18 ;  /* 0x0000000405127825 */ /* 0x000fc800078e0012 */
[----:B--2---:R-:W-:-:S04]  /*15b0*/  FADD R9, R24, R23 ;  /* 0x0000001718097221 */ /* 0x004fc80000000000 */
[----:B------:R-:W-:-:S04]  /*15c0*/  FFMA.SAT R2, R9, R2, 0.5 ;  /* 0x3f00000009027423 */ /* 0x000fc80000002002 */
[----:B------:R-:W-:-:S04]  /*15d0*/  FFMA.RM R2, R2, R7, 12582913 ;  /* 0x4b40000102027423 */ /* 0x000fc80000004007 */
[----:B0-----:R-:W-:-:S04]  /*15e0*/  FADD R12, R2, -12583039 ;  /* 0xcb40007f020c7421 */ /* 0x001fc80000000000 */
[----:B------:R-:W-:-:S04]  /*15f0*/  FFMA R12, R9, 1.4426950216293334961, -R12 ;  /* 0x3fb8aa3b090c7823 */ /* 0x000fc8000000080c */
[----:B------:R-:W-:-:S04]  /*1600*/  FFMA R12, R9, 1.925963033500011079e-08, R12 ;  /* 0x32a57060090c7823 */ /* 0x000fc8000000000c */
[----:B------:R-:W0:Y:S01]  /*1610*/  MUFU.EX2 R7, R12 ;  /* 0x0000000c00077308 */ /* 0x000e220000000800 */
[----:B------:R-:W-:-:S05]  /*1620*/  SHF.L.U32 R2, R2, 0x17, RZ ;  /* 0x0000001702027819 */ /* 0x000fca00000006ff */
[----:B0-----:R-:W-:-:S04]  /*1630*/  FMUL R7, R2, R7 ;  /* 0x0000000702077220 */ /* 0x001fc80000400000 */
[----:B------:R-:W-:-:S04]  /*1640*/  FMUL R9, R7, R10 ;  /* 0x0000000a07097220 */ /* 0x000fc80000400000 */
[----:B------:R-:W-:-:S05]  /*1650*/  FMUL R9, R0, R9 ;  /* 0x0000000900097220 */ /* 0x000fca0000400000 */
[----:B------:R1:W-:Y:S04]  /*1660*/  REDG.E.ADD.F32.FTZ.RN.STRONG.GPU desc[UR8][R20.64], R9 ;  /* 0x00000009140079a6 */ /* 0x0003e8000c12f308 */
[----:B------:R-:W2:Y:S01]  /*1670*/  LDG.E R18, desc[UR8][R18.64] ;  /* 0x0000000812127981 */ /* 0x000ea2000c1e1900 */
[----:B------:R-:W-:Y:S01]  /*1680*/  FMUL R7, R0, R7 ;  /* 0x0000000700077220 */ /* 0x000fe20000400000 */
[----:B------:R-:W-:Y:S01]  /*1690*/  IMAD.WIDE.U32 R14, R5, 0x4, R14 ;  /* 0x00000004050e7825 */ /* 0x000fe200078e000e */
[----:B------:R-:W-:-:S03]  /*16a0*/  UIADD3 UR4, UPT, UPT, UR4, 0x4, URZ ;  /* 0x0000000404047890 */ /* 0x000fc6000fffe0ff */
[----:B--2---:R-:W-:-:S04]  /*16b0*/  FADD R2, -R13, R18 ;  /* 0x000000120d027221 */ /* 0x004fc80000000100 */
[----:B------:R-:W-:-:S04]  /*16c0*/  FMUL R7, R7, R2 ;  /* 0x0000000207077220 */ /* 0x000fc80000400000 */
[----:B------:R-:W-:-:S05]  /*16d0*/  FMUL R7, R7, R10 ;  /* 0x0000000a07077220 */ /* 0x000fca0000400000 */
[----:B------:R1:W-:Y:S04]  /*16e0*/  REDG.E.ADD.F32.FTZ.RN.STRONG.GPU desc[UR8][R14.64], R7 ;  /* 0x000000070e0079a6 */ /* 0x0003e8000c12f308 */
[----:B------:R1:W-:Y:S01]  /*16f0*/  REDG.E.ADD.F32.FTZ.RN.STRONG.GPU desc[UR8][R16.64+0xc], R7 ;  /* 0x00000c07100079a6 */ /* 0x0003e2000c12f308 */
[----:B------:R-:W-:-:S09]  /*1700*/  UISETP.NE.AND UP0, UPT, UR4, UR5, UPT ;  /* 0x000000050400728c */ /* 0x000fd2000bf05270 */
[----:B------:R-:W-:Y:S05]  /*1710*/  BRA.U UP0, `(.L_x_12) ;  /* 0xfffffff900247547 */ /* 0x000fea000b83ffff */
[----:B------:R-:W-:-:S05]  /*1720*/  UMOV UR4, UR5 ;  /* 0x0000000500047c82 */ /* 0x000fca0008000000 */
.L_x_11:
[----:B------:R-:W-:-:S09]  /*1730*/  UISETP.NE.AND UP0, UPT, UR7, URZ, UPT ;  /* 0x000000ff0700728c */ /* 0x000fd2000bf05270 */
[----:B------:R-:W-:Y:S05]  /*1740*/  BRA.U !UP0, `(.L_x_13) ;  /* 0x0000000508b47547 */ /* 0x000fea000b800000 */
[----:B------:R-:W2:Y:S01]  /*1750*/  LDCU UR6, c[0x0][0x3cc] ;  /* 0x00007980ff0677ac */ /* 0x000ea20008000800 */
[----:B------:R-:W-:Y:S02]  /*1760*/  UISETP.NE.AND UP0, UPT, UR7, 0x1, UPT ;  /* 0x000000010700788c */ /* 0x000fe4000bf05270 */
[----:B--2---:R-:W-:-:S04]  /*1770*/  ULOP3.LUT UR6, UR6, 0x1, URZ, 0xc0, !UPT ;  /* 0x0000000106067892 */ /* 0x004fc8000f8ec0ff */
[----:B------:R-:W-:-:S03]  /*1780*/  UISETP.NE.U32.AND UP1, UPT, UR6, 0x1, UPT ;  /* 0x000000010600788c */ /* 0x000fc6000bf25070 */
[----:B------:R-:W-:Y:S08]  /*1790*/  BRA.U !UP0, `(.L_x_14) ;  /* 0x0000000508047547 */ /* 0x000ff0000b800000 */
[----:B0-----:R-:W0:Y:S01]  /*17a0*/  LDC R5, c[0x0][0x3d0] ;  /* 0x0000f400ff057b82 */ /* 0x001e220000000800 */
[----:B-1----:R-:W-:-:S07]  /*17b0*/  IADD3 R11, PT, PT, R6, UR4, RZ ;  /* 0x00000004060b7c10 */ /* 0x002fce000fffe0ff */
[----:B------:R-:W1:Y:S08]  /*17c0*/  LDC.64 R16, c[0x0][0x388] ;  /* 0x0000e200ff107b82 */ /* 0x000e700000000a00 */
        /* <DEDUP_REMOVED lines=15> */
[----:B------:R-:W1:Y:S04]  /*18c0*/  LDC.64 R18, c[0x0][0x390] ;  /* 0x0000e400ff127b82 */ /* 0x000e680000000a00 */
[----:B------:R-:W2:Y:S01]  /*18d0*/  MUFU.EX2 R24, R24 ;  /* 0x0000001800187308 */ /* 0x000ea20000000800 */
[----:B------:R-:W-:Y:S01]  /*18e0*/  SHF.L.U32 R25, R12, 0x17, RZ ;  /* 0x000000170c197819 */ /* 0x000fe200000006ff */
[----:B0-----:R-:W-:-:S04]  /*18f0*/  IMAD.WIDE.U32 R14, R9, 0x4, R20 ;  /* 0x00000004090e7825 */ /* 0x001fc800078e0014 */
[----:B--2---:R-:W-:-:S04]  /*1900*/  FMUL R25, R25, R24 ;  /* 0x0000001819197220 */ /* 0x004fc80000400000 */
[----:B------:R-:W-:Y:S01]  /*1910*/  FMUL R27, R25, R10 ;  /* 0x0000000a191b7220 */ /* 0x000fe20000400000 */
[----:B-1----:R-:W-:-:S04]  /*1920*/  IMAD.WIDE.U32 R28, R9, 0x4, R18 ;  /* 0x00000004091c7825 */ /* 0x002fc800078e0012 */
[----:B------:R-:W-:-:S05]  /*1930*/  FMUL R27, R0, R27 ;  /* 0x0000001b001b7220 */ /* 0x000fca0000400000 */
[----:B------:R0:W-:Y:S04]  /*1940*/  REDG.E.ADD.F32.FTZ.RN.STRONG.GPU desc[UR8][R14.64], R27 ;  /* 0x0000001b0e0079a6 */ /* 0x0001e8000c12f308 */
[----:B------:R-:W2:Y:S01]  /*1950*/  LDG.E R28, desc[UR8][R28.64] ;  /* 0x000000081c1c7981 */ /* 0x000ea2000c1e1900 */
[----:B0-----:R-:W0:Y:S08]  /*1960*/  LDC.64 R14, c[0x0][0x3b0] ;  /* 0x0000ec00ff0e7b82 */ /* 0x001e300000000a00 */
[----:B------:R-:W1:Y:S01]  /*1970*/  LDC.64 R26, c[0x0][0x3c0] ;  /* 0x0000f000ff1a7b82 */ /* 0x000e620000000a00 */
[----:B------:R-:W-:Y:S01]  /*1980*/  FMUL R25, R0, R25 ;  /* 0x0000001900197220 */ /* 0x000fe20000400000 */
[----:B------:R-:W-:-:S05]  /*1990*/  IADD3 R5, PT, PT, R9, R5, RZ ;  /* 0x0000000509057210 */ /* 0x000fca0007ffe0ff */
[----:B------:R-:W-:-:S04]  /*19a0*/  IMAD.WIDE.U32 R16, R5, 0x4, R16 ;  /* 0x0000000405107825 */ /* 0x000fc800078e0010 */
[----:B-1----:R-:W-:-:S04]  /*19b0*/  IMAD.WIDE R26, R11, 0x4, R26 ;  /* 0x000000040b1a7825 */ /* 0x002fc800078e021a */
[----:B--2---:R-:W-:-:S04]  /*19c0*/  FADD R12, -R13, R28 ;  /* 0x0000001c0d0c7221 */ /* 0x004fc80000000100 */
[----:B------:R-:W-:-:S04]  /*19d0*/  FMUL R25, R25, R12 ;  /* 0x0000000c19197220 */ /* 0x000fc80000400000 */
[----:B------:R-:W-:Y:S01]  /*19e0*/  FMUL R12, R25, R10 ;  /* 0x0000000a190c7220 */ /* 0x000fe20000400000 */
[----:B0-----:R-:W-:-:S05]  /*19f0*/  IMAD.WIDE.U32 R24, R9, 0x4, R14 ;  /* 0x0000000409187825 */ /* 0x001fca00078e000e */
[----:B------:R0:W-:Y:S04]  /*1a00*/  REDG.E.ADD.F32.FTZ.RN.STRONG.GPU desc[UR8][R24.64], R12 ;  /* 0x0000000c180079a6 */ /* 0x0001e8000c12f308 */
[----:B------:R2:W-:Y:S04]  /*1a10*/  REDG.E.ADD.F32.FTZ.RN.STRONG.GPU desc[UR8][R26.64], R12 ;  /* 0x0000000c1a0079a6 */ /* 0x0005e8000c12f308 */
[----:B------:R-:W3:Y:S04]  /*1a20*/  LDG.E R16, desc[UR8][R16.64] ;  /* 0x0000000810107981 */ /* 0x000ee8000c1e1900 */
[----:B------:R-:W3:Y:S01]  /*1a30*/  LDG.E R23, desc[UR8][R22.64+0x4] ;  /* 0x0000040816177981 */ /* 0x000ee2000c1e1900 */
[----:B------:R-:W-:-:S04]  /*1a40*/  IMAD.WIDE.U32 R20, R5, 0x4, R20 ;  /* 0x0000000405147825 */ /* 0x000fc800078e0014 */
[----:B------:R-:W-:-:S04]  /*1a50*/  IMAD.WIDE.U32 R18, R5, 0x4, R18 ;  /* 0x0000000405127825 */ /* 0x000fc800078e0012 */
[----:B---3--:R-:W-:-:S04]  /*1a60*/  FADD R9, R16, R23 ;  /* 0x0000001710097221 */ /* 0x008fc80000000000 */
        /* <DEDUP_REMOVED lines=11> */
[----:B------:R-:W3:Y:S01]  /*1b20*/  LDG.E R18, desc[UR8][R18.64] ;  /* 0x0000000812127981 */ /* 0x000ee2000c1e1900 */
[----:B------:R-:W-:Y:S01]  /*1b30*/  FMUL R7, R0, R7 ;  /* 0x0000000700077220 */ /* 0x000fe20000400000 */
[----:B------:R-:W-:-:S04]  /*1b40*/  IMAD.WIDE.U32 R14, R5, 0x4, R14 ;  /* 0x00000004050e7825 */ /* 0x000fc800078e000e */
[----:B---3--:R-:W-:-:S04]  /*1b50*/  FADD R2, -R13, R18 ;  /* 0x000000120d027221 */ /* 0x008fc80000000100 */
[----:B------:R-:W-:-:S04]  /*1b60*/  FMUL R7, R7, R2 ;  /* 0x0000000207077220 */ /* 0x000fc80000400000 */
[----:B------:R-:W-:-:S05]  /*1b70*/  FMUL R7, R7, R10 ;  /* 0x0000000a07077220 */ /* 0x000fca0000400000 */
[----:B------:R2:W-:Y:S04]  /*1b80*/  REDG.E.ADD.F32.FTZ.RN.STRONG.GPU desc[UR8][R14.64], R7 ;  /* 0x000000070e0079a6 */ /* 0x0005e8000c12f308 */
[----:B------:R2:W-:Y:S01]  /*1b90*/  REDG.E.ADD.F32.FTZ.RN.STRONG.GPU desc[UR8][R26.64+0x4], R7 ;  /* 0x000004071a0079a6 */ /* 0x0005e2000c12f308 */
[----:B------:R-:W-:-:S12]  /*1ba0*/  UIADD3 UR4, UPT, UPT, UR4, 0x2, URZ ;  /* 0x0000000204047890 */ /* 0x000fd8000fffe0ff */
.L_x_14:
[----:B------:R-:W-:Y:S05]  /*1bb0*/  BRA.U UP1, `(.L_x_13) ;  /* 0x0000000101987547 */ /* 0x000fea000b800000 */
[----:B0-----:R-:W0:Y:S01]  /*1bc0*/  LDC R5, c[0x0][0x3d0] ;  /* 0x0000f400ff057b82 */ /* 0x001e220000000800 */
[----:B------:R-:W-:-:S07]  /*1bd0*/  IADD3 R2, PT, PT, R6, UR4, RZ ;  /* 0x0000000406027c10 */ /* 0x000fce000fffe0ff */
[----:B------:R-:W3:Y:S08]  /*1be0*/  LDC.64 R18, c[0x0][0x398] ;  /* 0x0000e600ff127b82 */ /* 0x000ef00000000a00 */
[----:B-1----:R-:W1:Y:S01]  /*1bf0*/  LDC.64 R16, c[0x0][0x388] ;  /* 0x0000e200ff107b82 */ /* 0x002e620000000a00 */
[----:B0-----:R-:W-:Y:S02]  /*1c00*/  IMAD R5, R5, UR4, R8 ;  /* 0x0000000405057c24 */ /* 0x001fe4000f8e0208 */
[----:B---3--:R-:W-:-:S06]  /*1c10*/  IMAD.WIDE R18, R2, 0x4, R18 ;  /* 0x0000000402127825 */ /* 0x008fcc00078e0212 */
[----:B------:R-:W3:Y:S01]  /*1c20*/  LDG.E R19, desc[UR8][R18.64] ;  /* 0x0000000812137981 */ /* 0x000ee2000c1e1900 */
[----:B-1----:R-:W-:-:S06]  /*1c30*/  IMAD.WIDE.U32 R16, R5, 0x4, R16 ;  /* 0x0000000405107825 */ /* 0x002fcc00078e0010 */
[----:B------:R-:W3:Y:S01]  /*1c40*/  LDG.E R16, desc[UR8][R16.64] ;  /* 0x0000000810107981 */ /* 0x000ee2000c1e1900 */
[----:B--2---:R-:W-:Y:S01]  /*1c50*/  HFMA2 R12, -RZ, RZ, 0.96630859375, -0.0022525787353515625 ;  /* 0x3bbb989dff0c7431 */ /* 0x004fe200000001ff */
[----:B------:R-:W-:Y:S01]  /*1c60*/  MOV R14, 0x437c0000 ;  /* 0x437c0000000e7802 */ /* 0x000fe20000000f00 */
[----:B---3--:R-:W-:Y:S02]  /*1c70*/  FADD R7, R16, R19 ;  /* 0x0000001310077221 */ /* 0x008fe40000000000 */
[----:B------:R-:W0:Y:S02]  /*1c80*/  LDC.64 R16, c[0x0][0x390] ;  /* 0x0000e400ff107b82 */ /* 0x000e240000000a00 */
[----:B------:R-:W-:-:S04]  /*1c90*/  FFMA.SAT R9, R7, R12, 0.5 ;  /* 0x3f00000007097423 */ /* 0x000fc8000000200c */
[----:B------:R-:W-:Y:S02]  /*1ca0*/  FFMA.RM R9, R9, R14, 12582913 ;  /* 0x4b40000109097423 */ /* 0x000fe4000000400e */
[----:B------:R-:W1:Y:S02]  /*1cb0*/  LDC.64 R14, c[0x0][0x3b8] ;  /* 0x0000ee00ff0e7b82 */ /* 0x000e640000000a00 */
[----:B------:R-:W-:-:S04]  /*1cc0*/  FADD R12, R9, -12583039 ;  /* 0xcb40007f090c7421 */ /* 0x000fc80000000000 */
[C---:B------:R-:W-:Y:S02]  /*1cd0*/  FFMA R12, R7.reuse, 1.4426950216293334961, -R12 ;  /* 0x3fb8aa3b070c7823 */ /* 0x040fe4000000080c */
[----:B------:R-:W2:Y:S02]  /*1ce0*/  LDC.64 R18, c[0x0][0x3b0] ;  /* 0x0000ec00ff127b82 */ /* 0x000ea40000000a00 */
[----:B------:R-:W-:-:S06]  /*1cf0*/  FFMA R12, R7, 1.925963033500011079e-08, R12 ;  /* 0x32a57060070c7823 */ /* 0x000fcc000000000c */
[----:B------:R-:W3:Y:S01]  /*1d00*/  MUFU.EX2 R12, R12 ;  /* 0x0000000c000c7308 */ /* 0x000ee20000000800 */
[----:B------:R-:W-:Y:S01]  /*1d10*/  SHF.L.U32 R9, R9, 0x17, RZ ;  /* 0x0000001709097819 */ /* 0x000fe200000006ff */
[C---:B0-----:R-:W-:Y:S02]  /*1d20*/  IMAD.WIDE.U32 R20, R5.reuse, 0x4, R16 ;  /* 0x0000000405147825 */ /* 0x041fe400078e0010 */
[----:B------:R-:W0:Y:S02]  /*1d30*/  LDC.64 R16, c[0x0][0x3c0] ;  /* 0x0000f000ff107b82 */ /* 0x000e240000000a00 */
[----:B-1----:R-:W-:-:S04]  /*1d40*/  IMAD.WIDE.U32 R14, R5, 0x4, R14 ;  /* 0x00000004050e7825 */ /* 0x002fc800078e000e */
[----:B---3--:R-:W-:-:S04]  /*1d50*/  FMUL R9, R9, R12 ;  /* 0x0000000c09097220 */ /* 0x008fc80000400000 */
[----:B------:R-:W-:-:S04]  /*1d60*/  FMUL R7, R9, R10 ;  /* 0x0000000a09077220 */ /* 0x000fc80000400000 */
[----:B------:R-:W-:-:S05]  /*1d70*/  FMUL R7, R0, R7 ;  /* 0x0000000700077220 */ /* 0x000fca0000400000 */
[----:B------:R3:W-:Y:S04]  /*1d80*/  REDG.E.ADD.F32.FTZ.RN.STRONG.GPU desc[UR8][R14.64], R7 ;  /* 0x000000070e0079a6 */ /* 0x0007e8000c12f308 */
[----:B------:R-:W4:Y:S01]  /*1d90*/  LDG.E R20, desc[UR8][R20.64] ;  /* 0x0000000814147981 */ /* 0x000f22000c1e1900 */
[----:B------:R-:W-:Y:S01]  /*1da0*/  FMUL R0, R0, R9 ;  /* 0x0000000900007220 */ /* 0x000fe20000400000 */
[----:B--2---:R-:W-:-:S04]  /*1db0*/  IMAD.WIDE.U32 R18, R5, 0x4, R18 ;  /* 0x0000000405127825 */ /* 0x004fc800078e0012 */
[----:B0-----:R-:W-:-:S04]  /*1dc0*/  IMAD.WIDE R16, R2, 0x4, R16 ;  /* 0x0000000402107825 */ /* 0x001fc800078e0210 */
[----:B----4-:R-:W-:-:S04]  /*1dd0*/  FADD R13, -R13, R20 ;  /* 0x000000140d0d7221 */ /* 0x010fc80000000100 */
[----:B------:R-:W-:-:S04]  /*1de0*/  FMUL R13, R0, R13 ;  /* 0x0000000d000d7220 */ /* 0x000fc80000400000 */
[----:B------:R-:W-:-:S05]  /*1df0*/  FMUL R13, R13, R10 ;  /* 0x0000000a0d0d7220 */ /* 0x000fca0000400000 */
[----:B------:R3:W-:Y:S04]  /*1e00*/  REDG.E.ADD.F32.FTZ.RN.STRONG.GPU desc[UR8][R18.64], R13 ;  /* 0x0000000d120079a6 */ /* 0x0007e8000c12f308 */
[----:B------:R3:W-:Y:S02]  /*1e10*/  REDG.E.ADD.F32.FTZ.RN.STRONG.GPU desc[UR8][R16.64], R13 ;  /* 0x0000000d100079a6 */ /* 0x0007e4000c12f308 */
.L_x_13:
[----:B------:R-:W4:Y:S01]  /*1e20*/  LDCU UR4, c[0x0][0x3d0] ;  /* 0x00007a00ff0477ac */ /* 0x000f220008000800 */
[----:B------:R-:W-:-:S04]  /*1e30*/  IADD3 R8, PT, PT, R8, 0x1, RZ ;  /* 0x0000000108087810 */ /* 0x000fc80007ffe0ff */
[----:B----4-:R-:W-:-:S13]  /*1e40*/  ISETP.NE.AND P0, PT, R8, UR4, PT ;  /* 0x0000000408007c0c */ /* 0x010fda000bf05270 */
[----:B------:R-:W-:Y:S05]  /*1e50*/  @!P0 EXIT ;  /* 0x000000000000894d */ /* 0x000fea0003800000 */
[----:B------:R-:W-:Y:S05]  /*1e60*/  BRA `(.L_x_15) ;  /* 0xffffffe000b07947 */ /* 0x000fea000383ffff */
.L_x_0:
[C---:B------:R-:W-:Y:S01]  /*1e70*/  ISETP.GE.U32.AND P0, PT, R2.reuse, 0x4, PT ;  /* 0x000000040200780c */ /* 0x040fe20003f06070 */
[----:B------:R-:W-:Y:S01]  /*1e80*/  HFMA2 R6, -RZ, RZ, 0, 0 ;  /* 0x00000000ff067431 */ /* 0x000fe200000001ff */
[----:B------:R-:W-:-:S11]  /*1e90*/  LOP3.LUT R4, R2, 0x3, RZ, 0xc0, !PT ;  /* 0x0000000302047812 */ /* 0x000fd600078ec0ff */
[----:B------:R-:W-:Y:S05]  /*1ea0*/  @!P0 BRA `(.L_x_16) ;  /* 0x0000000800248947 */ /* 0x000fea0003800000 */
[----:B------:R-:W0:Y:S01]  /*1eb0*/  LDC R8, c[0x0][0x3d0] ;  /* 0x0000f400ff087b82 */ /* 0x000e220000000800 */
[----:B------:R-:W-:Y:S01]  /*1ec0*/  LOP3.LUT R6, R2, 0x7ffffffc, RZ, 0xc0, !PT ;  /* 0x7ffffffc02067812 */ /* 0x000fe200078ec0ff */
[----:B------:R-:W-:-:S06]  /*1ed0*/  UMOV UR4, URZ ;  /* 0x000000ff00047c82 */ /* 0x000fcc0008000000 */
[----:B------:R-:W1:Y:S08]  /*1ee0*/  LDC.64 R10, c[0x0][0x380] ;  /* 0x0000e000ff0a7b82 */ /* 0x000e700000000a00 */
[----:B------:R-:W2:Y:S08]  /*1ef0*/  LDC.64 R12, c[0x0][0x3a0] ;  /* 0x0000e800ff0c7b82 */ /* 0x000eb00000000a00 */
[----:B------:R-:W3:Y:S02]  /*1f00*/  LDC.64 R14, c[0x0][0x3a8] ;  /* 0x0000ea00ff0e7b82 */ /* 0x000ee40000000a00 */
.L_x_29:
[----:B0---4-:R-:W-:-:S04]  /*1f10*/  IMAD R21, R3, R8, UR4 ;  /* 0x0000000403157e24 */ /* 0x011fc8000f8e0208 */
[----:B-1----:R-:W-:-:S05]  /*1f20*/  IMAD.WIDE R16, R21, 0x4, R10 ;  /* 0x0000000415107825 */ /* 0x002fca00078e020a */
[----:B------:R-:W4:Y:S01]  /*1f30*/  LDG.E R0, desc[UR8][R16.64] ;  /* 0x0000000810007981 */ /* 0x000f22000c1e1900 */
[----:B------:R-:W-:Y:S01]  /*1f40*/  HFMA2 R7, -RZ, RZ, 3.7421875, 0 ;  /* 0x437c0000ff077431 */ /* 0x000fe200000001ff */
[----:B------:R-:W-:Y:S01]  /*1f50*/  MOV R5, 0x3bbb989d ;  /* 0x3bbb989d00057802 */ /* 0x000fe20000000f00 */
[----:B------:R-:W-:Y:S04]  /*1f60*/  BSSY.RECONVERGENT B0, `(.L_x_17) ;  /* 0x0000015000007945 */ /* 0x000fe80003800200 */
[----:B----4-:R-:W-:-:S04]  /*1f70*/  FFMA.SAT R2, R0, -R5, 0.5 ;  /* 0x3f00000000027423 */ /* 0x010fc80000002805 */
        /* <DEDUP_REMOVED lines=13> */
[----:B--23--:R-:W-:Y:S05]  /*2050*/  CALL.REL.NOINC `($__internal_0_$__cuda_sm20_rcp_rn_f32_slowpath) ;  /* 0x0000000c00947944 */ /* 0x00cfea0003c00000 */
[----:B------:R-:W-:Y:S05]  /*2060*/  BRA `(.L_x_19) ;  /* 0x0000000000107947 */ /* 0x000fea0003800000 */
.L_x_18:
[----:B------:R-:W0:Y:S02]  /*2070*/  MUFU.RCP R7, R2 ;  /* 0x0000000200077308 */ /* 0x000e240000001000 */
[----:B0-----:R-:W-:-:S04]  /*2080*/  FFMA R0, R2, R7, -1 ;  /* 0xbf80000002007423 */ /* 0x001fc80000000007 */
[----:B------:R-:W-:-:S04]  /*2090*/  FADD.FTZ R0, -R0, -RZ ;  /* 0x800000ff00007221 */ /* 0x000fc80000010100 */
[----:B------:R-:W-:-:S07]  /*20a0*/  FFMA R7, R7, R0, R7 ;  /* 0x0000000007077223 */ /* 0x000fce0000000007 */
.L_x_19:
[----:B------:R-:W-:Y:S05]  /*20b0*/  BSYNC.RECONVERGENT B0 ;  /* 0x0000000000007941 */ /* 0x000fea0003800200 */
.L_x_17:
[----:B--2---:R-:W-:-:S05]  /*20c0*/  IMAD.WIDE R18, R21, 0x4, R12 ;  /* 0x0000000415127825 */ /* 0x004fca00078e020c */
[----:B------:R-:W2:Y:S01]  /*20d0*/  LDG.E R0, desc[UR8][R18.64] ;  /* 0x0000000812007981 */ /* 0x000ea2000c1e1900 */
[----:B------:R-:W-:Y:S01]  /*20e0*/  FADD R5, -R7, 1 ;  /* 0x3f80000007057421 */ /* 0x000fe20000000100 */
[----:B---3--:R-:W-:-:S04]  /*20f0*/  IMAD.WIDE R20, R21, 0x4, R14 ;  /* 0x0000000415147825 */ /* 0x008fc800078e020e */
[----:B--2---:R-:W-:-:S04]  /*2100*/  FMUL R0, RZ, R0 ;  /* 0x00000000ff007220 */ /* 0x004fc80000400000 */
[----:B------:R-:W-:-:S04]  /*2110*/  FMUL R0, R0, R7 ;  /* 0x0000000700007220 */ /* 0x000fc80000400000 */
[----:B------:R-:W-:-:S05]  /*2120*/  FMUL R5, R0, R5 ;  /* 0x0000000500057220 */ /* 0x000fca0000400000 */
[----:B------:R0:W-:Y:S04]  /*2130*/  REDG.E.ADD.F32.FTZ.RN.STRONG.GPU desc[UR8][R20.64], R5 ;  /* 0x00000005140079a6 */ /* 0x0001e8000c12f308 */
[----:B------:R-:W2:Y:S01]  /*2140*/  LDG.E R0, desc[UR8][R16.64+0x4] ;  /* 0x0000040810007981 */ /* 0x000ea2000c1e1900 */
[----:B------:R-:W-:Y:S01]  /*2150*/  HFMA2 R9, -RZ, RZ, 3.7421875, 0 ;  /* 0x437c0000ff097431 */ /* 0x000fe200000001ff */
[----:B------:R-:W-:Y:S01]  /*2160*/  MOV R7, 0x3bbb989d ;  /* 0x3bbb989d00077802 */ /* 0x000fe20000000f00 */
[----:B------:R-:W-:Y:S04]  /*2170*/  BSSY.RECONVERGENT B0, `(.L_x_20) ;  /* 0x0000015000007945 */ /* 0x000fe80003800200 */
[----:B--2---:R-:W-:-:S04]  /*2180*/  FFMA.SAT R2, R0, -R7, 0.5 ;  /* 0x3f00000000027423 */ /* 0x004fc80000002807 */
[----:B------:R-:W-:-:S04]  /*2190*/  FFMA.RM R2, R2, R9, 12582913 ;  /* 0x4b40000102027423 */ /* 0x000fc80000004009 */
[C---:B------:R-:W-:Y:S01]  /*21a0*/  FADD R7, R2.reuse, -12583039 ;  /* 0xcb40007f02077421 */ /* 0x040fe20000000000 */
[----:B------:R-:W-:-:S03]  /*21b0*/  SHF.L.U32 R2, R2, 0x17, RZ ;  /* 0x0000001702027819 */ /* 0x000fc600000006ff */
[----:B------:R-:W-:-:S04]  /*21c0*/  FFMA R7, R0, -1.4426950216293334961, -R7 ;  /* 0xbfb8aa3b00077823 */ /* 0x000fc80000000807 */
[----:B------:R-:W-:-:S06]  /*21d0*/  FFMA R7, R0, -1.925963033500011079e-08, R7 ;  /* 0xb2a5706000077823 */ /* 0x000fcc0000000007 */
[----:B------:R-:W1:Y:S02]  /*21e0*/  MUFU.EX2 R7, R7 ;  /* 0x0000000700077308 */ /* 0x000e640000000800 */
[----:B-1----:R-:W-:-:S05]  /*21f0*/  FFMA R2, R2, R7, 1 ;  /* 0x3f80000002027423 */ /* 0x002fca0000000007 */
[----:B------:R-:W-:-:S04]  /*2200*/  IADD3 R0, PT, PT, R2, 0x1800000, RZ ;  /* 0x0180000002007810 */ /* 0x000fc80007ffe0ff */
[----:B------:R-:W-:-:S04]  /*2210*/  LOP3.LUT R0, R0, 0x7f800000, RZ, 0xc0, !PT ;  /* 0x7f80000000007812 */ /* 0x000fc800078ec0ff */
[----:B------:R-:W-:-:S13]  /*2220*/  ISETP.GT.U32.AND P0, PT, R0, 0x1ffffff, PT ;  /* 0x01ffffff0000780c */ /* 0x000fda0003f04070 */
[----:B0-----:R-:W-:Y:S05]  /*2230*/  @P0 BRA `(.L_x_21) ;  /* 0x0000000000100947 */ /* 0x001fea0003800000 */
[----:B------:R-:W-:Y:S02]  /*2240*/  MOV R0, R2 ;  /* 0x0000000200007202 */ /* 0x000fe40000000f00 */
[----:B------:R-:W-:-:S07]  /*2250*/  MOV R2, 0x2270 ;  /* 0x0000227000027802 */ /* 0x000fce0000000f00 */
[----:B------:R-:W-:Y:S05]  /*2260*/  CALL.REL.NOINC `($__internal_0_$__cuda_sm20_rcp_rn_f32_slowpath) ;  /* 0x0000000c00107944 */ /* 0x000fea0003c00000 */
[----:B------:R-:W-:Y:S05]  /*2270*/  BRA `(.L_x_22) ;  /* 0x0000000000107947 */ /* 0x000fea0003800000 */
.L_x_21:
[----:B------:R-:W0:Y:S02]  /*2280*/  MUFU.RCP R7, R2 ;  /* 0x0000000200077308 */ /* 0x000e240000001000 */
[----:B0-----:R-:W-:-:S04]  /*2290*/  FFMA R0, R2, R7, -1 ;  /* 0xbf80000002007423 */ /* 0x001fc80000000007 */
[----:B------:R-:W-:-:S04]  /*22a0*/  FADD.FTZ R0, -R0, -RZ ;  /* 0x800000ff00007221 */ /* 0x000fc80000010100 */
[----:B------:R-:W-:-:S07]  /*22b0*/  FFMA R7, R7, R0, R7 ;  /* 0x0000000007077223 */ /* 0x000fce0000000007 */
.L_x_22:
[----:B------:R-:W-:Y:S05]  /*22c0*/  BSYNC.RECONVERGENT B0 ;  /* 0x0000000000007941 */ /* 0x000fea0003800200 */
.L_x_20:
[----:B------:R-:W2:Y:S01]  /*22d0*/  LDG.E R0, desc[UR8][R18.64+0x4] ;  /* 0x0000040812007981 */ /* 0x000ea2000c1e1900 */
[----:B------:R-:W-:Y:S01]  /*22e0*/  FADD R5, -R7, 1 ;  /* 0x3f80000007057421 */ /* 0x000fe20000000100 */
        /* <DEDUP_REMOVED lines=24> */
.L_x_24:
[----:B------:R-:W0:Y:S02]  /*2470*/  MUFU.RCP R7, R2 ;  /* 0x0000000200077308 */ /* 0x000e240000001000 */
[----:B0-----:R-:W-:-:S04]  /*2480*/  FFMA R0, R2, R7, -1 ;  /* 0xbf80000002007423 */ /* 0x001fc80000000007 */
[----:B------:R-:W-:-:S04]  /*2490*/  FADD.FTZ R0, -R0, -RZ ;  /* 0x800000ff00007221 */ /* 0x000fc80000010100 */
[----:B------:R-:W-:-:S07]  /*24a0*/  FFMA R7, R7, R0, R7 ;  /* 0x0000000007077223 */ /* 0x000fce0000000007 */
.L_x_25:
[----:B------:R-:W-:Y:S05]  /*24b0*/  BSYNC.RECONVERGENT B0 ;  /* 0x0000000000007941 */ /* 0x000fea0003800200 */
.L_x_23:
        /* <DEDUP_REMOVED lines=26> */
.L_x_27:
[----:B------:R-:W0:Y:S02]  /*2660*/  MUFU.RCP R7, R2 ;  /* 0x0000000200077308 */ /* 0x000e240000001000 */
[----:B0-----:R-:W-:-:S04]  /*2670*/  FFMA R0, R2, R7, -1 ;  /* 0xbf80000002007423 */ /* 0x001fc80000000007 */
[----:B------:R-:W-:-:S04]  /*2680*/  FADD.FTZ R0, -R0, -RZ ;  /* 0x800000ff00007221 */ /* 0x000fc80000010100 */
[----:B------:R-:W-:-:S07]  /*2690*/  FFMA R7, R7, R0, R7 ;  /* 0x0000000007077223 */ /* 0x000fce0000000007 */
.L_x_28:
[----:B------:R-:W-:Y:S05]  /*26a0*/  BSYNC.RECONVERGENT B0 ;  /* 0x0000000000007941 */ /* 0x000fea0003800200 */
.L_x_26:
[----:B------:R-:W2:Y:S01]  /*26b0*/  LDG.E R18, desc[UR8][R18.64+0xc] ;  /* 0x00000c0812127981 */ /* 0x000ea2000c1e1900 */
[----:B------:R-:W-:Y:S01]  /*26c0*/  UIADD3 UR4, UPT, UPT, UR4, 0x4, URZ ;  /* 0x0000000404047890 */ /* 0x000fe2000fffe0ff */
[----:B------:R-:W-:-:S05]  /*26d0*/  FADD R5, -R7, 1 ;  /* 0x3f80000007057421 */ /* 0x000fca0000000100 */
[----:B------:R-:W-:Y:S01]  /*26e0*/  ISETP.NE.AND P0, PT, R6, UR4, PT ;  /* 0x0000000406007c0c */ /* 0x000fe2000bf05270 */
[----:B--2---:R-:W-:-:S04]  /*26f0*/  FMUL R0, RZ, R18 ;  /* 0x00000012ff007220 */ /* 0x004fc80000400000 */
[----:B------:R-:W-:-:S04]  /*2700*/  FMUL R0, R0, R7 ;  /* 0x0000000700007220 */ /* 0x000fc80000400000 */
[----:B------:R-:W-:-:S05]  /*2710*/  FMUL R5, R0, R5 ;  /* 0x0000000500057220 */ /* 0x000fca0000400000 */
[----:B------:R4:W-:Y:S01]  /*2720*/  REDG.E.ADD.F32.FTZ.RN.STRONG.GPU desc[UR8][R20.64+0xc], R5 ;  /* 0x00000c05140079a6 */ /* 0x0009e2000c12f308 */
[----:B------:R-:W-:Y:S05]  /*2730*/  @P0 BRA `(.L_x_29) ;  /* 0xfffffff400f40947 */ /* 0x000fea000383ffff */
.L_x_16:
[----:B------:R-:W-:-:S13]  /*2740*/  ISETP.NE.AND P0, PT, R4, RZ, PT ;  /* 0x000000ff0400720c */ /* 0x000fda0003f05270 */
[----:B------:R-:W-:Y:S05]  /*2750*/  @!P0 EXIT ;  /* 0x000000000000894d */ /* 0x000fea0003800000 */
[----:B------:R-:W-:-:S13]  /*2760*/  ISETP.NE.AND P0, PT, R4, 0x1, PT ;  /* 0x000000010400780c */ /* 0x000fda0003f05270 */
[----:B------:R-:W-:Y:S05]  /*2770*/  @!P0 BRA `(.L_x_30) ;  /* 0x00000004001c8947 */ /* 0x000fea0003800000 */
[----:B------:R-:W0:Y:S01]  /*2780*/  LDC.64 R12, c[0x0][0x380] ;  /* 0x0000e000ff0c7b82 */ /* 0x000e220000000a00 */
[----:B------:R-:W1:Y:S02]  /*2790*/  LDCU UR4, c[0x0][0x3d0] ;  /* 0x00007a00ff0477ac */ /* 0x000e640008000800 */
[----:B-1----:R-:W-:-:S04]  /*27a0*/  IMAD R4, R3, UR4, R6 ;  /* 0x0000000403047c24 */ /* 0x002fc8000f8e0206 */
[----:B0-----:R-:W-:-:S05]  /*27b0*/  IMAD.WIDE R12, R4, 0x4, R12 ;  /* 0x00000004040c7825 */ /* 0x001fca00078e020c */
[----:B------:R-:W2:Y:S01]  /*27c0*/  LDG.E R0, desc[UR8][R12.64] ;  /* 0x000000080c007981 */ /* 0x000ea2000c1e1900 */
[----:B------:R-:W-:Y:S01]  /*27d0*/  HFMA2 R7, -RZ, RZ, 3.7421875, 0 ;  /* 0x437c0000ff077431 */ /* 0x000fe200000001ff */
[----:B----4-:R-:W-:Y:S01]  /*27e0*/  MOV R5, 0x3bbb989d ;  /* 0x3bbb989d00057802 */ /* 0x010fe20000000f00 */
[----:B------:R-:W-:Y:S04]  /*27f0*/  BSSY.RECONVERGENT B0, `(.L_x_31) ;  /* 0x0000015000007945 */ /* 0x000fe80003800200 */
        /* <DEDUP_REMOVED lines=16> */
.L_x_32:
[----:B------:R-:W0:Y:S02]  /*2900*/  MUFU.RCP R7, R2 ;  /* 0x0000000200077308 */ /* 0x000e240000001000 */
[----:B0-----:R-:W-:-:S04]  /*2910*/  FFMA R0, R2, R7, -1 ;  /* 0xbf80000002007423 */ /* 0x001fc80000000007 */
[----:B------:R-:W-:-:S04]  /*2920*/  FADD.FTZ R0, -R0, -RZ ;  /* 0x800000ff00007221 */ /* 0x000fc80000010100 */
[----:B------:R-:W-:-:S07]  /*2930*/  FFMA R7, R7, R0, R7 ;  /* 0x0000000007077223 */ /* 0x000fce0000000007 */
.L_x_33:
[----:B------:R-:W-:Y:S05]  /*2940*/  BSYNC.RECONVERGENT B0 ;  /* 0x0000000000007941 */ /* 0x000fea0003800200 */
.L_x_31:
[----:B------:R-:W0:Y:S08]  /*2950*/  LDC.64 R10, c[0x0][0x3a0] ;  /* 0x0000e800ff0a7b82 */ /* 0x000e300000000a00 */
[----:B------:R-:W1:Y:S01]  /*2960*/  LDC.64 R14, c[0x0][0x3a8] ;  /* 0x0000ea00ff0e7b82 */ /* 0x000e620000000a00 */
[----:B0-----:R-:W-:-:S05]  /*2970*/  IMAD.WIDE R10, R4, 0x4, R10 ;  /* 0x00000004040a7825 */ /* 0x001fca00078e020a */
[----:B------:R-:W2:Y:S01]  /*2980*/  LDG.E R0, desc[UR8][R10.64] ;  /* 0x000000080a007981 */ /* 0x000ea2000c1e1900 */
[----:B------:R-:W-:Y:S01]  /*2990*/  FADD R5, -R7, 1 ;  /* 0x3f80000007057421 */ /* 0x000fe20000000100 */
[----:B-1----:R-:W-:-:S04]  /*29a0*/  IMAD.WIDE R14, R4, 0x4, R14 ;  /* 0x00000004040e7825 */ /* 0x002fc800078e020e */
        /* <DEDUP_REMOVED lines=24> */
.L_x_35:
[----:B------:R-:W0:Y:S02]  /*2b30*/  MUFU.RCP R7, R2 ;  /* 0x0000000200077308 */ /* 0x000e240000001000 */
[----:B0-----:R-:W-:-:S04]  /*2b40*/  FFMA R0, R2, R7, -1 ;  /* 0xbf80000002007423 */ /* 0x001fc80000000007 */
[----:B------:R-:W-:-:S04]  /*2b50*/  FADD.FTZ R0, -R0, -RZ ;  /* 0x800000ff00007221 */ /* 0x000fc80000010100 */
[----:B------:R-:W-:-:S07]  /*2b60*/  FFMA R7, R7, R0, R7 ;  /* 0x0000000007077223 */ /* 0x000fce0000000007 */
.L_x_36:
[----:B------:R-:W-:Y:S05]  /*2b70*/  BSYNC.RECONVERGENT B0 ;  /* 0x0000000000007941 */ /* 0x000fea0003800200 */
.L_x_34:
[----:B------:R-:W2:Y:S01]  /*2b80*/  LDG.E R10, desc[UR8][R10.64+0x4] ;  /* 0x000004080a0a7981 */ /* 0x000ea2000c1e1900 */
[----:B------:R-:W-:Y:S01]  /*2b90*/  FADD R5, -R7, 1 ;  /* 0x3f80000007057421 */ /* 0x000fe20000000100 */
[----:B--2---:R-:W-:-:S04]  /*2ba0*/  FMUL R0, RZ, R10 ;  /* 0x0000000aff007220 */ /* 0x004fc80000400000 */
[----:B------:R-:W-:-:S04]  /*2bb0*/  FMUL R0, R0, R7 ;  /* 0x0000000700007220 */ /* 0x000fc80000400000 */
[----:B------:R-:W-:-:S05]  /*2bc0*/  FMUL R5, R0, R5 ;  /* 0x0000000500057220 */ /* 0x000fca0000400000 */
[----:B------:R0:W-:Y:S01]  /*2bd0*/  REDG.E.ADD.F32.FTZ.RN.STRONG.GPU desc[UR8][R14.64+0x4], R5 ;  /* 0x000004050e0079a6 */ /* 0x0001e2000c12f308 */
[----:B------:R-:W-:-:S07]  /*2be0*/  IADD3 R6, PT, PT, R6, 0x2, RZ ;  /* 0x0000000206067810 */ /* 0x000fce0007ffe0ff */
.L_x_30:
[----:B------:R-:W1:Y:S02]  /*2bf0*/  LDC R0, c[0x0][0x3d0] ;  /* 0x0000f400ff007b82 */ /* 0x000e640000000800 */
[----:B-1----:R-:W-:-:S04]  /*2c00*/  LOP3.LUT R2, R0, 0x1, RZ, 0xc0, !PT ;  /* 0x0000000100027812 */ /* 0x002fc800078ec0ff */
[----:B------:R-:W-:-:S13]  /*2c10*/  ISETP.NE.U32.AND P0, PT, R2, 0x1, PT ;  /* 0x000000010200780c */ /* 0x000fda0003f05070 */
[----:B------:R-:W-:Y:S05]  /*2c20*/  @P0 EXIT ;  /* 0x000000000000094d */ /* 0x000fea0003800000 */
[----:B0---4-:R-:W0:Y:S01]  /*2c30*/  LDC.64 R4, c[0x0][0x380] ;  /* 0x0000e000ff047b82 */ /* 0x011e220000000a00 */
[----:B------:R-:W-:-:S04]  /*2c40*/  IMAD R3, R3, R0, R6 ;  /* 0x0000000003037224 */ /* 0x000fc800078e0206 */
[----:B0-----:R-:W-:-:S06]  /*2c50*/  IMAD.WIDE R4, R3, 0x4, R4 ;  /* 0x0000000403047825 */ /* 0x001fcc00078e0204 */
        /* <DEDUP_REMOVED lines=21> */
.L_x_38:
[----:B------:R-:W0:Y:S02]  /*2db0*/  MUFU.RCP R0, R9 ;  /* 0x0000000900007308 */ /* 0x000e240000001000 */
[----:B0-----:R-:W-:-:S04]  /*2dc0*/  FFMA R2, R9, R0, -1 ;  /* 0xbf80000009027423 */ /* 0x001fc80000000000 */
[----:B------:R-:W-:-:S04]  /*2dd0*/  FADD.FTZ R5, -R2, -RZ ;  /* 0x800000ff02057221 */ /* 0x000fc80000010100 */
[----:B------:R-:W-:-:S07]  /*2de0*/  FFMA R0, R0, R5, R0 ;  /* 0x0000000500007223 */ /* 0x000fce0000000000 */
.L_x_39:
[----:B------:R-:W-:Y:S05]  /*2df0*/  BSYNC.RECONVERGENT B0 ;  /* 0x0000000000007941 */ /* 0x000fea0003800200 */
.L_x_37:
[----:B------:R-:W0:Y:S08]  /*2e00*/  LDC.64 R4, c[0x0][0x3a0] ;  /* 0x0000e800ff047b82 */ /* 0x000e300000000a00 */
[----:B------:R-:W1:Y:S01]  /*2e10*/  LDC.64 R6, c[0x0][0x3a8] ;  /* 0x0000ea00ff067b82 */ /* 0x000e620000000a00 */
[----:B0-----:R-:W-:-:S06]  /*2e20*/  IMAD.WIDE R4, R3, 0x4, R4 ;  /* 0x0000000403047825 */ /* 0x001fcc00078e0204 */
[----:B------:R-:W2:Y:S01]  /*2e30*/  LDG.E R4, desc[UR8][R4.64] ;  /* 0x0000000804047981 */ /* 0x000ea2000c1e1900 */
[----:B------:R-:W-:Y:S01]  /*2e40*/  FADD R8, -R0, 1 ;  /* 0x3f80000000087421 */ /* 0x000fe20000000100 */
[----:B-1----:R-:W-:-:S04]  /*2e50*/  IMAD.WIDE R2, R3, 0x4, R6 ;  /* 0x0000000403027825 */ /* 0x002fc800078e0206 */
[----:B--2---:R-:W-:-:S04]  /*2e60*/  FMUL R9, RZ, R4 ;  /* 0x00000004ff097220 */ /* 0x004fc80000400000 */
[----:B------:R-:W-:-:S04]  /*2e70*/  FMUL R9, R9, R0 ;  /* 0x0000000009097220 */ /* 0x000fc80000400000 */
[----:B------:R-:W-:-:S05]  /*2e80*/  FMUL R9, R9, R8 ;  /* 0x0000000809097220 */ /* 0x000fca0000400000 */
[----:B------:R-:W-:Y:S01]  /*2e90*/  REDG.E.ADD.F32.FTZ.RN.STRONG.GPU desc[UR8][R2.64], R9 ;  /* 0x00000009020079a6 */ /* 0x000fe2000c12f308 */
[----:B------:R-:W-:Y:S05]  /*2ea0*/  EXIT ;  /* 0x000000000000794d */ /* 0x000fea0003800000 */
        .weak           $__internal_0_$__cuda_sm20_rcp_rn_f32_slowpath
        .type           $__internal_0_$__cuda_sm20_rcp_rn_f32_slowpath,@function
        .size           $__internal_0_$__cuda_sm20_rcp_rn_f32_slowpath,(.L_x_202 - $__internal_0_$__cuda_sm20_rcp_rn_f32_slowpath)
$__internal_0_$__cuda_sm20_rcp_rn_f32_slowpath:
[----:B------:R-:W-:Y:S01]  /*2eb0*/  SHF.L.U32 R5, R0, 0x1, RZ ;  /* 0x0000000100057819 */ /* 0x000fe200000006ff */
[----:B------:R-:W-:Y:S03]  /*2ec0*/  BSSY.RECONVERGENT B1, `(.L_x_40) ;  /* 0x0000030000017945 */ /* 0x000fe60003800200 */
[----:B------:R-:W-:-:S04]  /*2ed0*/  SHF.R.U32.HI R5, RZ, 0x18, R5 ;  /* 0x00000018ff057819 */ /* 0x000fc80000011605 */
[----:B------:R-:W-:-:S13]  /*2ee0*/  ISETP.NE.U32.AND P0, PT, R5, RZ, PT ;  /* 0x000000ff0500720c */ /* 0x000fda0003f05070 */
[----:B------:R-:W-:Y:S05]  /*2ef0*/  @P0 BRA `(.L_x_41) ;  /* 0x0000000000280947 */ /* 0x000fea0003800000 */
[----:B------:R-:W-:-:S04]  /*2f00*/  SHF.L.U32 R5, R0, 0x1, RZ ;  /* 0x0000000100057819 */ /* 0x000fc800000006ff */
[----:B------:R-:W-:-:S13]  /*2f10*/  ISETP.NE.AND P0, PT, R5, RZ, PT ;  /* 0x000000ff0500720c */ /* 0x000fda0003f05270 */
[----:B------:R-:W-:Y:S01]  /*2f20*/  @P0 FFMA R22, R0, 1.84467440737095516160e+19, RZ ;  /* 0x5f80000000160823 */ /* 0x000fe200000000ff */
[----:B------:R-:W-:Y:S08]  /*2f30*/  @!P0 MUFU.RCP R7, R0 ;  /* 0x0000000000078308 */ /* 0x000ff00000001000 */
[----:B------:R-:W0:Y:S02]  /*2f40*/  @P0 MUFU.RCP R5, R22 ;  /* 0x0000001600050308 */ /* 0x000e240000001000 */
[----:B0-----:R-:W-:-:S04]  /*2f50*/  @P0 FFMA R24, R22, R5, -1 ;  /* 0xbf80000016180423 */ /* 0x001fc80000000005 */
[----:B------:R-:W-:-:S04]  /*2f60*/  @P0 FADD.FTZ R24, -R24, -RZ ;  /* 0x800000ff18180221 */ /* 0x000fc80000010100 */
[----:B------:R-:W-:-:S04]  /*2f70*/  @P0 FFMA R24, R5, R24, R5 ;  /* 0x0000001805180223 */ /* 0x000fc80000000005 */
[----:B------:R-:W-:Y:S01]  /*2f80*/  @P0 FFMA R7, R24, 1.84467440737095516160e+19, RZ ;  /* 0x5f80000018070823 */ /* 0x000fe200000000ff */
[----:B------:R-:W-:Y:S06]  /*2f90*/  BRA `(.L_x_42) ;  /* 0x0000000000887947 */ /* 0x000fec0003800000 */
.L_x_41:
[----:B------:R-:W-:-:S04]  /*2fa0*/  IADD3 R7, PT, PT, R5, -0xfd, RZ ;  /* 0xffffff0305077810 */ /* 0x000fc80007ffe0ff */
[----:B------:R-:W-:-:S13]  /*2fb0*/  ISETP.GT.U32.AND P0, PT, R7, 0x1, PT ;  /* 0x000000010700780c */ /* 0x000fda0003f04070 */
[----:B------:R-:W-:Y:S05]  /*2fc0*/  @P0 BRA `(.L_x_43) ;  /* 0x0000000000780947 */ /* 0x000fea0003800000 */
[----:B------:R-:W-:Y:S01]  /*2fd0*/  LOP3.LUT R25, R0, 0x7fffff, RZ, 0xc0, !PT ;  /* 0x007fffff00197812 */ /* 0x000fe200078ec0ff */
[----:B------:R-:W-:-:S03]  /*2fe0*/  HFMA2 R22, -RZ, RZ, 0, 1.78813934326171875e-07 ;  /* 0x00000003ff167431 */ /* 0x000fc600000001ff */
[----:B------:R-:W-:-:S04]  /*2ff0*/  LOP3.LUT R25, R25, 0x3f800000, RZ, 0xfc, !PT ;  /* 0x3f80000019197812 */ /* 0x000fc800078efcff */
[----:B------:R-:W0:Y:S01]  /*3000*/  MUFU.RCP R24, R25 ;  /* 0x0000001900187308 */ /* 0x000e220000001000 */
[----:B------:R-:W-:Y:S01]  /*3010*/  SHF.L.U32 R22, R22, R7, RZ ;  /* 0x0000000716167219 */ /* 0x000fe200000006ff */
[----:B0-----:R-:W-:-:S04]  /*3020*/  FFMA R23, R25, R24, -1 ;  /* 0xbf80000019177423 */ /* 0x001fc80000000018 */
[----:B------:R-:W-:-:S04]  /*3030*/  FADD.FTZ R23, -R23, -RZ ;  /* 0x800000ff17177221 */ /* 0x000fc80000010100 */
[CCC-:B------:R-:W-:Y:S01]  /*3040*/  FFMA.RM R9, R24.reuse, R23.reuse, R24.reuse ;  /* 0x0000001718097223 */ /* 0x1c0fe20000004018 */
[----:B------:R-:W-:-:S04]  /*3050*/  FFMA.RP R24, R24, R23, R24 ;  /* 0x0000001718187223 */ /* 0x000fc80000008018 */
[C---:B------:R-:W-:Y:S02]  /*3060*/  LOP3.LUT R23, R9.reuse, 0x7fffff, RZ, 0xc0, !PT ;  /* 0x007fffff09177812 */ /* 0x040fe400078ec0ff */
[----:B------:R-:W-:Y:S02]  /*3070*/  FSETP.NEU.FTZ.AND P0, PT, R9, R24, PT ;  /* 0x000000180900720b */ /* 0x000fe40003f1d000 */
[----:B------:R-:W-:Y:S02]  /*3080*/  LOP3.LUT R23, R23, 0x800000, RZ, 0xfc, !PT ;  /* 0x0080000017177812 */ /* 0x000fe400078efcff */
[----:B------:R-:W-:Y:S02]  /*3090*/  SEL R9, RZ, 0xffffffff, !P0 ;  /* 0xffffffffff097807 */ /* 0x000fe40004000000 */
[----:B------:R-:W-:Y:S02]  /*30a0*/  LOP3.LUT R22, R22, R23, RZ, 0xc0, !PT ;  /* 0x0000001716167212 */ /* 0x000fe400078ec0ff */
[----:B------:R-:W-:-:S02]  /*30b0*/  IADD3 R24, PT, PT, -R9, RZ, RZ ;  /* 0x000000ff09187210 */ /* 0x000fc40007ffe1ff */
[-C--:B------:R-:W-:Y:S02]  /*30c0*/  SHF.R.U32.HI R22, RZ, R7.reuse, R22 ;  /* 0x00000007ff167219 */ /* 0x080fe40000011616 */
[----:B------:R-:W-:Y:S02]  /*30d0*/  LOP3.LUT P1, RZ, R24, R7, R23, 0xf8, !PT ;  /* 0x0000000718ff7212 */ /* 0x000fe4000782f817 */
[C---:B------:R-:W-:Y:S02]  /*30e0*/  LOP3.LUT P0, RZ, R22.reuse, 0x1, RZ, 0xc0, !PT ;  /* 0x0000000116ff7812 */ /* 0x040fe4000780c0ff */
[----:B------:R-:W-:Y:S02]  /*30f0*/  LOP3.LUT P2, RZ, R22, 0x2, RZ, 0xc0, !PT ;  /* 0x0000000216ff7812 */ /* 0x000fe4000784c0ff */
[----:B------:R-:W-:Y:S02]  /*3100*/  IADD3 R22, PT, PT, R5, -0xfc, RZ ;  /* 0xffffff0405167810 */ /* 0x000fe40007ffe0ff */
[----:B------:R-:W-:-:S02]  /*3110*/  PLOP3.LUT P0, PT, P0, P1, P2, 0xe0, 0x0 ;  /* 0x000000000000781c */ /* 0x000fc40000703c20 */
[----:B------:R-:W-:Y:S02]  /*3120*/  LOP3.LUT P1, RZ, R0, 0x7fffff, RZ, 0xc0, !PT ;  /* 0x007fffff00ff7812 */ /* 0x000fe4000782c0ff */
[----:B------:R-:W-:-:S04]  /*3130*/  SEL R7, RZ, 0x1, !P0 ;  /* 0x00000001ff077807 */ /* 0x000fc80004000000 */
[----:B------:R-:W-:-:S04]  /*3140*/  IADD3 R7, PT, PT, -R7, RZ, RZ ;  /* 0x000000ff07077210 */ /* 0x000fc80007ffe1ff */
[----:B------:R-:W-:Y:S02]  /*3150*/  ISETP.GE.AND P0, PT, R7, RZ, PT ;  /* 0x000000ff0700720c */ /* 0x000fe40003f06270 */
[----:B------:R-:W-:-:S11]  /*3160*/  SHF.R.U32.HI R7, RZ, R22, R23 ;  /* 0x00000016ff077219 */ /* 0x000fd60000011617 */
[----:B------:R-:W-:-:S04]  /*3170*/  @!P0 IADD3 R7, PT, PT, R7, 0x1, RZ ;  /* 0x0000000107078810 */ /* 0x000fc80007ffe0ff */
[----:B------:R-:W-:-:S04]  /*3180*/  @!P1 SHF.L.U32 R7, R7, 0x1, RZ ;  /* 0x0000000107079819 */ /* 0x000fc800000006ff */
[----:B------:R-:W-:Y:S01]  /*3190*/  LOP3.LUT R7, R7, 0x80000000, R0, 0xf8, !PT ;  /* 0x8000000007077812 */ /* 0x000fe200078ef800 */
[----:B------:R-:W-:Y:S06]  /*31a0*/  BRA `(.L_x_42) ;  /* 0x0000000000047947 */ /* 0x000fec0003800000 */
.L_x_43:
[----:B------:R0:W1:Y:S02]  /*31b0*/  MUFU.RCP R7, R0 ;  /* 0x0000000000077308 */ /* 0x0000640000001000 */
.L_x_42:
[----:B------:R-:W-:Y:S05]  /*31c0*/  BSYNC.RECONVERGENT B1 ;  /* 0x0000000000017941 */ /* 0x000fea0003800200 */
.L_x_40:
[----:B------:R-:W-:Y:S01]  /*31d0*/  HFMA2 R23, -RZ, RZ, 0, 0 ;  /* 0x00000000ff177431 */ /* 0x000fe200000001ff */
[----:B------:R-:W-:-:S04]  /*31e0*/  MOV R22, R2 ;  /* 0x0000000200167202 */ /* 0x000fc80000000f00 */
[----:B01----:R-:W-:Y:S05]  /*31f0*/  RET.REL.NODEC R22 `(_Z13aft_cross_bwdPfS_S_S_S_S_S_S_S_iii) ;  /* 0xffffffcc16807950 */ /* 0x003fea0003c3ffff */
.L_x_44:
[----:B------:R-:W-:-:S00]  /*3200*/  BRA `(.L_x_44) ;  /* 0xfffffffc00fc7947 */ /* 0x000fc0000383ffff */
[----:B------:R-:W-:-:S00]  /*3210*/  NOP ;  /* 0x0000000000007918 */ /* 0x000fc00000000000 */
        /* <DEDUP_REMOVED lines=14> */
.L_x_202:


//--------------------- .text._Z13aft_cross_fwdPfS_S_S_S_iii --------------------------
	.section	.text._Z13aft_cross_fwdPfS_S_S_S_iii,"ax",@progbits
	.align	128
        .global         _Z13aft_cross_fwdPfS_S_S_S_iii
        .type           _Z13aft_cross_fwdPfS_S_S_S_iii,@function
        .size           _Z13aft_cross_fwdPfS_S_S_S_iii,(.L_x_204 - _Z13aft_cross_fwdPfS_S_S_S_iii)
        .other          _Z13aft_cross_fwdPfS_S_S_S_iii,@"STO_CUDA_ENTRY STV_DEFAULT"
_Z13aft_cross_fwdPfS_S_S_S_iii:
.text._Z13aft_cross_fwdPfS_S_S_S_iii:
        /* <DEDUP_REMOVED lines=15> */
[----:B------:R-:W-:Y:S01]  /*00f0*/  ULOP3.LUT UR5, UR4, 0x7ffffffc, URZ, 0xc0, !UPT ;  /* 0x7ffffffc04057892 */ /* 0x000fe2000f8ec0ff */
[----:B------:R-:W-:Y:S01]  /*0100*/  SHF.L.U32 R2, R4, 0x2, RZ ;  /* 0x0000000204027819 */ /* 0x000fe200000006ff */
[----:B------:R-:W-:Y:S01]  /*0110*/  IMAD R3, R0, UR4, RZ ;  /* 0x0000000400037c24 */ /* 0x000fe2000f8e02ff */
[----:B------:R-:W-:Y:S02]  /*0120*/  ULOP3.LUT UR7, UR4, 0x3, URZ, 0xc0, !UPT ;  /* 0x0000000304077892 */ /* 0x000fe4000f8ec0ff */
[----:B------:R-:W-:-:S12]  /*0130*/  UIADD3 UR6, UPT, UPT, -UR5, URZ, URZ ;  /* 0x000000ff05067290 */ /* 0x000fd8000fffe1ff */
.L_x_55:
[----:B0-----:R-:W0:Y:S01]  /*0140*/  LDCU UR14, c[0x0][0x3ac] ;  /* 0x00007580ff0e77ac */ /* 0x001e220008000800 */
[----:B------:R-:W-:Y:S02]  /*0150*/  MOV R4, RZ ;  /* 0x000000ff00047202 */ /* 0x000fe40000000f00 */
[----:B------:R-:W-:Y:S01]  /*0160*/  MOV R29, RZ ;  /* 0x000000ff001d7202 */ /* 0x000fe20000000f00 */
[----:B------:R-:W-:Y:S01]  /*0170*/  UMOV UR4, URZ ;  /* 0x000000ff00047c82 */ /* 0x000fe20008000000 */
[----:B0-----:R-:W-:-:S09]  /*0180*/  UISETP.GE.U32.AND UP0, UPT, UR14, 0x4, UPT ;  /* 0x000000040e00788c */ /* 0x001fd2000bf06070 */
[----:B------:R-:W-:Y:S05]  /*0190*/  BRA.U !UP0, `(.L_x_46) ;  /* 0x00000005086c7547 */ /* 0x000fea000b800000 */
[----:B------:R-:W0:Y:S01]  /*01a0*/  LDC R6, c[0x0][0x3b0] ;  /* 0x0000ec00ff067b82 */ /* 0x000e220000000800 */
[----:B------:R-:W-:Y:S01]  /*01b0*/  MOV R4, RZ ;  /* 0x000000ff00047202 */ /* 0x000fe20000000f00 */
[----:B------:R-:W-:Y:S01]  /*01c0*/  IMAD.WIDE.U32 R18, R5, 0x4, RZ ;  /* 0x0000000405127825 */ /* 0x000fe200078e00ff */
[----:B------:R-:W-:Y:S01]  /*01d0*/  MOV R25, R3 ;  /* 0x0000000300197202 */ /* 0x000fe20000000f00 */
[----:B------:R-:W1:Y:S04]  /*01e0*/  LDCU.64 UR10, c[0x0][0x388] ;  /* 0x00007100ff0a77ac */ /* 0x000e680008000a00 */
[----:B------:R-:W2:Y:S01]  /*01f0*/  LDC.64 R16, c[0x0][0x388] ;  /* 0x0000e200ff107b82 */ /* 0x000ea20000000a00 */
[----:B------:R-:W3:Y:S01]  /*0200*/  LDCU.64 UR12, c[0x0][0x390] ;  /* 0x00007200ff0c77ac */ /* 0x000ee20008000a00 */
[----:B------:R-:W-:-:S06]  /*0210*/  UMOV UR4, UR6 ;  /* 0x0000000600047c82 */ /* 0x000fcc0008000000 */
[----:B------:R-:W4:Y:S08]  /*0220*/  LDC.64 R14, c[0x0][0x390] ;  /* 0x0000e400ff0e7b82 */ /* 0x000f300000000a00 */
[----:B------:R-:W1:Y:S01]  /*0230*/  LDC.64 R12, c[0x0][0x398] ;  /* 0x0000e600ff0c7b82 */ /* 0x000e620000000a00 */
[----:B0-----:R-:W-:Y:S01]  /*0240*/  IADD3 R9, PT, PT, R5, R6, RZ ;  /* 0x0000000605097210 */ /* 0x001fe20007ffe0ff */
[C---:B------:R-:W-:Y:S01]  /*0250*/  IMAD R7, R6.reuse, 0x3, R5 ;  /* 0x0000000306077824 */ /* 0x040fe200078e0205 */
[----:B---3--:R-:W-:-:S07]  /*0260*/  LEA R11, R6, R5, 0x1 ;  /* 0x00000005060b7211 */ /* 0x008fce00078e08ff */
.L_x_47:
        /* <DEDUP_REMOVED lines=12> */
[----:B------:R-:W-:Y:S01]  /*0330*/  FFMA.RM R6, R6, R28, 12582913 ;  /* 0x4b40000106067423 */ /* 0x000fe2000000401c */
[----:B--2---:R-:W-:-:S04]  /*0340*/  IMAD.WIDE.U32 R26, R9, 0x4, R16 ;  /* 0x00000004091a7825 */ /* 0x004fc800078e0010 */
[----:B------:R-:W-:Y:S02]  /*0350*/  FADD R24, R6, -12583039 ;  /* 0xcb40007f06187421 */ /* 0x000fe40000000000 */
[----:B------:R-:W2:Y:S02]  /*0360*/  LDG.E R26, desc[UR8][R26.64] ;  /* 0x000000081a1a7981 */ /* 0x000ea4000c1e1900 */
[----:B------:R-:W-:-:S04]  /*0370*/  FFMA R24, R10, 1.4426950216293334961, -R24 ;  /* 0x3fb8aa3b0a187823 */ /* 0x000fc80000000818 */
[----:B0-----:R-:W-:Y:S02]  /*0380*/  FFMA R23, R10, 1.925963033500011079e-08, R24 ;  /* 0x32a570600a177823 */ /* 0x001fe40000000018 */
[----:B------:R-:W2:Y:S02]  /*0390*/  LDG.E R10, desc[UR8][R20.64+0x4] ;  /* 0x00000408140a7981 */ /* 0x000ea4000c1e1900 */
[----:B------:R-:W0:Y:S01]  /*03a0*/  MUFU.EX2 R24, R23 ;  /* 0x0000001700187308 */ /* 0x000e220000000800 */
[----:B------:R-:W-:-:S05]  /*03b0*/  SHF.L.U32 R6, R6, 0x17, RZ ;  /* 0x0000001706067819 */ /* 0x000fca00000006ff */
[----:B0-----:R-:W-:-:S04]  /*03c0*/  FMUL R6, R6, R24 ;  /* 0x0000001806067220 */ /* 0x001fc80000400000 */
[C---:B-----5:R-:W-:Y:S01]  /*03d0*/  FFMA R29, R6.reuse, R22, R29 ;  /* 0x00000016061d7223 */ /* 0x060fe2000000001d */
[----:B------:R-:W-:Y:S01]  /*03e0*/  FADD R6, R6, R4 ;  /* 0x0000000406067221 */ /* 0x000fe20000000000 */
[----:B--2---:R-:W-:-:S04]  /*03f0*/  FADD R24, R10, R26 ;  /* 0x0000001a0a187221 */ /* 0x004fc80000000000 */
[----:B------:R-:W-:-:S04]  /*0400*/  FFMA.SAT R10, R24, R8, 0.5 ;  /* 0x3f000000180a7423 */ /* 0x000fc80000002008 */
[----:B------:R-:W-:-:S04]  /*0410*/  FFMA.RM R10, R10, R28, 12582913 ;  /* 0x4b4000010a0a7423 */ /* 0x000fc8000000401c */
[----:B------:R-:W-:-:S04]  /*0420*/  FADD R22, R10, -12583039 ;  /* 0xcb40007f0a167421 */ /* 0x000fc80000000000 */
[----:B------:R-:W-:Y:S01]  /*0430*/  FFMA R22, R24, 1.4426950216293334961, -R22 ;  /* 0x3fb8aa3b18167823 */ /* 0x000fe20000000816 */
[----:B----4-:R-:W-:-:S04]  /*0440*/  IMAD.WIDE.U32 R26, R9, 0x4, R14 ;  /* 0x00000004091a7825 */ /* 0x010fc800078e000e */
[----:B------:R-:W-:Y:S01]  /*0450*/  FFMA R24, R24, 1.925963033500011079e-08, R22 ;  /* 0x32a5706018187823 */ /* 0x000fe20000000016 */
[----:B------:R-:W-:Y:S01]  /*0460*/  IMAD.WIDE.U32 R22, R11, 0x4, R16 ;  /* 0x000000040b167825 */ /* 0x000fe200078e0010 */
[----:B------:R-:W2:Y:S05]  /*0470*/  LDG.E R4, desc[UR8][R26.64] ;  /* 0x000000081a047981 */ /* 0x000eaa000c1e1900 */
[----:B------:R0:W3:Y:S04]  /*0480*/  LDG.E R23, desc[UR8][R22.64] ;  /* 0x0000000816177981 */ /* 0x0000e8000c1e1900 */
[----:B------:R-:W3:Y:S01]  /*0490*/  LDG.E R26, desc[UR8][R20.64+0x8] ;  /* 0x00000808141a7981 */ /* 0x000ee2000c1e1900 */
[----:B------:R-:W0:Y:S01]  /*04a0*/  MUFU.EX2 R24, R24 ;  /* 0x0000001800187308 */ /* 0x000e220000000800 */
[----:B------:R-:W-:-:S05]  /*04b0*/  SHF.L.U32 R10, R10, 0x17, RZ ;  /* 0x000000170a0a7819 */ /* 0x000fca00000006ff */
[----:B0-----:R-:W-:Y:S01]  /*04c0*/  FMUL R22, R10, R24 ;  /* 0x000000180a167220 */ /* 0x001fe20000400000 */
[----:B---3--:R-:W-:-:S04]  /*04d0*/  FADD R23, R26, R23 ;  /* 0x000000171a177221 */ /* 0x008fc80000000000 */
[----:B------:R-:W-:-:S04]  /*04e0*/  FFMA.SAT R10, R23, R8, 0.5 ;  /* 0x3f000000170a7423 */ /* 0x000fc80000002008 */
[----:B------:R-:W-:Y:S01]  /*04f0*/  FFMA.RM R10, R10, R28, 12582913 ;  /* 0x4b4000010a0a7423 */ /* 0x000fe2000000401c */
[----:B--2---:R-:W-:Y:S02]  /*0500*/  FFMA R4, R22, R4, R29 ;  /* 0x0000000416047223 */ /* 0x004fe4000000001d */
[----:B------:R0:W2:Y:S01]  /*0510*/  LDG.E R29, desc[UR8][R20.64+0xc] ;  /* 0x00000c08141d7981 */ /* 0x0000a2000c1e1900 */
[----:B------:R-:W-:-:S04]  /*0520*/  FADD R26, R10, -12583039 ;  /* 0xcb40007f0a1a7421 */ /* 0x000fc80000000000 */
[----:B------:R-:W-:Y:S01]  /*0530*/  FFMA R26, R23, 1.4426950216293334961, -R26 ;  /* 0x3fb8aa3b171a7823 */ /* 0x000fe2000000081a */
[----:B0-----:R-:W-:-:S04]  /*0540*/  IMAD.WIDE.U32 R20, R7, 0x4, R16 ;  /* 0x0000000407147825 */ /* 0x001fc800078e0010 */
[----:B------:R-:W-:Y:S02]  /*0550*/  FFMA R24, R23, 1.925963033500011079e-08, R26 ;  /* 0x32a5706017187823 */ /* 0x000fe4000000001a */
[----:B------:R-:W2:Y:S01]  /*0560*/  LDG.E R26, desc[UR8][R20.64] ;  /* 0x00000008141a7981 */ /* 0x000ea2000c1e1900 */
[----:B------:R-:W-:Y:S01]  /*0570*/  FADD R6, R6, R22 ;  /* 0x0000001606067221 */ /* 0x000fe20000000000 */
[----:B------:R-:W-:-:S06]  /*0580*/  IMAD.WIDE.U32 R22, R11, 0x4, R14 ;  /* 0x000000040b167825 */ /* 0x000fcc00078e000e */
[----:B------:R-:W3:Y:S01]  /*0590*/  LDG.E R23, desc[UR8][R22.64] ;  /* 0x0000000816177981 */ /* 0x000ee2000c1e1900 */
[----:B------:R-:W0:Y:S01]  /*05a0*/  MUFU.EX2 R24, R24 ;  /* 0x0000001800187308 */ /* 0x000e220000000800 */
[----:B--2---:R-:W-:Y:S01]  /*05b0*/  FADD R29, R29, R26 ;  /* 0x0000001a1d1d7221 */ /* 0x004fe20000000000 */
[----:B------:R-:W-:-:S06]  /*05c0*/  IMAD.WIDE.U32 R26, R7, 0x4, R14 ;  /* 0x00000004071a7825 */ /* 0x000fcc00078e000e */
[----:B------:R-:W2:Y:S01]  /*05d0*/  LDG.E R26, desc[UR8][R26.64] ;  /* 0x000000081a1a7981 */ /* 0x000ea2000c1e1900 */
[----:B------:R-:W-:-:S04]  /*05e0*/  FFMA.SAT R8, R29, R8, 0.5 ;  /* 0x3f0000001d087423 */ /* 0x000fc80000002008 */
[----:B------:R-:W-:-:S04]  /*05f0*/  FFMA.RM R28, R8, R28, 12582913 ;  /* 0x4b400001081c7423 */ /* 0x000fc8000000401c */
[----:B------:R-:W-:-:S04]  /*0600*/  FADD R8, R28, -12583039 ;  /* 0xcb40007f1c087421 */ /* 0x000fc80000000000 */
[----:B------:R-:W-:-:S04]  /*0610*/  FFMA R8, R29, 1.4426950216293334961, -R8 ;  /* 0x3fb8aa3b1d087823 */ /* 0x000fc80000000808 */
[----:B------:R-:W-:-:S04]  /*0620*/  FFMA R8, R29, 1.925963033500011079e-08, R8 ;  /* 0x32a570601d087823 */ /* 0x000fc80000000008 */
[----:B------:R-:W1:Y:S01]  /*0630*/  MUFU.EX2 R29, R8 ;  /* 0x00000008001d7308 */ /* 0x000e620000000800 */
[----:B------:R-:W-:Y:S01]  /*0640*/  UIADD3 UR4, UPT, UPT, UR4, 0x4, URZ ;  /* 0x0000000404047890 */ /* 0x000fe2000fffe0ff */
[----:B------:R-:W-:-:S03]  /*0650*/  SHF.L.U32 R10, R10, 0x17, RZ ;  /* 0x000000170a0a7819 */ /* 0x000fc600000006ff */
[----:B------:R-:W-:Y:S01]  /*0660*/  UISETP.NE.AND UP0, UPT, UR4, URZ, UPT ;  /* 0x000000ff0400728c */ /* 0x000fe2000bf05270 */
[----:B------:R-:W-:Y:S01]  /*0670*/  SHF.L.U32 R28, R28, 0x17, RZ ;  /* 0x000000171c1c7819 */ /* 0x000fe200000006ff */
[----:B0-----:R-:W-:-:S04]  /*0680*/  FMUL R21, R10, R24 ;  /* 0x000000180a157220 */ /* 0x001fc80000400000 */
[----:B------:R-:W-:Y:S01]  /*0690*/  FADD R6, R6, R21 ;  /* 0x0000001506067221 */ /* 0x000fe20000000000 */
[----:B---3--:R-:W-:Y:S01]  /*06a0*/  FFMA R23, R21, R23, R4 ;  /* 0x0000001715177223 */ /* 0x008fe20000000004 */
[----:B------:R-:W-:Y:S01]  /*06b0*/  IADD3 R9, PT, PT, R2, R9, RZ ;  /* 0x0000000902097210 */ /* 0x000fe20007ffe0ff */
[----:B-1----:R-:W-:Y:S01]  /*06c0*/  FMUL R28, R28, R29 ;  /* 0x0000001d1c1c7220 */ /* 0x002fe20000400000 */
[C---:B------:R-:W-:Y:S01]  /*06d0*/  IADD3 R11, PT, PT, R2.reuse, R11, RZ ;  /* 0x0000000b020b7210 */ /* 0x040fe20007ffe0ff */
[----:B------:R-:W-:Y:S01]  /*06e0*/  IMAD.WIDE.U32 R18, R2, 0x4, R18 ;  /* 0x0000000402127825 */ /* 0x000fe200078e0012 */
[----:B------:R-:W-:-:S03]  /*06f0*/  IADD3 R25, PT, PT, R25, 0x4, RZ ;  /* 0x0000000419197810 */ /* 0x000fc60007ffe0ff */
[----:B------:R-:W-:Y:S01]  /*0700*/  FADD R4, R6, R28 ;  /* 0x0000001c06047221 */ /* 0x000fe20000000000 */
[----:B------:R-:W-:Y:S01]  /*0710*/  IADD3 R7, PT, PT, R2, R7, RZ ;  /* 0x0000000702077210 */ /* 0x000fe20007ffe0ff */
[----:B--2---:R-:W-:Y:S01]  /*0720*/  FFMA R29, R28, R26, R23 ;  /* 0x0000001a1c1d7223 */ /* 0x004fe20000000017 */
[----:B------:R-:W-:Y:S06]  /*0730*/  BRA.U UP0, `(.L_x_47) ;  /* 0xfffffff900cc7547 */ /* 0x000fec000b83ffff */
[----:B------:R-:W-:-:S05]  /*0740*/  UMOV UR4, UR5 ;  /* 0x0000000500047c82 */ /* 0x000fca0008000000 */
.L_x_46:
[----:B------:R-:W-:-:S09]  /*0750*/  UISETP.NE.AND UP0, UPT, UR7, URZ, UPT ;  /* 0x000000ff0700728c */ /* 0x000fd2000bf05270 */
[----:B------:R-:W-:Y:S05]  /*0760*/  BRA.U !UP0, `(.L_x_48) ;  /* 0x0000000508207547 */ /* 0x000fea000b800000 */
[----:B------:R-:W-:Y:S02]  /*0770*/  UISETP.NE.AND UP0, UPT, UR7, 0x1, UPT ;  /* 0x000000010700788c */ /* 0x000fe4000bf05270 */
[----:B------:R-:W-:-:S07]  /*0780*/  ULOP3.LUT UP1, URZ, UR14, 0x1, URZ, 0xc0, !UPT ;  /* 0x000000010eff7892 */ /* 0x000fce000f82c0ff */
[----:B------:R-:W-:Y:S05]  /*0790*/  BRA.U !UP0, `(.L_x_49) ;  /* 0x0000000108ac7547 */ /* 0x000fea000b800000 */
[----:B------:R-:W0:Y:S01]  /*07a0*/  LDC R12, c[0x0][0x3b0] ;  /* 0x0000ec00ff0c7b82 */ /* 0x000e220000000800 */
[----:B------:R-:W-:-:S07]  /*07b0*/  IADD3 R11, PT, PT, R3, UR4, RZ ;  /* 0x00000004030b7c10 */ /* 0x000fce000fffe0ff */
[----:B------:R-:W1:Y:S08]  /*07c0*/  LDC.64 R8, c[0x0][0x398] ;  /* 0x0000e600ff087b82 */ /* 0x000e700000000a00 */
[----:B------:R-:W2:Y:S01]  /*07d0*/  LDC.64 R6, c[0x0][0x388] ;  /* 0x0000e200ff067b82 */ /* 0x000ea20000000a00 */
[----:B0-----:R-:W-:-:S07]  /*07e0*/  IMAD R13, R12, UR4, R5 ;  /* 0x000000040c0d7c24 */ /* 0x001fce000f8e0205 */
[----:B------:R-:W0:Y:S01]  /*07f0*/  LDC.64 R16, c[0x0][0x390] ;  /* 0x0000e400ff107b82 */ /* 0x000e220000000a00 */
[----:B------:R-:W-:Y:S01]  /*0800*/  IADD3 R21, PT, PT, R13, R12, RZ ;  /* 0x0000000c0d157210 */ /* 0x000fe20007ffe0ff */
[----:B-1----:R-:W-:-:S05]  /*0810*/  IMAD.WIDE R8, R11, 0x4, R8 ;  /* 0x000000040b087825 */ /* 0x002fca00078e0208 */
[----:B------:R-:W3:Y:S01]  /*0820*/  LDG.E R18, desc[UR8][R8.64] ;  /* 0x0000000808127981 */ /* 0x000ee2000c1e1900 */
[----:B--2---:R-:W-:-:S03]  /*0830*/  IMAD.WIDE.U32 R10, R13, 0x4, R6 ;  /* 0x000000040d0a7825 */ /* 0x004fc600078e0006 */
[----:B------:R-:W2:Y:S01]  /*0840*/  LDG.E R19, desc[UR8][R8.64+0x4] ;  /* 0x0000040808137981 */ /* 0x000ea2000c1e1900 */
[----:B------:R-:W-:-:S03]  /*0850*/  IMAD.WIDE.U32 R14, R21, 0x4, R6 ;  /* 0x00000004150e7825 */ /* 0x000fc600078e0006 */
[----:B------:R-:W3:Y:S04]  /*0860*/  LDG.E R11, desc[UR8][R10.64] ;  /* 0x000000080a0b7981 */ /* 0x000ee8000c1e1900 */
[----:B------:R-:W2:Y:S01]  /*0870*/  LDG.E R14, desc[UR8][R14.64] ;  /* 0x000000080e0e7981 */ /* 0x000ea2000c1e1900 */
[----:B0-----:R-:W-:-:S04]  /*0880*/  IMAD.WIDE.U32 R12, R13, 0x4, R16 ;  /* 0x000000040d0c7825 */ /* 0x001fc800078e0010 */
[----:B------:R-:W-:Y:S01]  /*0890*/  IMAD.WIDE.U32 R16, R21, 0x4, R16 ;  /* 0x0000000415107825 */ /* 0x000fe200078e0010 */
[----:B------:R0:W4:Y:S04]  /*08a0*/  LDG.E R6, desc[UR8][R12.64] ;  /* 0x000000080c067981 */ /* 0x000128000c1e1900 */
[----:B------:R-:W5:Y:S01]  /*08b0*/  LDG.E R7, desc[UR8][R16.64] ;  /* 0x0000000810077981 */ /* 0x000f62000c1e1900 */
[----:B------:R-:W-:Y:S01]  /*08c0*/  HFMA2 R20, -RZ, RZ, 0.96630859375, -0.0022525787353515625 ;  /* 0x3bbb989dff147431 */ /* 0x000fe200000001ff */
[----:B------:R-:W-:Y:S01]  /*08d0*/  UIADD3 UR4, UPT, UPT, UR4, 0x2, URZ ;  /* 0x0000000204047890 */ /* 0x000fe2000fffe0ff */
[----:B---3--:R-:W-:Y:S01]  /*08e0*/  FADD R18, R18, R11 ;  /* 0x0000000b12127221 */ /* 0x008fe20000000000 */
[----:B------:R-:W-:-:S03]  /*08f0*/  MOV R11, 0x437c0000 ;  /* 0x437c0000000b7802 */ /* 0x000fc60000000f00 */
[----:B------:R-:W-:Y:S01]  /*0900*/  FFMA.SAT R10, R18, R20, 0.5 ;  /* 0x3f000000120a7423 */ /* 0x000fe20000002014 */
[----:B--2---:R-:W-:-:S03]  /*0910*/  FADD R19, R19, R14 ;  /* 0x0000000e13137221 */ /* 0x004fc60000000000 */
[----:B------:R-:W-:Y:S01]  /*0920*/  FFMA.RM R10, R10, R11, 12582913 ;  /* 0x4b4000010a0a7423 */ /* 0x000fe2000000400b */
[----:B------:R-:W-:-:S03]  /*0930*/  FFMA.SAT R8, R19, R20, 0.5 ;  /* 0x3f00000013087423 */ /* 0x000fc60000002014 */
[----:B------:R-:W-:Y:S01]  /*0940*/  FADD R9, R10, -12583039 ;  /* 0xcb40007f0a097421 */ /* 0x000fe20000000000 */
[----:B------:R-:W-:-:S03]  /*0950*/  FFMA.RM R8, R8, R11, 12582913 ;  /* 0x4b40000108087423 */ /* 0x000fc6000000400b */
[----:B------:R-:W-:Y:S01]  /*0960*/  FFMA R9, R18, 1.4426950216293334961, -R9 ;  /* 0x3fb8aa3b12097823 */ /* 0x000fe20000000809 */
[----:B0-----:R-:W-:-:S03]  /*0970*/  FADD R12, R8, -12583039 ;  /* 0xcb40007f080c7421 */ /* 0x001fc60000000000 */
[----:B------:R-:W-:Y:S01]  /*0980*/  FFMA R9, R18, 1.925963033500011079e-08, R9 ;  /* 0x32a5706012097823 */ /* 0x000fe20000000009 */
[----:B------:R-:W-:-:S04]  /*0990*/  FFMA R12, R19, 1.4426950216293334961, -R12 ;  /* 0x3fb8aa3b130c7823 */ /* 0x000fc8000000080c */
[----:B------:R-:W-:Y:S01]  /*09a0*/  FFMA R12, R19, 1.925963033500011079e-08, R12 ;  /* 0x32a57060130c7823 */ /* 0x000fe2000000000c */
[----:B------:R-:W0:Y:S08]  /*09b0*/  MUFU.EX2 R9, R9 ;  /* 0x0000000900097308 */ /* 0x000e300000000800 */
[----:B------:R-:W1:Y:S01]  /*09c0*/  MUFU.EX2 R11, R12 ;  /* 0x0000000c000b7308 */ /* 0x000e620000000800 */
[----:B------:R-:W-:-:S02]  /*09d0*/  SHF.L.U32 R10, R10, 0x17, RZ ;  /* 0x000000170a0a7819 */ /* 0x000fc400000006ff */
[----:B------:R-:W-:-:S03]  /*09e0*/  SHF.L.U32 R8, R8, 0x17, RZ ;  /* 0x0000001708087819 */ /* 0x000fc600000006ff */
[----:B0-----:R-:W-:-:S04]  /*09f0*/  FMUL R10, R10, R9 ;  /* 0x000000090a0a7220 */ /* 0x001fc80000400000 */
[----:B------:R-:W-:Y:S01]  /*0a00*/  FADD R4, R4, R10 ;  /* 0x0000000a04047221 */ /* 0x000fe20000000000 */
[----:B----4-:R-:W-:Y:S01]  /*0a10*/  FFMA R6, R10, R6, R29 ;  /* 0x000000060a067223 */ /* 0x010fe2000000001d */
[----:B-1----:R-:W-:-:S04]  /*0a20*/  FMUL R11, R8, R11 ;  /* 0x0000000b080b7220 */ /* 0x002fc80000400000 */
[----:B------:R-:W-:Y:S01]  /*0a30*/  FADD R4, R4, R11 ;  /* 0x0000000b04047221 */ /* 0x000fe20000000000 */
[----:B-----5:R-:W-:-:S07]  /*0a40*/  FFMA R29, R11, R7, R6 ;  /* 0x000000070b1d7223 */ /* 0x020fce0000000006 */
.L_x_49:
[----:B------:R-:W-:Y:S05]  /*0a50*/  BRA.U !UP1, `(.L_x_48) ;  /* 0x0000000109647547 */ /* 0x000fea000b800000 */
[----:B------:R-:W0:Y:S01]  /*0a60*/  LDC R10, c[0x0][0x3b0] ;  /* 0x0000ec00ff0a7b82 */ /* 0x000e220000000800 */
[----:B------:R-:W-:-:S07]  /*0a70*/  IADD3 R11, PT, PT, R3, UR4, RZ ;  /* 0x00000004030b7c10 */ /* 0x000fce000fffe0ff */
[----:B------:R-:W1:Y:S08]  /*0a80*/  LDC.64 R6, c[0x0][0x398] ;  /* 0x0000e600ff067b82 */ /* 0x000e700000000a00 */
[----:B------:R-:W2:Y:S01]  /*0a90*/  LDC.64 R8, c[0x0][0x388] ;  /* 0x0000e200ff087b82 */ /* 0x000ea20000000a00 */
[----:B0-----:R-:W-:Y:S02]  /*0aa0*/  IMAD R13, R10, UR4, R5 ;  /* 0x000000040a0d7c24 */ /* 0x001fe4000f8e0205 */
[----:B-1----:R-:W-:-:S05]  /*0ab0*/  IMAD.WIDE R6, R11, 0x4, R6 ;  /* 0x000000040b067825 */ /* 0x002fca00078e0206 */
[----:B------:R-:W0:Y:S01]  /*0ac0*/  LDC.64 R10, c[0x0][0x390] ;  /* 0x0000e400ff0a7b82 */ /* 0x000e220000000a00 */
        /* <DEDUP_REMOVED lines=12> */
[----:B------:R-:W-:-:S04]  /*0b90*/  FFMA R15, R12, 1.925963033500011079e-08, R15 ;  /* 0x32a570600c0f7823 */ /* 0x000fc8000000000f */
[----:B------:R-:W0:Y:S01]  /*0ba0*/  MUFU.EX2 R6, R15 ;  /* 0x0000000f00067308 */ /* 0x000e220000000800 */
[----:B------:R-:W-:-:S05]  /*0bb0*/  SHF.L.U32 R13, R13, 0x17, RZ ;  /* 0x000000170d0d7819 */ /* 0x000fca00000006ff */
[----:B0-----:R-:W-:-:S04]  /*0bc0*/  FMUL R6, R13, R6 ;  /* 0x000000060d067220 */ /* 0x001fc80000400000 */
[----:B------:R-:W-:Y:S01]  /*0bd0*/  FADD R4, R4, R6 ;  /* 0x0000000604047221 */ /* 0x000fe20000000000 */
[----:B--2---:R-:W-:-:S07]  /*0be0*/  FFMA R29, R6, R10, R29 ;  /* 0x0000000a061d7223 */ /* 0x004fce000000001d */
.L_x_48:
[----:B------:R-:W-:Y:S01]  /*0bf0*/  FADD R10, R4, 9.9999997171806853657e-10 ;  /* 0x3089705f040a7421 */ /* 0x000fe20000000000 */
[----:B------:R-:W-:Y:S03]  /*0c00*/  BSSY.RECONVERGENT B0, `(.L_x_50) ;  /* 0x000000d000007945 */ /* 0x000fe60003800200 */
[----:B------:R-:W0:Y:S08]  /*0c10*/  MUFU.RCP R4, R10 ;  /* 0x0000000a00047308 */ /* 0x000e300000001000 */
[----:B------:R-:W1:Y:S01]  /*0c20*/  FCHK P0, R29, R10 ;  /* 0x0000000a1d007302 */ /* 0x000e620000000000 */
[----:B0-----:R-:W-:-:S04]  /*0c30*/  FFMA R7, -R10, R4, 1 ;  /* 0x3f8000000a077423 */ /* 0x001fc80000000104 */
[----:B------:R-:W-:-:S04]  /*0c40*/  FFMA R4, R4, R7, R4 ;  /* 0x0000000704047223 */ /* 0x000fc80000000004 */
[----:B------:R-:W-:-:S04]  /*0c50*/  FFMA R8, R4, R29, RZ ;  /* 0x0000001d04087223 */ /* 0x000fc800000000ff */
[----:B------:R-:W-:-:S04]  /*0c60*/  FFMA R7, -R10, R8, R29 ;  /* 0x000000080a077223 */ /* 0x000fc8000000011d */
[----:B------:R-:W-:Y:S01]  /*0c70*/  FFMA R8, R4, R7, R8 ;  /* 0x0000000704087223 */ /* 0x000fe20000000008 */
[----:B-1----:R-:W-:Y:S06]  /*0c80*/  @!P0 BRA `(.L_x_51) ;  /* 0x0000000000108947 */ /* 0x002fec0003800000 */
[----:B------:R-:W-:Y:S02]  /*0c90*/  MOV R7, R29 ;  /* 0x0000001d00077202 */ /* 0x000fe40000000f00 */
[----:B------:R-:W-:-:S07]  /*0ca0*/  MOV R6, 0xcc0 ;  /* 0x00000cc000067802 */ /* 0x000fce0000000f00 */
[----:B------:R-:W-:Y:S05]  /*0cb0*/  CALL.REL.NOINC `($__internal_2_$__cuda_sm3x_div_rn_noftz_f32_slowpath) ;  /* 0x0000001000fc7944 */ /* 0x000fea0003c00000 */
[----:B------:R-:W-:-:S07]  /*0cc0*/  MOV R8, R4 ;  /* 0x0000000400087202 */ /* 0x000fce0000000f00 */
.L_x_51:
[----:B------:R-:W-:Y:S05]  /*0cd0*/  BSYNC.RECONVERGENT B0 ;  /* 0x0000000000007941 */ /* 0x000fea0003800200 */
.L_x_50:
[----:B------:R-:W0:Y:S01]  /*0ce0*/  LDC.64 R6, c[0x0][0x380] ;  /* 0x0000e000ff067b82 */ /* 0x000e220000000a00 */
[----:B------:R-:W1:Y:S02]  /*0cf0*/  LDCU UR4, c[0x0][0x3b0] ;  /* 0x00007600ff0477ac */ /* 0x000e640008000800 */
[----:B-1----:R-:W-:-:S04]  /*0d00*/  IMAD R9, R0, UR4, R5 ;  /* 0x0000000400097c24 */ /* 0x002fc8000f8e0205 */
[----:B0-----:R-:W-:-:S06]  /*0d10*/  IMAD.WIDE R6, R9, 0x4, R6 ;  /* 0x0000000409067825 */ /* 0x001fcc00078e0206 */
[----:B------:R-:W2:Y:S01]  /*0d20*/  LDG.E R6, desc[UR8][R6.64] ;  /* 0x0000000806067981 */ /* 0x000ea2000c1e1900 */
[----:B------:R-:W-:Y:S01]  /*0d30*/  HFMA2 R11, -RZ, RZ, 0.96630859375, -0.0022525787353515625 ;  /* 0x3bbb989dff0b7431 */ /* 0x000fe200000001ff */
[----:B------:R-:W-:Y:S01]  /*0d40*/  MOV R13, 0x437c0000 ;  /* 0x437c0000000d7802 */ /* 0x000fe20000000f00 */
[----:B------:R-:W-:Y:S03]  /*0d50*/  BSSY.RECONVERGENT B0, `(.L_x_52) ;  /* 0x0000016000007945 */ /* 0x000fe60003800200 */
        /* <DEDUP_REMOVED lines=14> */
[----:B------:R-:W-:Y:S05]  /*0e40*/  CALL.REL.NOINC `($__internal_1_$__cuda_sm20_rcp_rn_f32_slowpath) ;  /* 0x0000000c00c47944 */ /* 0x000fea0003c00000 */
[----:B------:R-:W-:Y:S01]  /*0e50*/  MOV R11, R4 ;  /* 0x00000004000b7202 */ /* 0x000fe20000000f00 */
[----:B------:R-:W-:Y:S06]  /*0e60*/  BRA `(.L_x_54) ;  /* 0x0000000000107947 */ /* 0x000fec0003800000 */
.L_x_53:
[----:B------:R-:W0:Y:S02]  /*0e70*/  MUFU.RCP R11, R10 ;  /* 0x0000000a000b7308 */ /* 0x000e240000001000 */
[----:B0-----:R-:W-:-:S04]  /*0e80*/  FFMA R4, R10, R11, -1 ;  /* 0xbf8000000a047423 */ /* 0x001fc8000000000b */
[----:B------:R-:W-:-:S04]  /*0e90*/  FADD.FTZ R4, -R4, -RZ ;  /* 0x800000ff04047221 */ /* 0x000fc80000010100 */
[----:B------:R-:W-:-:S07]  /*0ea0*/  FFMA R11, R11, R4, R11 ;  /* 0x000000040b0b7223 */ /* 0x000fce000000000b */
.L_x_54:
[----:B------:R-:W-:Y:S05]  /*0eb0*/  BSYNC.RECONVERGENT B0 ;  /* 0x0000000000007941 */ /* 0x000fea0003800200 */
.L_x_52:
[----:B------:R-:W0:Y:S01]  /*0ec0*/  LDCU UR4, c[0x0][0x3b0] ;  /* 0x00007600ff0477ac */ /* 0x000e220008000800 */
[----:B------:R-:W1:Y:S01]  /*0ed0*/  LDC.64 R6, c[0x0][0x3a0] ;  /* 0x0000e800ff067b82 */ /* 0x000e620000000a00 */
[----:B------:R-:W-:Y:S01]  /*0ee0*/  IADD3 R5, PT, PT, R5, 0x1, RZ ;  /* 0x0000000105057810 */ /* 0x000fe20007ffe0ff */
[----:B------:R-:W-:-:S03]  /*0ef0*/  FMUL R11, R11, R8 ;  /* 0x000000080b0b7220 */ /* 0x000fc60000400000 */
[----:B0-----:R-:W-:Y:S01]  /*0f00*/  ISETP.NE.AND P0, PT, R5, UR4, PT ;  /* 0x0000000405007c0c */ /* 0x001fe2000bf05270 */
[----:B-1----:R-:W-:-:S05]  /*0f10*/  IMAD.WIDE R6, R9, 0x4, R6 ;  /* 0x0000000409067825 */ /* 0x002fca00078e0206 */
[----:B------:R0:W-:Y:S07]  /*0f20*/  STG.E desc[UR8][R6.64], R11 ;  /* 0x0000000b06007986 */ /* 0x0001ee000c101908 */
[----:B------:R-:W-:Y:S05]  /*0f30*/  @!P0 EXIT ;  /* 0x000000000000894d */ /* 0x000fea0003800000 */
[----:B------:R-:W-:Y:S05]  /*0f40*/  BRA `(.L_x_55) ;  /* 0xfffffff0007c7947 */ /* 0x000fea000383ffff */
.L_x_45:
        /* <DEDUP_REMOVED lines=8> */
[----:B------:R-:W2:Y:S02]  /*0fd0*/  LDC.64 R8, c[0x0][0x3a0] ;  /* 0x0000e800ff087b82 */ /* 0x000ea40000000a00 */
.L_x_69:
[----:B0--3--:R-:W-:-:S04]  /*0fe0*/  IMAD R13, R0, R17, UR4 ;  /* 0x00000004000d7e24 */ /* 0x009fc8000f8e0211 */
[----:B-1----:R-:W-:-:S05]  /*0ff0*/  IMAD.WIDE R10, R13, 0x4, R2 ;  /* 0x000000040d0a7825 */ /* 0x002fca00078e0202 */
[----:B------:R-:W3:Y:S01]  /*1000*/  LDG.E R4, desc[UR8][R10.64] ;  /* 0x000000080a047981 */ /* 0x000ee2000c1e1900 */
[----:B------:R-:W-:Y:S01]  /*1010*/  HFMA2 R15, -RZ, RZ, 3.7421875, 0 ;  /* 0x437c0000ff0f7431 */ /* 0x000fe200000001ff */
[----:B------:R-:W-:Y:S01]  /*1020*/  MOV R7, 0x3bbb989d ;  /* 0x3bbb989d00077802 */ /* 0x000fe20000000f00 */
[----:B------:R-:W-:Y:S01]  /*1030*/  UIADD3 UR4, UPT, UPT, UR4, 0x4, URZ ;  /* 0x0000000404047890 */ /* 0x000fe2000fffe0ff */
[----:B------:R-:W-:Y:S05]  /*1040*/  BSSY.RECONVERGENT B0, `(.L_x_57) ;  /* 0x0000016000007945 */ /* 0x000fea0003800200 */
[----:B------:R-:W-:Y:S01]  /*1050*/  ISETP.NE.AND P3, PT, R5, UR4, PT ;  /* 0x0000000405007c0c */ /* 0x000fe2000bf65270 */
[----:B---3--:R-:W-:-:S04]  /*1060*/  FFMA.SAT R6, R4, -R7, 0.5 ;  /* 0x3f00000004067423 */ /* 0x008fc80000002807 */
        /* <DEDUP_REMOVED lines=13> */
[----:B--2---:R-:W-:Y:S05]  /*1140*/  CALL.REL.NOINC `($__internal_1_$__cuda_sm20_rcp_rn_f32_slowpath) ;  /* 0x0000000c00047944 */ /* 0x004fea0003c00000 */
[----:B------:R-:W-:Y:S05]  /*1150*/  BRA `(.L_x_59) ;  /* 0x0000000000107947 */ /* 0x000fea0003800000 */
.L_x_58:
[----:B------:R-:W0:Y:S02]  /*1160*/  MUFU.RCP R4, R15 ;  /* 0x0000000f00047308 */ /* 0x000e240000001000 */
[----:B0-----:R-:W-:-:S04]  /*1170*/  FFMA R6, R15, R4, -1 ;  /* 0xbf8000000f067423 */ /* 0x001fc80000000004 */
[----:B------:R-:W-:-:S04]  /*1180*/  FADD.FTZ R7, -R6, -RZ ;  /* 0x800000ff06077221 */ /* 0x000fc80000010100 */
[----:B------:R-:W-:-:S07]  /*1190*/  FFMA R4, R4, R7, R4 ;  /* 0x0000000704047223 */ /* 0x000fce0000000004 */
.L_x_59:
[----:B------:R-:W-:Y:S05]  /*11a0*/  BSYNC.RECONVERGENT B0 ;  /* 0x0000000000007941 */ /* 0x000fea0003800200 */
.L_x_57:
[----:B------:R-:W-:Y:S01]  /*11b0*/  FMUL R7, RZ, R4 ;  /* 0x00000004ff077220 */ /* 0x000fe20000400000 */
[----:B--2---:R-:W-:-:S05]  /*11c0*/  IMAD.WIDE R12, R13, 0x4, R8 ;  /* 0x000000040d0c7825 */ /* 0x004fca00078e0208 */
[----:B------:R0:W-:Y:S04]  /*11d0*/  STG.E desc[UR8][R12.64], R7 ;  /* 0x000000070c007986 */ /* 0x0001e8000c101908 */
        /* <DEDUP_REMOVED lines=18> */
[----:B------:R-:W-:Y:S05]  /*1300*/  CALL.REL.NOINC `($__internal_1_$__cuda_sm20_rcp_rn_f32_slowpath) ;  /* 0x0000000800947944 */ /* 0x000fea0003c00000 */
[----:B------:R-:W-:Y:S05]  /*1310*/  BRA `(.L_x_62) ;  /* 0x0000000000107947 */ /* 0x000fea0003800000 */
.L_x_61:
[----:B------:R-:W0:Y:S02]  /*1320*/  MUFU.RCP R4, R19 ;  /* 0x0000001300047308 */ /* 0x000e240000001000 */
[----:B0-----:R-:W-:-:S04]  /*1330*/  FFMA R6, R19, R4, -1 ;  /* 0xbf80000013067423 */ /* 0x001fc80000000004 */
[----:B------:R-:W-:-:S04]  /*1340*/  FADD.FTZ R7, -R6, -RZ ;  /* 0x800000ff06077221 */ /* 0x000fc80000010100 */
[----:B------:R-:W-:-:S07]  /*1350*/  FFMA R4, R4, R7, R4 ;  /* 0x0000000704047223 */ /* 0x000fce0000000004 */
.L_x_62:
[----:B------:R-:W-:Y:S05]  /*1360*/  BSYNC.RECONVERGENT B0 ;  /* 0x0000000000007941 */ /* 0x000fea0003800200 */
.L_x_60:
[----:B------:R-:W-:-:S05]  /*1370*/  FMUL R7, RZ, R4 ;  /* 0x00000004ff077220 */ /* 0x000fca0000400000 */
        /* <DEDUP_REMOVED lines=8> */
[----:B------:R-:W-:-:S03]  /*1400*/  IMAD.SHL.U32 R6, R6, 0x800000, RZ ;  /* 0x0080000006067824 */ /* 0x000fc600078e00ff */
        /* <DEDUP_REMOVED lines=12> */
.L_x_64:
[----:B------:R-:W0:Y:S02]  /*14d0*/  MUFU.RCP R4, R19 ;  /* 0x0000001300047308 */ /* 0x000e240000001000 */
[----:B0-----:R-:W-:-:S04]  /*14e0*/  FFMA R6, R19, R4, -1 ;  /* 0xbf80000013067423 */ /* 0x001fc80000000004 */
[----:B------:R-:W-:-:S04]  /*14f0*/  FADD.FTZ R7, -R6, -RZ ;  /* 0x800000ff06077221 */ /* 0x000fc80000010100 */
[----:B------:R-:W-:-:S07]  /*1500*/  FFMA R4, R4, R7, R4 ;  /* 0x0000000704047223 */ /* 0x000fce0000000004 */
.L_x_65:
[----:B------:R-:W-:Y:S05]  /*1510*/  BSYNC.RECONVERGENT B0 ;  /* 0x0000000000007941 */ /* 0x000fea0003800200 */
.L_x_63:
        /* <DEDUP_REMOVED lines=22> */
.L_x_67:
[----:B------:R-:W0:Y:S02]  /*1680*/  MUFU.RCP R4, R19 ;  /* 0x0000001300047308 */ /* 0x000e240000001000 */
[----:B0-----:R-:W-:-:S04]  /*1690*/  FFMA R6, R19, R4, -1 ;  /* 0xbf80000013067423 */ /* 0x001fc80000000004 */
[----:B------:R-:W-:-:S04]  /*16a0*/  FADD.FTZ R7, -R6, -RZ ;  /* 0x800000ff06077221 */ /* 0x000fc80000010100 */
[----:B------:R-:W-:-:S07]  /*16b0*/  FFMA R4, R4, R7, R4 ;  /* 0x0000000704047223 */ /* 0x000fce0000000004 */
.L_x_68:
[----:B------:R-:W-:Y:S05]  /*16c0*/  BSYNC.RECONVERGENT B0 ;  /* 0x0000000000007941 */ /* 0x000fea0003800200 */
.L_x_66:
[----:B------:R-:W-:-:S05]  /*16d0*/  FMUL R7, RZ, R4 ;  /* 0x00000004ff077220 */ /* 0x000fca0000400000 */
[----:B------:R3:W-:Y:S01]  /*16e0*/  STG.E desc[UR8][R12.64+0xc], R7 ;  /* 0x00000c070c007986 */ /* 0x0007e2000c101908 */
[----:B------:R-:W-:Y:S05]  /*16f0*/  @P3 BRA `(.L_x_69) ;  /* 0xfffffff800383947 */ /* 0x000fea000383ffff */
.L_x_56:
        /* <DEDUP_REMOVED lines=10> */
[----:B---3--:R-:W-:Y:S01]  /*17a0*/  MOV R7, 0x3bbb989d ;  /* 0x3bbb989d00077802 */ /* 0x008fe20000000f00 */
        /* <DEDUP_REMOVED lines=16> */
[----:B------:R-:W-:Y:S05]  /*18b0*/  BRA `(.L_x_73) ;  /* 0x0000000000107947 */ /* 0x000fea0003800000 */
.L_x_72:
[----:B------:R-:W0:Y:S02]  /*18c0*/  MUFU.RCP R4, R9 ;  /* 0x0000000900047308 */ /* 0x000e240000001000 */
[----:B0-----:R-:W-:-:S04]  /*18d0*/  FFMA R6, R9, R4, -1 ;  /* 0xbf80000009067423 */ /* 0x001fc80000000004 */
[----:B------:R-:W-:-:S04]  /*18e0*/  FADD.FTZ R7, -R6, -RZ ;  /* 0x800000ff06077221 */ /* 0x000fc80000010100 */
[----:B------:R-:W-:-:S07]  /*18f0*/  FFMA R4, R4, R7, R4 ;  /* 0x0000000704047223 */ /* 0x000fce0000000004 */
.L_x_73:
[----:B------:R-:W-:Y:S05]  /*1900*/  BSYNC.RECONVERGENT B0 ;  /* 0x0000000000007941 */ /* 0x000fea0003800200 */
.L_x_71:
[----:B------:R-:W0:Y:S01]  /*1910*/  LDC.64 R6, c[0x0][0x3a0] ;  /* 0x0000e800ff067b82 */ /* 0x000e220000000a00 */
[----:B------:R-:W-:Y:S01]  /*1920*/  FMUL R11, RZ, R4 ;  /* 0x00000004ff0b7220 */ /* 0x000fe20000400000 */
[----:B0-----:R-:W-:-:S05]  /*1930*/  IMAD.WIDE R8, R8, 0x4, R6 ;  /* 0x0000000408087825 */ /* 0x001fca00078e0206 */
        /* <DEDUP_REMOVED lines=17> */
[----:B------:R-:W-:-:S07]  /*1a50*/  MOV R14, 0x1a70 ;  /* 0x00001a70000e7802 */ /* 0x000fce0000000f00 */
[----:B------:R-:W-:Y:S05]  /*1a60*/  CALL.REL.NOINC `($__internal_1_$__cuda_sm20_rcp_rn_f32_slowpath) ;  /* 0x0000000000bc7944 */ /* 0x000fea0003c00000 */
[----:B------:R-:W-:Y:S01]  /*1a70*/  MOV R2, R4 ;  /* 0x0000000400027202 */ /* 0x000fe20000000f00 */
[----:B------:R-:W-:Y:S06]  /*1a80*/  BRA `(.L_x_76) ;  /* 0x0000000000107947 */ /* 0x000fec0003800000 */
.L_x_75:
[----:B------:R-:W0:Y:S02]  /*1a90*/  MUFU.RCP R2, R4 ;  /* 0x0000000400027308 */ /* 0x000e240000001000 */
[----:B0-----:R-:W-:-:S04]  /*1aa0*/  FFMA R3, R4, R2, -1 ;  /* 0xbf80000004037423 */ /* 0x001fc80000000002 */
[----:B------:R-:W-:-:S04]  /*1ab0*/  FADD.FTZ R3, -R3, -RZ ;  /* 0x800000ff03037221 */ /* 0x000fc80000010100 */
[----:B------:R-:W-:-:S07]  /*1ac0*/  FFMA R2, R2, R3, R2 ;  /* 0x0000000302027223 */ /* 0x000fce0000000002 */
.L_x_76:
[----:B------:R-:W-:Y:S05]  /*1ad0*/  BSYNC.RECONVERGENT B0 ;  /* 0x0000000000007941 */ /* 0x000fea0003800200 */
.L_x_74:
[----:B------:R-:W-:Y:S01]  /*1ae0*/  FMUL R3, RZ, R2 ;  /* 0x00000002ff037220 */ /* 0x000fe20000400000 */
[----:B------:R-:W-:-:S04]  /*1af0*/  IADD3 R5, PT, PT, R5, 0x2, RZ ;  /* 0x0000000205057810 */ /* 0x000fc80007ffe0ff */
[----:B------:R0:W-:Y:S03]  /*1b00*/  STG.E desc[UR8][R8.64+0x4], R3 ;  /* 0x0000040308007986 */ /* 0x0001e6000c101908 */
.L_x_70:
[----:B------:R-:W1:Y:S02]  /*1b10*/  LDC R4, c[0x0][0x3b0] ;  /* 0x0000ec00ff047b82 */ /* 0x000e640000000800 */
[----:B-1----:R-:W-:-:S04]  /*1b20*/  LOP3.LUT R2, R4, 0x1, RZ, 0xc0, !PT ;  /* 0x0000000104027812 */ /* 0x002fc800078ec0ff */
[----:B------:R-:W-:-:S13]  /*1b30*/  ISETP.NE.U32.AND P0, PT, R2, 0x1, PT ;  /* 0x000000010200780c */ /* 0x000fda0003f05070 */
[----:B------:R-:W-:Y:S05]  /*1b40*/  @P0 EXIT ;  /* 0x000000000000094d */ /* 0x000fea0003800000 */
[----:B0-----:R-:W0:Y:S01]  /*1b50*/  LDC.64 R2, c[0x0][0x380] ;  /* 0x0000e000ff027b82 */ /* 0x001e220000000a00 */
[----:B------:R-:W-:-:S04]  /*1b60*/  IMAD R0, R0, R4, R5 ;  /* 0x0000000400007224 */ /* 0x000fc800078e0205 */
[----:B0-----:R-:W-:-:S06]  /*1b70*/  IMAD.WIDE R2, R0, 0x4, R2 ;  /* 0x0000000400027825 */ /* 0x001fcc00078e0202 */
[----:B------:R-:W2:Y:S01]  /*1b80*/  LDG.E R2, desc[UR8][R2.64] ;  /* 0x0000000802027981 */ /* 0x000ea2000c1e1900 */
[----:B------:R-:W-:Y:S01]  /*1b90*/  HFMA2 R5, -RZ, RZ, 0.96630859375, -0.0022525787353515625 ;  /* 0x3bbb989dff057431 */ /* 0x000fe200000001ff */
[----:B---3--:R-:W-:Y:S01]  /*1ba0*/  MOV R7, 0x437c0000 ;  /* 0x437c000000077802 */ /* 0x008fe20000000f00 */
        /* <DEDUP_REMOVED lines=17> */
.L_x_78:
[----:B------:R-:W0:Y:S02]  /*1cc0*/  MUFU.RCP R4, R7 ;  /* 0x0000000700047308 */ /* 0x000e240000001000 */
[----:B0-----:R-:W-:-:S04]  /*1cd0*/  FFMA R2, R7, R4, -1 ;  /* 0xbf80000007027423 */ /* 0x001fc80000000004 */
[----:B------:R-:W-:-:S04]  /*1ce0*/  FADD.FTZ R3, -R2, -RZ ;  /* 0x800000ff02037221 */ /* 0x000fc80000010100 */
[----:B------:R-:W-:-:S07]  /*1cf0*/  FFMA R4, R4, R3, R4 ;  /* 0x0000000304047223 */ /* 0x000fce0000000004 */
.L_x_79:
[----:B------:R-:W-:Y:S05]  /*1d00*/  BSYNC.RECONVERGENT B0 ;  /* 0x0000000000007941 */ /* 0x000fea0003800200 */
.L_x_77:
[----:B------:R-:W0:Y:S01]  /*1d10*/  LDC.64 R2, c[0x0][0x3a0] ;  /* 0x0000e800ff027b82 */ /* 0x000e220000000a00 */
[----:B------:R-:W-:Y:S01]  /*1d20*/  FMUL R5, RZ, R4 ;  /* 0x00000004ff057220 */ /* 0x000fe20000400000 */
[----:B0-----:R-:W-:-:S05]  /*1d30*/  IMAD.WIDE R2, R0, 0x4, R2 ;  /* 0x0000000400027825 */ /* 0x001fca00078e0202 */
[----:B------:R-:W-:Y:S01]  /*1d40*/  STG.E desc[UR8][R2.64], R5 ;  /* 0x0000000502007986 */ /* 0x000fe2000c101908 */
[----:B------:R-:W-:Y:S05]  /*1d50*/  EXIT ;  /* 0x000000000000794d */ /* 0x000fea0003800000 */
        .weak           $__internal_1_$__cuda_sm20_rcp_rn_f32_slowpath
        .type           $__internal_1_$__cuda_sm20_rcp_rn_f32_slowpath,@function
        .size           $__internal_1_$__cuda_sm20_rcp_rn_f32_slowpath,($__internal_2_$__cuda_sm3x_div_rn_noftz_f32_slowpath - $__internal_1_$__cuda_sm20_rcp_rn_f32_slowpath)
$__internal_1_$__cuda_sm20_rcp_rn_f32_slowpath:
        /* <DEDUP_REMOVED lines=15> */
.L_x_81:
[----:B------:R-:W-:-:S05]  /*1e50*/  VIADD R7, R6, 0xffffff03 ;  /* 0xffffff0306077836 */ /* 0x000fca0000000000 */
[----:B------:R-:W-:-:S13]  /*1e60*/  ISETP.GT.U32.AND P0, PT, R7, 0x1, PT ;  /* 0x000000010700780c */ /* 0x000fda0003f04070 */
[----:B------:R-:W-:Y:S05]  /*1e70*/  @P0 BRA `(.L_x_83) ;  /* 0x0000000000780947 */ /* 0x000fea0003800000 */
[----:B------:R-:W-:Y:S01]  /*1e80*/  LOP3.LUT R21, R4, 0x7fffff, RZ, 0xc0, !PT ;  /* 0x007fffff04157812 */ /* 0x000fe200078ec0ff */
[----:B------:R-:W-:Y:S01]  /*1e90*/  HFMA2 R16, -RZ, RZ, 0, 1.78813934326171875e-07 ;  /* 0x00000003ff107431 */ /* 0x000fe200000001ff */
[----:B------:R-:W-:Y:S02]  /*1ea0*/  IADD3 R6, PT, PT, R6, -0xfc, RZ ;  /* 0xffffff0406067810 */ /* 0x000fe40007ffe0ff */
        /* <DEDUP_REMOVED lines=16> */
[----:B------:R-:W-:-:S04]  /*1fb0*/  LOP3.LUT P2, RZ, R16, 0x2, RZ, 0xc0, !PT ;  /* 0x0000000210ff7812 */ /* 0x000fc8000784c0ff */
[----:B------:R-:W-:Y:S02]  /*1fc0*/  PLOP3.LUT P0, PT, P0, P1, P2, 0xe0, 0x0 ;  /* 0x000000000000781c */ /* 0x000fe40000703c20 */
        /* <DEDUP_REMOVED lines=9> */
.L_x_83:
[----:B------:R0:W1:Y:S02]  /*2060*/  MUFU.RCP R7, R4 ;  /* 0x0000000400077308 */ /* 0x0000640000001000 */
.L_x_82:
[----:B------:R-:W-:Y:S05]  /*2070*/  BSYNC.RECONVERGENT B1 ;  /* 0x0000000000017941 */ /* 0x000fea0003800200 */
.L_x_80:
[----:B------:R-:W-:Y:S01]  /*2080*/  HFMA2 R15, -RZ, RZ, 0, 0 ;  /* 0x00000000ff0f7431 */ /* 0x000fe200000001ff */
[----:B01----:R-:W-:-:S03]  /*2090*/  MOV R4, R7 ;  /* 0x0000000700047202 */ /* 0x003fc60000000f00 */
[----:B------:R-:W-:Y:S05]  /*20a0*/  RET.REL.NODEC R14 `(_Z13aft_cross_fwdPfS_S_S_S_iii) ;  /* 0xffffffdc0ed47950 */ /* 0x000fea0003c3ffff */
        .weak           $__internal_2_$__cuda_sm3x_div_rn_noftz_f32_slowpath
        .type           $__internal_2_$__cuda_sm3x_div_rn_noftz_f32_slowpath,@function
        .size           $__internal_2_$__cuda_sm3x_div_rn_noftz_f32_slowpath,(.L_x_204 - $__internal_2_$__cuda_sm3x_div_rn_noftz_f32_slowpath)
$__internal_2_$__cuda_sm3x_div_rn_noftz_f32_slowpath:
[----:B------:R-:W-:Y:S01]  /*20b0*/  SHF.R.U32.HI R8, RZ, 0x17, R10 ;  /* 0x00000017ff087819 */ /* 0x000fe2000001160a */
[----:B------:R-:W-:Y:S01]  /*20c0*/  BSSY.RECONVERGENT B1, `(.L_x_84) ;  /* 0x0000063000017945 */ /* 0x000fe20003800200 */
[----:B------:R-:W-:Y:S02]  /*20d0*/  SHF.R.U32.HI R4, RZ, 0x17, R7 ;  /* 0x00000017ff047819 */ /* 0x000fe40000011607 */
[----:B------:R-:W-:Y:S02]  /*20e0*/  LOP3.LUT R15, R8, 0xff, RZ, 0xc0, !PT ;  /* 0x000000ff080f7812 */ /* 0x000fe400078ec0ff */
[----:B------:R-:W-:Y:S02]  /*20f0*/  LOP3.LUT R12, R4, 0xff, RZ, 0xc0, !PT ;  /* 0x000000ff040c7812 */ /* 0x000fe400078ec0ff */
[----:B------:R-:W-:Y:S02]  /*2100*/  IADD3 R11, PT, PT, R15, -0x1, RZ ;  /* 0xffffffff0f0b7810 */ /* 0x000fe40007ffe0ff */
[----:B------:R-:W-:-:S02]  /*2110*/  IADD3 R9, PT, PT, R12, -0x1, RZ ;  /* 0xffffffff0c097810 */ /* 0x000fc40007ffe0ff */
[----:B------:R-:W-:-:S04]  /*2120*/  ISETP.GT.U32.AND P0, PT, R11, 0xfd, PT ;  /* 0x000000fd0b00780c */ /* 0x000fc80003f04070 */
[----:B------:R-:W-:-:S13]  /*2130*/  ISETP.GT.U32.OR P0, PT, R9, 0xfd, P0 ;  /* 0x000000fd0900780c */ /* 0x000fda0000704470 */
[----:B------:R-:W-:Y:S01]  /*2140*/  @!P0 MOV R8, RZ ;  /* 0x000000ff00088202 */ /* 0x000fe20000000f00 */
[----:B------:R-:W-:Y:S06]  /*2150*/  @!P0 BRA `(.L_x_85) ;  /* 0x0000000000608947 */ /* 0x000fec0003800000 */
[----:B------:R-:W-:Y:S02]  /*2160*/  FSETP.GTU.FTZ.AND P0, PT, |R7|, +INF , PT ;  /* 0x7f8000000700780b */ /* 0x000fe40003f1c200 */
[----:B------:R-:W-:Y:S02]  /*2170*/  FSETP.GTU.FTZ.AND P1, PT, |R10|, +INF , PT ;  /* 0x7f8000000a00780b */ /* 0x000fe40003f3c200 */
[----:B------:R-:W-:Y:S02]  /*2180*/  MOV R4, R10 ;  /* 0x0000000a00047202 */ /* 0x000fe40000000f00 */
[----:B------:R-:W-:-:S13]  /*2190*/  PLOP3.LUT P0, PT, P0, P1, PT, 0xf8, 0x8f ;  /* 0x00000000008f781c */ /* 0x000fda0000703f70 */
[----:B------:R-:W-:Y:S05]  /*21a0*/  @P0 BRA `(.L_x_86) ;  /* 0x00000004004c0947 */ /* 0x000fea0003800000 */
[----:B------:R-:W-:-:S13]  /*21b0*/  LOP3.LUT P0, RZ, R10, 0x7fffffff, R7, 0xc8, !PT ;  /* 0x7fffffff0aff7812 */ /* 0x000fda000780c807 */
[----:B------:R-:W-:Y:S05]  /*21c0*/  @!P0 BRA `(.L_x_87) ;  /* 0x00000004003c8947 */ /* 0x000fea0003800000 */
[C---:B------:R-:W-:Y:S02]  /*21d0*/  FSETP.NEU.FTZ.AND P1, PT, |R7|.reuse, +INF , PT ;  /* 0x7f8000000700780b */ /* 0x040fe40003f3d200 */
[----:B------:R-:W-:Y:S02]  /*21e0*/  FSETP.NEU.FTZ.AND P2, PT, |R4|, +INF , PT ;  /* 0x7f8000000400780b */ /* 0x000fe40003f5d200 */
[----:B------:R-:W-:-:S11]  /*21f0*/  FSETP.NEU.FTZ.AND P0, PT, |R7|, +INF , PT ;  /* 0x7f8000000700780b */ /* 0x000fd60003f1d200 */
[----:B------:R-:W-:Y:S05]  /*2200*/  @!P2 BRA !P1, `(.L_x_87) ;  /* 0x00000004002ca947 */ /* 0x000fea0004800000 */
[----:B------:R-:W-:-:S04]  /*2210*/  LOP3.LUT P1, RZ, R7, 0x7fffffff, RZ, 0xc0, !PT ;  /* 0x7fffffff07ff7812 */ /* 0x000fc8000782c0ff */
[----:B------:R-:W-:-:S13]  /*2220*/  PLOP3.LUT P1, PT, P2, P1, PT, 0x2f, 0xf2 ;  /* 0x0000000000f2781c */ /* 0x000fda0001722577 */
[----:B------:R-:W-:Y:S05]  /*2230*/  @P1 BRA `(.L_x_88) ;  /* 0x0000000400181947 */ /* 0x000fea0003800000 */
[----:B------:R-:W-:-:S04]  /*2240*/  LOP3.LUT P1, RZ, R10, 0x7fffffff, RZ, 0xc0, !PT ;  /* 0x7fffffff0aff7812 */ /* 0x000fc8000782c0ff */
[----:B------:R-:W-:-:S13]  /*2250*/  PLOP3.LUT P0, PT, P0, P1, PT, 0x2f, 0xf2 ;  /* 0x0000000000f2781c */ /* 0x000fda0000702577 */
[----:B------:R-:W-:Y:S05]  /*2260*/  @P0 BRA `(.L_x_89) ;  /* 0x0000000400000947 */ /* 0x000fea0003800000 */
[----:B------:R-:W-:Y:S02]  /*2270*/  ISETP.GE.AND P0, PT, R9, RZ, PT ;  /* 0x000000ff0900720c */ /* 0x000fe40003f06270 */
[----:B------:R-:W-:-:S11]  /*2280*/  ISETP.GE.AND P1, PT, R11, RZ, PT ;  /* 0x000000ff0b00720c */ /* 0x000fd60003f26270 */
[----:B------:R-:W-:Y:S01]  /*2290*/  @P0 MOV R8, RZ ;  /* 0x000000ff00080202 */ /* 0x000fe20000000f00 */
[----:B------:R-:W-:Y:S01]  /*22a0*/  @!P0 FFMA R7, R7, 1.84467440737095516160e+19, RZ ;  /* 0x5f80000007078823 */ /* 0x000fe200000000ff */
[----:B------:R-:W-:Y:S01]  /*22b0*/  @!P0 MOV R8, 0xffffffc0 ;  /* 0xffffffc000088802 */ /* 0x000fe20000000f00 */
[----:B------:R-:W-:-:S03]  /*22c0*/  @!P1 FFMA R10, R4, 1.84467440737095516160e+19, RZ ;  /* 0x5f800000040a9823 */ /* 0x000fc600000000ff */
[----:B------:R-:W-:-:S07]  /*22d0*/  @!P1 IADD3 R8, PT, PT, R8, 0x40, RZ ;  /* 0x0000004008089810 */ /* 0x000fce0007ffe0ff */
.L_x_85:
[----:B------:R-:W-:Y:S01]  /*22e0*/  LEA R9, R15, 0xc0800000, 0x17 ;  /* 0xc08000000f097811 */ /* 0x000fe200078eb8ff */
[----:B------:R-:W-:Y:S03]  /*22f0*/  BSSY.RECONVERGENT B2, `(.L_x_90) ;  /* 0x0000036000027945 */ /* 0x000fe60003800200 */
[----:B------:R-:W-:Y:S02]  /*2300*/  IADD3 R9, PT, PT, -R9, R10, RZ ;  /* 0x0000000a09097210 */ /* 0x000fe40007ffe1ff */
[----:B------:R-:W-:Y:S02]  /*2310*/  IADD3 R10, PT, PT, R12, -0x7f, RZ ;  /* 0xffffff810c0a7810 */ /* 0x000fe40007ffe0ff */
[----:B------:R0:W1:Y:S01]  /*2320*/  MUFU.RCP R11, R9 ;  /* 0x00000009000b7308 */ /* 0x0000620000001000 */
[----:B------:R-:W-:Y:S02]  /*2330*/  FADD.FTZ R13, -R9, -RZ ;  /* 0x800000ff090d7221 */ /* 0x000fe40000010100 */
[C---:B------:R-:W-:Y:S01]  /*2340*/  IMAD R4, R10.reuse, -0x800000, R7 ;  /* 0xff8000000a047824 */ /* 0x040fe200078e0207 */
[----:B0-----:R-:W-:-:S04]  /*2350*/  IADD3 R9, PT, PT, R10, 0x7f, -R15 ;  /* 0x0000007f0a097810 */ /* 0x001fc80007ffe80f */
[----:B------:R-:W-:Y:S01]  /*2360*/  IADD3 R9, PT, PT, R9, R8, RZ ;  /* 0x0000000809097210 */ /* 0x000fe20007ffe0ff */
[----:B-1----:R-:W-:-:S04]  /*2370*/  FFMA R12, R11, R13, 1 ;  /* 0x3f8000000b0c7423 */ /* 0x002fc8000000000d */
[----:B------:R-:W-:-:S04]  /*2380*/  FFMA R14, R11, R12, R11 ;  /* 0x0000000c0b0e7223 */ /* 0x000fc8000000000b */
[----:B------:R-:W-:-:S04]  /*2390*/  FFMA R7, R4, R14, RZ ;  /* 0x0000000e04077223 */ /* 0x000fc800000000ff */
[----:B------:R-:W-:-:S04]  /*23a0*/  FFMA R12, R13, R7, R4 ;  /* 0x000000070d0c7223 */ /* 0x000fc80000000004 */
[----:B------:R-:W-:-:S04]  /*23b0*/  FFMA R11, R14, R12, R7 ;  /* 0x0000000c0e0b7223 */ /* 0x000fc80000000007 */
[----:B------:R-:W-:-:S04]  /*23c0*/  FFMA R12, R13, R11, R4 ;  /* 0x0000000b0d0c7223 */ /* 0x000fc80000000004 */
[----:B------:R-:W-:-:S05]  /*23d0*/  FFMA R4, R14, R12, R11 ;  /* 0x0000000c0e047223 */ /* 0x000fca000000000b */
[----:B------:R-:W-:-:S04]  /*23e0*/  SHF.R.U32.HI R7, RZ, 0x17, R4 ;  /* 0x00000017ff077819 */ /* 0x000fc80000011604 */
[----:B------:R-:W-:-:S04]  /*23f0*/  LOP3.LUT R7, R7, 0xff, RZ, 0xc0, !PT ;  /* 0x000000ff07077812 */ /* 0x000fc800078ec0ff */
[----:B------:R-:W-:-:S04]  /*2400*/  IADD3 R13, PT, PT, R7, R9, RZ ;  /* 0x00000009070d7210 */ /* 0x000fc80007ffe0ff */
[----:B------:R-:W-:-:S04]  /*2410*/  IADD3 R7, PT, PT, R13, -0x1, RZ ;  /* 0xffffffff0d077810 */ /* 0x000fc80007ffe0ff */
[----:B------:R-:W-:-:S13]  /*2420*/  ISETP.GE.U32.AND P0, PT, R7, 0xfe, PT ;  /* 0x000000fe0700780c */ /* 0x000fda0003f06070 */
[----:B------:R-:W-:Y:S05]  /*2430*/  @!P0 BRA `(.L_x_91) ;  /* 0x0000000000808947 */ /* 0x000fea0003800000 */
[----:B------:R-:W-:-:S13]  /*2440*/  ISETP.GT.AND P0, PT, R13, 0xfe, PT ;  /* 0x000000fe0d00780c */ /* 0x000fda0003f04270 */
[----:B------:R-:W-:Y:S05]  /*2450*/  @P0 BRA `(.L_x_92) ;  /* 0x00000000006c0947 */ /* 0x000fea0003800000 */
[----:B------:R-:W-:-:S13]  /*2460*/  ISETP.GE.AND P0, PT, R13, 0x1, PT ;  /* 0x000000010d00780c */ /* 0x000fda0003f06270 */
[----:B------:R-:W-:Y:S05]  /*2470*/  @P0 BRA `(.L_x_93) ;  /* 0x0000000000740947 */ /* 0x000fea0003800000 */
[----:B------:R-:W-:Y:S02]  /*2480*/  ISETP.GE.AND P0, PT, R13, -0x18, PT ;  /* 0xffffffe80d00780c */ /* 0x000fe40003f06270 */
[----:B------:R-:W-:-:S11]  /*2490*/  LOP3.LUT R4, R4, 0x80000000, RZ, 0xc0, !PT ;  /* 0x8000000004047812 */ /* 0x000fd600078ec0ff */
[----:B------:R-:W-:Y:S05]  /*24a0*/  @!P0 BRA `(.L_x_93) ;  /* 0x0000000000688947 */ /* 0x000fea0003800000 */
[CCC-:B------:R-:W-:Y:S01]  /*24b0*/  FFMA.RZ R7, R14.reuse, R12.reuse, R11.reuse ;  /* 0x0000000c0e077223 */ /* 0x1c0fe2000000c00b */
[C---:B------:R-:W-:Y:S01]  /*24c0*/  IADD3 R10, PT, PT, R13.reuse, 0x20, RZ ;  /* 0x000000200d0a7810 */ /* 0x040fe20007ffe0ff */
[CCC-:B------:R-:W-:Y:S01]  /*24d0*/  FFMA.RM R8, R14.reuse, R12.reuse, R11.reuse ;  /* 0x0000000c0e087223 */ /* 0x1c0fe2000000400b */
[----:B------:R-:W-:Y:S02]  /*24e0*/  ISETP.NE.AND P2, PT, R13, RZ, PT ;  /* 0x000000ff0d00720c */ /* 0x000fe40003f45270 */
[----:B------:R-:W-:Y:S01]  /*24f0*/  LOP3.LUT R9, R7, 0x7fffff, RZ, 0xc0, !PT ;  /* 0x007fffff07097812 */ /* 0x000fe200078ec0ff */
[----:B------:R-:W-:Y:S01]  /*2500*/  FFMA.RP R7, R14, R12, R11 ;  /* 0x0000000c0e077223 */ /* 0x000fe2000000800b */
[----:B------:R-:W-:Y:S02]  /*2510*/  ISETP.NE.AND P1, PT, R13, RZ, PT ;  /* 0x000000ff0d00720c */ /* 0x000fe40003f25270 */
[----:B------:R-:W-:Y:S02]  /*2520*/  LOP3.LUT R9, R9, 0x800000, RZ, 0xfc, !PT ;  /* 0x0080000009097812 */ /* 0x000fe400078efcff */
[----:B------:R-:W-:-:S02]  /*2530*/  IADD3 R11, PT, PT, -R13, RZ, RZ ;  /* 0x000000ff0d0b7210 */ /* 0x000fc40007ffe1ff */
[----:B------:R-:W-:Y:S02]  /*2540*/  SHF.L.U32 R10, R9, R10, RZ ;  /* 0x0000000a090a7219 */ /* 0x000fe400000006ff */
[----:B------:R-:W-:Y:S02]  /*2550*/  FSETP.NEU.FTZ.AND P0, PT, R7, R8, PT ;  /* 0x000000080700720b */ /* 0x000fe40003f1d000 */
[----:B------:R-:W-:Y:S02]  /*2560*/  SEL R8, R11, RZ, P2 ;  /* 0x000000ff0b087207 */ /* 0x000fe40001000000 */
[----:B------:R-:W-:Y:S02]  /*2570*/  ISETP.NE.AND P1, PT, R10, RZ, P1 ;  /* 0x000000ff0a00720c */ /* 0x000fe40000f25270 */
[----:B------:R-:W-:Y:S02]  /*2580*/  SHF.R.U32.HI R8, RZ, R8, R9 ;  /* 0x00000008ff087219 */ /* 0x000fe40000011609 */
[----:B------:R-:W-:-:S02]  /*2590*/  PLOP3.LUT P0, PT, P0, P1, PT, 0xf8, 0x8f ;  /* 0x00000000008f781c */ /* 0x000fc40000703f70 */
[----:B------:R-:W-:Y:S02]  /*25a0*/  SHF.R.U32.HI R10, RZ, 0x1, R8 ;  /* 0x00000001ff0a7819 */ /* 0x000fe40000011608 */
[----:B------:R-:W-:-:S04]  /*25b0*/  SEL R7, RZ, 0x1, !P0 ;  /* 0x00000001ff077807 */ /* 0x000fc80004000000 */
[----:B------:R-:W-:-:S04]  /*25c0*/  LOP3.LUT R7, R7, 0x1, R10, 0xf8, !PT ;  /* 0x0000000107077812 */ /* 0x000fc800078ef80a */
[----:B------:R-:W-:-:S04]  /*25d0*/  LOP3.LUT R7, R7, R8, RZ, 0xc0, !PT ;  /* 0x0000000807077212 */ /* 0x000fc800078ec0ff */
[----:B------:R-:W-:-:S04]  /*25e0*/  IADD3 R7, PT, PT, R10, R7, RZ ;  /* 0x000000070a077210 */ /* 0x000fc80007ffe0ff */
[----:B------:R-:W-:Y:S01]  /*25f0*/  LOP3.LUT R4, R7, R4, RZ, 0xfc, !PT ;  /* 0x0000000407047212 */ /* 0x000fe200078efcff */
[----:B------:R-:W-:Y:S06]  /*2600*/  BRA `(.L_x_93) ;  /* 0x0000000000107947 */ /* 0x000fec0003800000 */
.L_x_92:
[----:B------:R-:W-:-:S04]  /*2610*/  LOP3.LUT R4, R4, 0x80000000, RZ, 0xc0, !PT ;  /* 0x8000000004047812 */ /* 0x000fc800078ec0ff */
[----:B------:R-:W-:Y:S01]  /*2620*/  LOP3.LUT R4, R4, 0x7f800000, RZ, 0xfc, !PT ;  /* 0x7f80000004047812 */ /* 0x000fe200078efcff */
[----:B------:R-:W-:Y:S06]  /*2630*/  BRA `(.L_x_93) ;  /* 0x0000000000047947 */ /* 0x000fec0003800000 */
.L_x_91:
[----:B------:R-:W-:-:S07]  /*2640*/  LEA R4, R9, R4, 0x17 ;  /* 0x0000000409047211 */ /* 0x000fce00078eb8ff */
.L_x_93:
[----:B------:R-:W-:Y:S05]  /*2650*/  BSYNC.RECONVERGENT B2 ;  /* 0x0000000000027941 */ /* 0x000fea0003800200 */
.L_x_90:
[----:B------:R-:W-:Y:S05]  /*2660*/  BRA `(.L_x_94) ;  /* 0x0000000000207947 */ /* 0x000fea0003800000 */
.L_x_89:
[----:B------:R-:W-:-:S04]  /*2670*/  LOP3.LUT R4, R10, 0x80000000, R7, 0x48, !PT ;  /* 0x800000000a047812 */ /* 0x000fc800078e4807 */
[----:B------:R-:W-:Y:S01]  /*2680*/  LOP3.LUT R4, R4, 0x7f800000, RZ, 0xfc, !PT ;  /* 0x7f80000004047812 */ /* 0x000fe200078efcff */
[----:B------:R-:W-:Y:S06]  /*2690*/  BRA `(.L_x_94) ;  /* 0x0000000000147947 */ /* 0x000fec0003800000 */
.L_x_88:
[----:B------:R-:W-:Y:S01]  /*26a0*/  LOP3.LUT R4, R10, 0x80000000, R7, 0x48, !PT ;  /* 0x800000000a047812 */ /* 0x000fe200078e4807 */
[----:B------:R-:W-:Y:S06]  /*26b0*/  BRA `(.L_x_94) ;  /* 0x00000000000c7947 */ /* 0x000fec0003800000 */
.L_x_87:
[----:B------:R-:W0:Y:S01]  /*26c0*/  MUFU.RSQ R4, -QNAN ;  /* 0xffc0000000047908 */ /* 0x000e220000001400 */
[----:B------:R-:W-:Y:S05]  /*26d0*/  BRA `(.L_x_94) ;  /* 0x0000000000047947 */ /* 0x000fea0003800000 */
.L_x_86:
[----:B------:R-:W-:-:S07]  /*26e0*/  FADD.FTZ R4, R7, R4 ;  /* 0x0000000407047221 */ /* 0x000fce0000010000 */
.L_x_94:
[----:B------:R-:W-:Y:S05]  /*26f0*/  BSYNC.RECONVERGENT B1 ;  /* 0x0000000000017941 */ /* 0x000fea0003800200 */
.L_x_84:
[----:B------:R-:W-:-:S04]  /*2700*/  HFMA2 R7, -RZ, RZ, 0, 0 ;  /* 0x00000000ff077431 */ /* 0x000fc800000001ff */
[----:B0-----:R-:W-:Y:S05]  /*2710*/  RET.REL.NODEC R6 `(_Z13aft_cross_fwdPfS_S_S_S_iii) ;  /* 0xffffffd806387950 */ /* 0x001fea0003c3ffff */
.L_x_95:
        /* <DEDUP_REMOVED lines=14> */
.L_x_204:


//--------------------- .text._Z12aft_full_fwdPfS_S_S_S_iib --------------------------
	.section	.text._Z12aft_full_fwdPfS_S_S_S_iib,"ax",@progbits
	.align	128
        .global         _Z12aft_full_fwdPfS_S_S_S_iib
        .type           _Z12aft_full_fwdPfS_S_S_S_iib,@function
        .size           _Z12aft_full_fwdPfS_S_S_S_iib,(.L_x_206 - _Z12aft_full_fwdPfS_S_S_S_iib)
        .other          _Z12aft_full_fwdPfS_S_S_S_iib,@"STO_CUDA_ENTRY STV_DEFAULT"
_Z12aft_full_fwdPfS_S_S_S_iib:
.text._Z12aft_full_fwdPfS_S_S_S_iib:
[----:B------:R-:W-:Y:S01]  /*0000*/  LDC R1, c[0x0][0x37c] ;  /* 0x0000df00ff017b82 */ /* 0x000fe20000000800 */
[----:B------:R-:W0:Y:S07]  /*0010*/  S2R R0, SR_TID.X ;  /* 0x0000000000007919 */ /* 0x000e2e0000002100 */
[----:B------:R-:W0:Y:S08]  /*0020*/  S2UR UR4, SR_CTAID.X ;  /* 0x00000000000479c3 */ /* 0x000e300000002500 */
[----:B------:R-:W0:Y:S08]  /*0030*/  LDC R3, c[0x0][0x360] ;  /* 0x0000d800ff037b82 */ /* 0x000e300000000800 */
[----:B------:R-:W1:Y:S01]  /*0040*/  LDC.64 R6, c[0x0][0x3a8] ;  /* 0x0000ea00ff067b82 */ /* 0x000e620000000a00 */
[----:B0-----:R-:W-:Y:S01]  /*0050*/  IMAD R3, R3, UR4, R0 ;  /* 0x0000000403037c24 */ /* 0x001fe2000f8e0200 */
[----:B-1----:R-:W-:-:S04]  /*0060*/  ISETP.GE.AND P0, PT, R7, 0x1, PT ;  /* 0x000000010700780c */ /* 0x002fc80003f06270 */
[----:B------:R-:W-:-:S13]  /*0070*/  ISETP.GE.OR P0, PT, R3, R6, !P0 ;  /* 0x000000060300720c */ /* 0x000fda0004706670 */
[----:B------:R-:W-:Y:S05]  /*0080*/  @P0 EXIT ;  /* 0x000000000000094d */ /* 0x000fea0003800000 */
[----:B------:R-:W0:Y:S01]  /*0090*/  LDCU.U8 UR4, c[0x0][0x3b0] ;  /* 0x00007600ff0477ac */ /* 0x000e220008000000 */
[----:B------:R-:W-:Y:S02]  /*00a0*/  IADD3 R5, PT, PT, R3, 0x1, RZ ;  /* 0x0000000103057810 */ /* 0x000fe40007ffe0ff */
[----:B------:R-:W-:Y:S01]  /*00b0*/  SHF.L.U32 R4, R7, 0x2, RZ ;  /* 0x0000000207047819 */ /* 0x000fe200000006ff */
[----:B------:R-:W1:Y:S01]  /*00c0*/  LDCU.64 UR10, c[0x0][0x358] ;  /* 0x00006b00ff0a77ac */ /* 0x000e620008000a00 */
[----:B0-----:R-:W-:-:S06]  /*00d0*/  UPRMT UR4, UR4, 0x8880, URZ ;  /* 0x0000888004047896 */ /* 0x001fcc00080000ff */
[----:B------:R-:W-:Y:S01]  /*00e0*/  ISETP.NE.AND P0, PT, RZ, UR4, PT ;  /* 0x00000004ff007c0c */ /* 0x000fe2000bf05270 */
[----:B------:R-:W-:-:S03]  /*00f0*/  UMOV UR4, URZ ;  /* 0x000000ff00047c82 */ /* 0x000fc60008000000 */
[-C--:B------:R-:W-:Y:S01]  /*0100*/  SEL R0, R5, R6.reuse, P0 ;  /* 0x0000000605007207 */ /* 0x080fe20000000000 */
[----:B------:R-:W-:-:S03]  /*0110*/  IMAD R5, R3, R6, RZ ;  /* 0x0000000603057224 */ /* 0x000fc600078e02ff */
[----:B------:R-:W-:-:S04]  /*0120*/  LOP3.LUT R2, R0, 0x7ffffffc, RZ, 0xc0, !PT ;  /* 0x7ffffffc00027812 */ /* 0x000fc800078ec0ff */
[----:B-1----:R-:W-:-:S07]  /*0130*/  IADD3 R6, PT, PT, -R2, RZ, RZ ;  /* 0x000000ff02067210 */ /* 0x002fce0007ffe1ff */
.L_x_110:
[----:B------:R-:W-:Y:S01]  /*0140*/  ISETP.GE.AND P0, PT, R0, 0x1, PT ;  /* 0x000000010000780c */ /* 0x000fe20003f06270 */
[----:B0-----:R-:W0:Y:S01]  /*0150*/  LDCU.64 UR12, c[0x0][0x388] ;  /* 0x00007100ff0c77ac */ /* 0x001e220008000a00 */
[----:B------:R-:W-:Y:S01]  /*0160*/  BSSY.RECONVERGENT B0, `(.L_x_96) ;  /* 0x00000c8000007945 */ /* 0x000fe20003800200 */
[----:B------:R-:W-:Y:S01]  /*0170*/  IMAD.MOV.U32 R9, RZ, RZ, RZ ;  /* 0x000000ffff097224 */ /* 0x000fe200078e00ff */
[----:B------:R-:W1:Y:S09]  /*0180*/  LDCU.64 UR14, c[0x0][0x390] ;  /* 0x00007200ff0e77ac */ /* 0x000e720008000a00 */
[----:B------:R-:W-:Y:S05]  /*0190*/  @!P0 BRA `(.L_x_97) ;  /* 0x0000000c00108947 */ /* 0x000fea0003800000 */
[----:B------:R-:W-:Y:S01]  /*01a0*/  ISETP.GE.U32.AND P0, PT, R0, 0x4, PT ;  /* 0x000000040000780c */ /* 0x000fe20003f06070 */
[----:B------:R-:W-:Y:S01]  /*01b0*/  BSSY.RECONVERGENT B1, `(.L_x_98) ;  /* 0x0000065000017945 */ /* 0x000fe20003800200 */
[----:B------:R-:W-:Y:S01]  /*01c0*/  HFMA2 R7, -RZ, RZ, 0, 0 ;  /* 0x00000000ff077431 */ /* 0x000fe200000001ff */
[----:B------:R-:W-:Y:S01]  /*01d0*/  MOV R10, RZ ;  /* 0x000000ff000a7202 */ /* 0x000fe20000000f00 */
[----:B------:R-:W-:-:S09]  /*01e0*/  IMAD.MOV.U32 R23, RZ, RZ, RZ ;  /* 0x000000ffff177224 */ /* 0x000fd200078e00ff */
[----:B------:R-:W-:Y:S05]  /*01f0*/  @!P0 BRA `(.L_x_99) ;  /* 0x0000000400808947 */ /* 0x000fea0003800000 */
[----:B------:R-:W2:Y:S01]  /*0200*/  LDCU UR5, c[0x0][0x3ac] ;  /* 0x00007580ff0577ac */ /* 0x000ea20008000800 */
[----:B------:R-:W-:Y:S01]  /*0210*/  BSSY.RECONVERGENT B2, `(.L_x_100) ;  /* 0x000005d000027945 */ /* 0x000fe20003800200 */
[----:B------:R-:W-:Y:S01]  /*0220*/  MOV R7, RZ ;  /* 0x000000ff00077202 */ /* 0x000fe20000000f00 */
[----:B------:R-:W-:Y:S01]  /*0230*/  IMAD.MOV.U32 R18, RZ, RZ, R6 ;  /* 0x000000ffff127224 */ /* 0x000fe200078e0006 */
[----:B------:R-:W-:Y:S01]  /*0240*/  UIMAD.WIDE.U32 UR8, UR4, 0x4, URZ ;  /* 0x00000004040878a5 */ /* 0x000fe2000f8e00ff */
[----:B------:R-:W-:-:S05]  /*0250*/  MOV R10, R5 ;  /* 0x00000005000a7202 */ /* 0x000fca0000000f00 */
[----:B------:R-:W-:Y:S02]  /*0260*/  MOV R12, UR8 ;  /* 0x00000008000c7c02 */ /* 0x000fe40008000f00 */
[----:B------:R-:W-:Y:S01]  /*0270*/  MOV R13, UR9 ;  /* 0x00000009000d7c02 */ /* 0x000fe20008000f00 */
[----:B--2---:R-:W-:Y:S02]  /*0280*/  UIADD3 UR6, UPT, UPT, UR4, UR5, URZ ;  /* 0x0000000504067290 */ /* 0x004fe4000fffe0ff */
[----:B------:R-:W-:Y:S02]  /*0290*/  ULEA UR7, UR5, UR4, 0x1 ;  /* 0x0000000405077291 */ /* 0x000fe4000f8e08ff */
[----:B------:R-:W-:Y:S02]  /*02a0*/  UIMAD UR5, UR5, 0x3, UR4 ;  /* 0x00000003050578a4 */ /* 0x000fe4000f8e0204 */
[----:B------:R-:W-:Y:S02]  /*02b0*/  IMAD.U32 R9, RZ, RZ, UR6 ;  /* 0x00000006ff097e24 */ /* 0x000fe4000f8e00ff */
[----:B------:R-:W-:-:S02]  /*02c0*/  MOV R11, UR7 ;  /* 0x00000007000b7c02 */ /* 0x000fc40008000f00 */
[----:B------:R-:W-:-:S07]  /*02d0*/  MOV R19, UR5 ;  /* 0x0000000500137c02 */ /* 0x000fce0008000f00 */
.L_x_101:
[----:B------:R-:W2:Y:S01]  /*02e0*/  LDC.64 R16, c[0x0][0x398] ;  /* 0x0000e600ff107b82 */ /* 0x000ea20000000a00 */
[----:B0-----:R-:W-:-:S04]  /*02f0*/  IADD3 R28, P0, PT, R12, UR12, RZ ;  /* 0x0000000c0c1c7c10 */ /* 0x001fc8000ff1e0ff */
[----:B------:R-:W-:-:S03]  /*0300*/  IADD3.X R29, PT, PT, R13, UR13, RZ, P0, !PT ;  /* 0x0000000d0d1d7c10 */ /* 0x000fc600087fe4ff */
[----:B------:R-:W0:Y:S03]  /*0310*/  LDC.64 R14, c[0x0][0x388] ;  /* 0x0000e200ff0e7b82 */ /* 0x000e260000000a00 */
[----:B------:R-:W3:Y:S01]  /*0320*/  LDG.E R29, desc[UR10][R28.64] ;  /* 0x0000000a1c1d7981 */ /* 0x000ee2000c1e1900 */
[----:B--2---:R-:W-:-:S05]  /*0330*/  IMAD.WIDE R16, R10, 0x4, R16 ;  /* 0x000000040a107825 */ /* 0x004fca00078e0210 */
[----:B------:R-:W3:Y:S01]  /*0340*/  LDG.E R8, desc[UR10][R16.64] ;  /* 0x0000000a10087981 */ /* 0x000ee2000c1e1900 */
[----:B------:R-:W-:Y:S02]  /*0350*/  HFMA2 R20, -RZ, RZ, 0.96630859375, -0.0022525787353515625 ;  /* 0x3bbb989dff147431 */ /* 0x000fe400000001ff */
[----:B------:R-:W-:Y:S01]  /*0360*/  IMAD.MOV.U32 R24, RZ, RZ, 0x437c0000 ;  /* 0x437c0000ff187424 */ /* 0x000fe200078e00ff */
[----:B-1----:R-:W-:-:S04]  /*0370*/  IADD3 R26, P0, PT, R12, UR14, RZ ;  /* 0x0000000e0c1a7c10 */ /* 0x002fc8000ff1e0ff */
[----:B------:R-:W-:Y:S01]  /*0380*/  IADD3.X R27, PT, PT, R13, UR15, RZ, P0, !PT ;  /* 0x0000000f0d1b7c10 */ /* 0x000fe200087fe4ff */
[----:B---3--:R-:W-:-:S04]  /*0390*/  FADD R21, R8, R29 ;  /* 0x0000001d08157221 */ /* 0x008fc80000000000 */
[----:B------:R-:W-:-:S04]  /*03a0*/  FFMA.SAT R25, R21, R20, 0.5 ;  /* 0x3f00000015197423 */ /* 0x000fc80000002014 */
[----:B------:R-:W-:Y:S01]  /*03b0*/  FFMA.RM R8, R25, R24, 12582913 ;  /* 0x4b40000119087423 */ /* 0x000fe20000004018 */
[----:B0-----:R-:W-:Y:S01]  /*03c0*/  IMAD.WIDE.U32 R28, R9, 0x4, R14 ;  /* 0x00000004091c7825 */ /* 0x001fe200078e000e */
[----:B------:R-:W2:Y:S03]  /*03d0*/  LDG.E R25, desc[UR10][R26.64] ;  /* 0x0000000a1a197981 */ /* 0x000ea6000c1e1900 */
[----:B------:R-:W-:Y:S02]  /*03e0*/  FADD R22, R8, -12583039 ;  /* 0xcb40007f08167421 */ /* 0x000fe40000000000 */
[----:B------:R-:W3:Y:S02]  /*03f0*/  LDG.E R28, desc[UR10][R28.64] ;  /* 0x0000000a1c1c7981 */ /* 0x000ee4000c1e1900 */
[----:B------:R-:W-:-:S04]  /*0400*/  FFMA R22, R21, 1.4426950216293334961, -R22 ;  /* 0x3fb8aa3b15167823 */ /* 0x000fc80000000816 */
[----:B------:R-:W-:Y:S01]  /*0410*/  FFMA R22, R21, 1.925963033500011079e-08, R22 ;  /* 0x32a5706015167823 */ /* 0x000fe20000000016 */
[----:B------:R-:W4:Y:S04]  /*0420*/  LDG.E R26, desc[UR10][R16.64+0x8] ;  /* 0x0000080a101a7981 */ /* 0x000f28000c1e1900 */
[----:B------:R-:W3:Y:S01]  /*0430*/  LDG.E R21, desc[UR10][R16.64+0x4] ;  /* 0x0000040a10157981 */ /* 0x000ee2000c1e1900 */
[----:B------:R-:W0:Y:S01]  /*0440*/  MUFU.EX2 R22, R22 ;  /* 0x0000001600167308 */ /* 0x000e220000000800 */
[----:B------:R-:W-:-:S05]  /*0450*/  SHF.L.U32 R8, R8, 0x17, RZ ;  /* 0x0000001708087819 */ /* 0x000fca00000006ff */
[----:B0-----:R-:W-:Y:S02]  /*0460*/  FMUL R8, R8, R22 ;  /* 0x0000001608087220 */ /* 0x001fe40000400000 */
[----:B------:R0:W5:Y:S02]  /*0470*/  LDG.E R22, desc[UR10][R16.64+0xc] ;  /* 0x00000c0a10167981 */ /* 0x000164000c1e1900 */
[----:B0-----:R-:W-:-:S05]  /*0480*/  IMAD.WIDE.U32 R16, R11, 0x4, R14 ;  /* 0x000000040b107825 */ /* 0x001fca00078e000e */
[----:B------:R0:W4:Y:S01]  /*0490*/  LDG.E R27, desc[UR10][R16.64] ;  /* 0x0000000a101b7981 */ /* 0x000122000c1e1900 */
[C---:B------:R-:W-:Y:S01]  /*04a0*/  FADD R7, R8.reuse, R7 ;  /* 0x0000000708077221 */ /* 0x040fe20000000000 */
[----:B---3--:R-:W-:Y:S01]  /*04b0*/  FADD R21, R21, R28 ;  /* 0x0000001c15157221 */ /* 0x008fe20000000000 */
[----:B------:R-:W-:Y:S02]  /*04c0*/  IMAD.WIDE.U32 R28, R19, 0x4, R14 ;  /* 0x00000004131c7825 */ /* 0x000fe400078e000e */
[----:B------:R-:W0:Y:S04]  /*04d0*/  LDC.64 R14, c[0x0][0x390] ;  /* 0x0000e400ff0e7b82 */ /* 0x000e280000000a00 */
[----:B------:R-:W5:Y:S01]  /*04e0*/  LDG.E R29, desc[UR10][R28.64] ;  /* 0x0000000a1c1d7981 */ /* 0x000f62000c1e1900 */
[----:B--2---:R-:W-:Y:S01]  /*04f0*/  FFMA R25, R8, R25, R23 ;  /* 0x0000001908197223 */ /* 0x004fe20000000017 */
[----:B------:R-:W-:-:S04]  /*0500*/  FFMA.SAT R23, R21, R20, 0.5 ;  /* 0x3f00000015177423 */ /* 0x000fc80000002014 */
[----:B------:R-:W-:-:S04]  /*0510*/  FFMA.RM R23, R23, R24, 12582913 ;  /* 0x4b40000117177423 */ /* 0x000fc80000004018 */
[----:B------:R-:W-:-:S04]  /*0520*/  FADD R8, R23, -12583039 ;  /* 0xcb40007f17087421 */ /* 0x000fc80000000000 */
[----:B------:R-:W-:-:S04]  /*0530*/  FFMA R8, R21, 1.4426950216293334961, -R8 ;  /* 0x3fb8aa3b15087823 */ /* 0x000fc80000000808 */
[----:B------:R-:W-:Y:S01]  /*0540*/  FFMA R21, R21, 1.925963033500011079e-08, R8 ;  /* 0x32a5706015157823 */ /* 0x000fe20000000008 */
[----:B0-----:R-:W-:-:S06]  /*0550*/  IMAD.WIDE.U32 R16, R9, 0x4, R14 ;  /* 0x0000000409107825 */ /* 0x001fcc00078e000e */
[----:B------:R0:W2:Y:S01]  /*0560*/  LDG.E R16, desc[UR10][R16.64] ;  /* 0x0000000a10107981 */ /* 0x0000a2000c1e1900 */
[----:B----4-:R-:W-:Y:S01]  /*0570*/  FADD R8, R26, R27 ;  /* 0x0000001b1a087221 */ /* 0x010fe20000000000 */
[----:B------:R-:W-:-:S04]  /*0580*/  IMAD.WIDE.U32 R26, R11, 0x4, R14 ;  /* 0x000000040b1a7825 */ /* 0x000fc800078e000e */
[----:B------:R-:W-:Y:S02]  /*0590*/  IMAD.WIDE.U32 R14, R19, 0x4, R14 ;  /* 0x00000004130e7825 */ /* 0x000fe400078e000e */
[----:B------:R-:W3:Y:S04]  /*05a0*/  LDG.E R26, desc[UR10][R26.64] ;  /* 0x0000000a1a1a7981 */ /* 0x000ee8000c1e1900 */
[----:B------:R1:W4:Y:S01]  /*05b0*/  LDG.E R14, desc[UR10][R14.64] ;  /* 0x0000000a0e0e7981 */ /* 0x000322000c1e1900 */
[----:B------:R-:W1:Y:S01]  /*05c0*/  MUFU.EX2 R21, R21 ;  /* 0x0000001500157308 */ /* 0x000e620000000800 */
[----:B------:R-:W-:-:S04]  /*05d0*/  IADD3 R18, PT, PT, R18, 0x4, RZ ;  /* 0x0000000412127810 */ /* 0x000fc80007ffe0ff */
[----:B------:R-:W-:Y:S01]  /*05e0*/  ISETP.NE.AND P0, PT, R18, RZ, PT ;  /* 0x000000ff1200720c */ /* 0x000fe20003f05270 */
[----:B------:R-:W-:Y:S01]  /*05f0*/  IMAD.WIDE.U32 R12, R4, 0x4, R12 ;  /* 0x00000004040c7825 */ /* 0x000fe200078e000c */
[----:B------:R-:W-:Y:S02]  /*0600*/  IADD3 R10, PT, PT, R10, 0x4, RZ ;  /* 0x000000040a0a7810 */ /* 0x000fe40007ffe0ff */
[C---:B------:R-:W-:Y:S01]  /*0610*/  IADD3 R9, PT, PT, R4.reuse, R9, RZ ;  /* 0x0000000904097210 */ /* 0x040fe20007ffe0ff */
[C---:B------:R-:W-:Y:S01]  /*0620*/  IMAD.IADD R11, R4.reuse, 0x1, R11 ;  /* 0x00000001040b7824 */ /* 0x040fe200078e020b */
[----:B------:R-:W-:Y:S01]  /*0630*/  IADD3 R19, PT, PT, R4, R19, RZ ;  /* 0x0000001304137210 */ /* 0x000fe20007ffe0ff */
[----:B-----5:R-:W-:Y:S01]  /*0640*/  FADD R29, R22, R29 ;  /* 0x0000001d161d7221 */ /* 0x020fe20000000000 */
[----:B------:R-:W-:-:S03]  /*0650*/  FFMA.SAT R22, R8, R20, 0.5 ;  /* 0x3f00000008167423 */ /* 0x000fc60000002014 */
[----:B------:R-:W-:Y:S01]  /*0660*/  FFMA.SAT R28, R29, R20, 0.5 ;  /* 0x3f0000001d1c7423 */ /* 0x000fe20000002014 */
[----:B------:R-:W-:-:S04]  /*0670*/  FFMA.RM R20, R22, R24, 12582913 ;  /* 0x4b40000116147423 */ /* 0x000fc80000004018 */
[----:B------:R-:W-:Y:S01]  /*0680*/  FADD R22, R20, -12583039 ;  /* 0xcb40007f14167421 */ /* 0x000fe20000000000 */
[----:B------:R-:W-:-:S03]  /*0690*/  FFMA.RM R24, R28, R24, 12582913 ;  /* 0x4b4000011c187423 */ /* 0x000fc60000004018 */
[----:B------:R-:W-:-:S04]  /*06a0*/  FFMA R22, R8, 1.4426950216293334961, -R22 ;  /* 0x3fb8aa3b08167823 */ /* 0x000fc80000000816 */
[----:B0-----:R-:W-:Y:S01]  /*06b0*/  FFMA R17, R8, 1.925963033500011079e-08, R22 ;  /* 0x32a5706008117823 */ /* 0x001fe20000000016 */
[----:B------:R-:W-:-:S04]  /*06c0*/  FADD R8, R24, -12583039 ;  /* 0xcb40007f18087421 */ /* 0x000fc80000000000 */
[C---:B------:R-:W-:Y:S01]  /*06d0*/  FFMA R8, R29.reuse, 1.4426950216293334961, -R8 ;  /* 0x3fb8aa3b1d087823 */ /* 0x040fe20000000808 */
[----:B-1----:R-:W0:Y:S03]  /*06e0*/  MUFU.EX2 R15, R17 ;  /* 0x00000011000f7308 */ /* 0x002e260000000800 */
[----:B------:R-:W-:Y:S01]  /*06f0*/  FFMA R8, R29, 1.925963033500011079e-08, R8 ;  /* 0x32a570601d087823 */ /* 0x000fe20000000008 */
[----:B------:R-:W-:-:S05]  /*0700*/  SHF.L.U32 R22, R23, 0x17, RZ ;  /* 0x0000001717167819 */ /* 0x000fca00000006ff */
[----:B------:R-:W1:Y:S01]  /*0710*/  MUFU.EX2 R8, R8 ;  /* 0x0000000800087308 */ /* 0x000e620000000800 */
[----:B------:R-:W-:Y:S01]  /*0720*/  SHF.L.U32 R20, R20, 0x17, RZ ;  /* 0x0000001714147819 */ /* 0x000fe200000006ff */
[----:B------:R-:W-:Y:S01]  /*0730*/  FMUL R22, R22, R21 ;  /* 0x0000001516167220 */ /* 0x000fe20000400000 */
[----:B------:R-:W-:-:S03]  /*0740*/  IMAD.SHL.U32 R23, R24, 0x800000, RZ ;  /* 0x0080000018177824 */ /* 0x000fc600078e00ff */
[----:B------:R-:W-:Y:S01]  /*0750*/  FADD R7, R7, R22 ;  /* 0x0000001607077221 */ /* 0x000fe20000000000 */
[----:B--2---:R-:W-:Y:S01]  /*0760*/  FFMA R25, R22, R16, R25 ;  /* 0x0000001016197223 */ /* 0x004fe20000000019 */
[----:B0-----:R-:W-:-:S04]  /*0770*/  FMUL R20, R20, R15 ;  /* 0x0000000f14147220 */ /* 0x001fc80000400000 */
[----:B------:R-:W-:Y:S01]  /*0780*/  FADD R7, R7, R20 ;  /* 0x0000001407077221 */ /* 0x000fe20000000000 */
[----:B---3--:R-:W-:Y:S01]  /*0790*/  FFMA R25, R20, R26, R25 ;  /* 0x0000001a14197223 */ /* 0x008fe20000000019 */
[----:B-1----:R-:W-:-:S04]  /*07a0*/  FMUL R16, R23, R8 ;  /* 0x0000000817107220 */ /* 0x002fc80000400000 */
[----:B------:R-:W-:Y:S01]  /*07b0*/  FADD R7, R7, R16 ;  /* 0x0000001007077221 */ /* 0x000fe20000000000 */
[----:B----4-:R-:W-:Y:S01]  /*07c0*/  FFMA R23, R16, R14, R25 ;  /* 0x0000000e10177223 */ /* 0x010fe20000000019 */
[----:B------:R-:W-:Y:S06]  /*07d0*/  @P0 BRA `(.L_x_101) ;  /* 0xfffffff800c00947 */ /* 0x000fec000383ffff */
[----:B------:R-:W-:Y:S05]  /*07e0*/  BSYNC.RECONVERGENT B2 ;  /* 0x0000000000027941 */ /* 0x000fea0003800200 */
.L_x_100:
[----:B------:R-:W-:-:S07]  /*07f0*/  MOV R10, R2 ;  /* 0x00000002000a7202 */ /* 0x000fce0000000f00 */
.L_x_99:
[----:B01----:R-:W-:Y:S05]  /*0800*/  BSYNC.RECONVERGENT B1 ;  /* 0x0000000000017941 */ /* 0x003fea0003800200 */
.L_x_98:
[----:B------:R-:W-:Y:S01]  /*0810*/  LOP3.LUT P0, R8, R0, 0x3, RZ, 0xc0, !PT ;  /* 0x0000000300087812 */ /* 0x000fe2000780c0ff */
[----:B------:R-:W-:-:S12]  /*0820*/  BSSY.RECONVERGENT B1, `(.L_x_102) ;  /* 0x000004d000017945 */ /* 0x000fd80003800200 */
[----:B------:R-:W-:Y:S05]  /*0830*/  @!P0 BRA `(.L_x_103) ;  /* 0x00000004002c8947 */ /* 0x000fea0003800000 */
[----:B------:R-:W-:Y:S01]  /*0840*/  ISETP.NE.AND P0, PT, R8, 0x1, PT ;  /* 0x000000010800780c */ /* 0x000fe20003f05270 */
[----:B------:R-:W-:Y:S01]  /*0850*/  BSSY.RECONVERGENT B2, `(.L_x_104) ;  /* 0x000002f000027945 */ /* 0x000fe20003800200 */
[----:B------:R-:W-:-:S04]  /*0860*/  LOP3.LUT R9, R0, 0x1, RZ, 0xc0, !PT ;  /* 0x0000000100097812 */ /* 0x000fc800078ec0ff */
[----:B------:R-:W-:-:S07]  /*0870*/  ISETP.NE.U32.AND P1, PT, R9, 0x1, PT ;  /* 0x000000010900780c */ /* 0x000fce0003f25070 */
[----:B------:R-:W-:Y:S06]  /*0880*/  @!P0 BRA `(.L_x_105) ;  /* 0x0000000000ac8947 */ /* 0x000fec0003800000 */
[----:B------:R-:W0:Y:S01]  /*0890*/  LDC R21, c[0x0][0x3ac] ;  /* 0x0000eb00ff157b82 */ /* 0x000e220000000800 */
[----:B------:R-:W-:-:S07]  /*08a0*/  IADD3 R11, PT, PT, R5, R10, RZ ;  /* 0x0000000a050b7210 */ /* 0x000fce0007ffe0ff */
[----:B------:R-:W1:Y:S08]  /*08b0*/  LDC.64 R12, c[0x0][0x388] ;  /* 0x0000e200ff0c7b82 */ /* 0x000e700000000a00 */
[----:B------:R-:W2:Y:S01]  /*08c0*/  LDC.64 R8, c[0x0][0x398] ;  /* 0x0000e600ff087b82 */ /* 0x000ea20000000a00 */
[----:B0-----:R-:W-:-:S07]  /*08d0*/  IMAD R17, R10, R21, UR4 ;  /* 0x000000040a117e24 */ /* 0x001fce000f8e0215 */
[----:B------:R-:W0:Y:S01]  /*08e0*/  LDC.64 R14, c[0x0][0x390] ;  /* 0x0000e400ff0e7b82 */ /* 0x000e220000000a00 */
[C---:B------:R-:W-:Y:S02]  /*08f0*/  IMAD.IADD R21, R17.reuse, 0x1, R21 ;  /* 0x0000000111157824 */ /* 0x040fe400078e0215 */
[----:B-1----:R-:W-:-:S04]  /*0900*/  IMAD.WIDE.U32 R18, R17, 0x4, R12 ;  /* 0x0000000411127825 */ /* 0x002fc800078e000c */
[----:B------:R-:W-:Y:S02]  /*0910*/  IMAD.WIDE.U32 R12, R21, 0x4, R12 ;  /* 0x00000004150c7825 */ /* 0x000fe400078e000c */
[----:B------:R1:W3:Y:S02]  /*0920*/  LDG.E R18, desc[UR10][R18.64] ;  /* 0x0000000a12127981 */ /* 0x0002e4000c1e1900 */
[----:B--2---:R-:W-:Y:S02]  /*0930*/  IMAD.WIDE R8, R11, 0x4, R8 ;  /* 0x000000040b087825 */ /* 0x004fe400078e0208 */
[----:B------:R-:W2:Y:S04]  /*0940*/  LDG.E R13, desc[UR10][R12.64] ;  /* 0x0000000a0c0d7981 */ /* 0x000ea8000c1e1900 */
[----:B------:R-:W3:Y:S04]  /*0950*/  LDG.E R11, desc[UR10][R8.64] ;  /* 0x0000000a080b7981 */ /* 0x000ee8000c1e1900 */
[----:B------:R-:W2:Y:S01]  /*0960*/  LDG.E R20, desc[UR10][R8.64+0x4] ;  /* 0x0000040a08147981 */ /* 0x000ea2000c1e1900 */
[----:B0-----:R-:W-:-:S04]  /*0970*/  IMAD.WIDE.U32 R16, R17, 0x4, R14 ;  /* 0x0000000411107825 */ /* 0x001fc800078e000e */
[----:B------:R-:W-:Y:S02]  /*0980*/  IMAD.WIDE.U32 R14, R21, 0x4, R14 ;  /* 0x00000004150e7825 */ /* 0x000fe400078e000e */
[----:B------:R-:W4:Y:S04]  /*0990*/  LDG.E R16, desc[UR10][R16.64] ;  /* 0x0000000a10107981 */ /* 0x000f28000c1e1900 */
[----:B------:R-:W5:Y:S01]  /*09a0*/  LDG.E R14, desc[UR10][R14.64] ;  /* 0x0000000a0e0e7981 */ /* 0x000f62000c1e1900 */
[----:B------:R-:W-:Y:S01]  /*09b0*/  HFMA2 R21, -RZ, RZ, 0.96630859375, -0.0022525787353515625 ;  /* 0x3bbb989dff157431 */ /* 0x000fe200000001ff */
[----:B-1----:R-:W-:Y:S02]  /*09c0*/  MOV R19, 0x437c0000 ;  /* 0x437c000000137802 */ /* 0x002fe40000000f00 */
[----:B------:R-:W-:Y:S01]  /*09d0*/  IADD3 R10, PT, PT, R10, 0x2, RZ ;  /* 0x000000020a0a7810 */ /* 0x000fe20007ffe0ff */
[----:B---3--:R-:W-:-:S04]  /*09e0*/  FADD R11, R11, R18 ;  /* 0x000000120b0b7221 */ /* 0x008fc80000000000 */
[----:B------:R-:W-:Y:S01]  /*09f0*/  FFMA.SAT R18, R11, R21, 0.5 ;  /* 0x3f0000000b127423 */ /* 0x000fe20000002015 */
[----:B--2---:R-:W-:-:S03]  /*0a00*/  FADD R20, R20, R13 ;  /* 0x0000000d14147221 */ /* 0x004fc60000000000 */
[----:B------:R-:W-:Y:S01]  /*0a10*/  FFMA.RM R18, R18, R19, 12582913 ;  /* 0x4b40000112127423 */ /* 0x000fe20000004013 */
[----:B------:R-:W-:-:S03]  /*0a20*/  FFMA.SAT R9, R20, R21, 0.5 ;  /* 0x3f00000014097423 */ /* 0x000fc60000002015 */
[----:B------:R-:W-:Y:S01]  /*0a30*/  FADD R8, R18, -12583039 ;  /* 0xcb40007f12087421 */ /* 0x000fe20000000000 */
[----:B------:R-:W-:-:S03]  /*0a40*/  FFMA.RM R12, R9, R19, 12582913 ;  /* 0x4b400001090c7423 */ /* 0x000fc60000004013 */
[----:B------:R-:W-:Y:S01]  /*0a50*/  FFMA R8, R11, 1.4426950216293334961, -R8 ;  /* 0x3fb8aa3b0b087823 */ /* 0x000fe20000000808 */
[----:B------:R-:W-:-:S03]  /*0a60*/  FADD R9, R12, -12583039 ;  /* 0xcb40007f0c097421 */ /* 0x000fc60000000000 */
[----:B------:R-:W-:Y:S01]  /*0a70*/  FFMA R8, R11, 1.925963033500011079e-08, R8 ;  /* 0x32a570600b087823 */ /* 0x000fe20000000008 */
[----:B------:R-:W-:-:S04]  /*0a80*/  FFMA R11, R20, 1.4426950216293334961, -R9 ;  /* 0x3fb8aa3b140b7823 */ /* 0x000fc80000000809 */
[----:B------:R-:W-:Y:S01]  /*0a90*/  FFMA R11, R20, 1.925963033500011079e-08, R11 ;  /* 0x32a57060140b7823 */ /* 0x000fe2000000000b */
[----:B------:R-:W0:Y:S08]  /*0aa0*/  MUFU.EX2 R9, R8 ;  /* 0x0000000800097308 */ /* 0x000e300000000800 */
[----:B------:R-:W1:Y:S01]  /*0ab0*/  MUFU.EX2 R11, R11 ;  /* 0x0000000b000b7308 */ /* 0x000e620000000800 */
[----:B------:R-:W-:Y:S01]  /*0ac0*/  SHF.L.U32 R18, R18, 0x17, RZ ;  /* 0x0000001712127819 */ /* 0x000fe200000006ff */
[----:B------:R-:W-:-:S04]  /*0ad0*/  IMAD.SHL.U32 R12, R12, 0x800000, RZ ;  /* 0x008000000c0c7824 */ /* 0x000fc800078e00ff */
[----:B0-----:R-:W-:-:S04]  /*0ae0*/  FMUL R18, R18, R9 ;  /* 0x0000000912127220 */ /* 0x001fc80000400000 */
[----:B------:R-:W-:Y:S01]  /*0af0*/  FADD R7, R7, R18 ;  /* 0x0000001207077221 */ /* 0x000fe20000000000 */
[----:B----4-:R-:W-:Y:S01]  /*0b00*/  FFMA R23, R18, R16, R23 ;  /* 0x0000001012177223 */ /* 0x010fe20000000017 */
[----:B-1----:R-:W-:-:S04]  /*0b10*/  FMUL R12, R12, R11 ;  /* 0x0000000b0c0c7220 */ /* 0x002fc80000400000 */
[----:B------:R-:W-:Y:S01]  /*0b20*/  FADD R7, R7, R12 ;  /* 0x0000000c07077221 */ /* 0x000fe20000000000 */
[----:B-----5:R-:W-:-:S07]  /*0b30*/  FFMA R23, R12, R14, R23 ;  /* 0x0000000e0c177223 */ /* 0x020fce0000000017 */
.L_x_105:
[----:B------:R-:W-:Y:S05]  /*0b40*/  BSYNC.RECONVERGENT B2 ;  /* 0x0000000000027941 */ /* 0x000fea0003800200 */
.L_x_104:
[----:B------:R-:W-:Y:S05]  /*0b50*/  @P1 BRA `(.L_x_103) ;  /* 0x0000000000641947 */ /* 0x000fea0003800000 */
[----:B------:R-:W0:Y:S01]  /*0b60*/  LDC R15, c[0x0][0x3ac] ;  /* 0x0000eb00ff0f7b82 */ /* 0x000e220000000800 */
[----:B------:R-:W-:-:S07]  /*0b70*/  IADD3 R11, PT, PT, R5, R10, RZ ;  /* 0x0000000a050b7210 */ /* 0x000fce0007ffe0ff */
[----:B------:R-:W1:Y:S08]  /*0b80*/  LDC.64 R12, c[0x0][0x398] ;  /* 0x0000e600ff0c7b82 */ /* 0x000e700000000a00 */
[----:B------:R-:W2:Y:S01]  /*0b90*/  LDC.64 R8, c[0x0][0x388] ;  /* 0x0000e200ff087b82 */ /* 0x000ea20000000a00 */
[----:B0-----:R-:W-:Y:S02]  /*0ba0*/  IMAD R15, R10, R15, UR4 ;  /* 0x000000040a0f7e24 */ /* 0x001fe4000f8e020f */
[----:B-1----:R-:W-:-:S05]  /*0bb0*/  IMAD.WIDE R10, R11, 0x4, R12 ;  /* 0x000000040b0a7825 */ /* 0x002fca00078e020c */
[----:B------:R-:W0:Y:S01]  /*0bc0*/  LDC.64 R12, c[0x0][0x390] ;  /* 0x0000e400ff0c7b82 */ /* 0x000e220000000a00 */
[----:B------:R-:W3:Y:S01]  /*0bd0*/  LDG.E R10, desc[UR10][R10.64] ;  /* 0x0000000a0a0a7981 */ /* 0x000ee2000c1e1900 */
[----:B--2---:R-:W-:-:S06]  /*0be0*/  IMAD.WIDE.U32 R8, R15, 0x4, R8 ;  /* 0x000000040f087825 */ /* 0x004fcc00078e0008 */
[----:B------:R-:W3:Y:S01]  /*0bf0*/  LDG.E R9, desc[UR10][R8.64] ;  /* 0x0000000a08097981 */ /* 0x000ee2000c1e1900 */
[----:B0-----:R-:W-:-:S06]  /*0c00*/  IMAD.WIDE.U32 R12, R15, 0x4, R12 ;  /* 0x000000040f0c7825 */ /* 0x001fcc00078e000c */
[----:B------:R-:W2:Y:S01]  /*0c10*/  LDG.E R12, desc[UR10][R12.64] ;  /* 0x0000000a0c0c7981 */ /* 0x000ea2000c1e1900 */
[----:B------:R-:W-:Y:S02]  /*0c20*/  HFMA2 R15, -RZ, RZ, 0.96630859375, -0.0022525787353515625 ;  /* 0x3bbb989dff0f7431 */ /* 0x000fe400000001ff */
[----:B------:R-:W-:Y:S02]  /*0c30*/  IMAD.MOV.U32 R16, RZ, RZ, 0x437c0000 ;  /* 0x437c0000ff107424 */ /* 0x000fe400078e00ff */
        /* <DEDUP_REMOVED lines=11> */
.L_x_103:
[----:B------:R-:W-:Y:S05]  /*0cf0*/  BSYNC.RECONVERGENT B1 ;  /* 0x0000000000017941 */ /* 0x000fea0003800200 */
.L_x_102:
        /* <DEDUP_REMOVED lines=10> */
[----:B------:R-:W-:-:S07]  /*0da0*/  MOV R8, 0xdc0 ;  /* 0x00000dc000087802 */ /* 0x000fce0000000f00 */
[----:B------:R-:W-:Y:S05]  /*0db0*/  CALL.REL.NOINC `($__internal_4_$__cuda_sm3x_div_rn_noftz_f32_slowpath) ;  /* 0x0000000400787944 */ /* 0x000fea0003c00000 */
[----:B------:R-:W-:-:S07]  /*0dc0*/  MOV R9, R7 ;  /* 0x0000000700097202 */ /* 0x000fce0000000f00 */
.L_x_106:
[----:B------:R-:W-:Y:S05]  /*0dd0*/  BSYNC.RECONVERGENT B1 ;  /* 0x0000000000017941 */ /* 0x000fea0003800200 */
.L_x_97:
[----:B01----:R-:W-:Y:S05]  /*0de0*/  BSYNC.RECONVERGENT B0 ;  /* 0x0000000000007941 */ /* 0x003fea0003800200 */
.L_x_96:
[----:B------:R-:W0:Y:S08]  /*0df0*/  LDC R10, c[0x0][0x3ac] ;  /* 0x0000eb00ff0a7b82 */ /* 0x000e300000000800 */
[----:B------:R-:W1:Y:S01]  /*0e00*/  LDC.64 R12, c[0x0][0x380] ;  /* 0x0000e000ff0c7b82 */ /* 0x000e620000000a00 */
[----:B0-----:R-:W-:-:S04]  /*0e10*/  IMAD R10, R3, R10, UR4 ;  /* 0x00000004030a7e24 */ /* 0x001fc8000f8e020a */
[----:B-1----:R-:W-:-:S06]  /*0e20*/  IMAD.WIDE R12, R10, 0x4, R12 ;  /* 0x000000040a0c7825 */ /* 0x002fcc00078e020c */
[----:B------:R-:W2:Y:S01]  /*0e30*/  LDG.E R12, desc[UR10][R12.64] ;  /* 0x0000000a0c0c7981 */ /* 0x000ea2000c1e1900 */
[----:B------:R-:W-:Y:S02]  /*0e40*/  HFMA2 R7, -RZ, RZ, 0.96630859375, -0.0022525787353515625 ;  /* 0x3bbb989dff077431 */ /* 0x000fe400000001ff */
[----:B------:R-:W-:Y:S01]  /*0e50*/  IMAD.MOV.U32 R8, RZ, RZ, 0x437c0000 ;  /* 0x437c0000ff087424 */ /* 0x000fe200078e00ff */
[----:B------:R-:W-:Y:S02]  /*0e60*/  BSSY.RECONVERGENT B0, `(.L_x_107) ;  /* 0x0000015000007945 */ /* 0x000fe40003800200 */
[----:B--2---:R-:W-:-:S04]  /*0e70*/  FFMA.SAT R7, R12, -R7, 0.5 ;  /* 0x3f0000000c077423 */ /* 0x004fc80000002807 */
[----:B------:R-:W-:-:S04]  /*0e80*/  FFMA.RM R7, R7, R8, 12582913 ;  /* 0x4b40000107077423 */ /* 0x000fc80000004008 */
[C---:B------:R-:W-:Y:S01]  /*0e90*/  FADD R11, R7.reuse, -12583039 ;  /* 0xcb40007f070b7421 */ /* 0x040fe20000000000 */
[----:B------:R-:W-:-:S03]  /*0ea0*/  SHF.L.U32 R7, R7, 0x17, RZ ;  /* 0x0000001707077819 */ /* 0x000fc600000006ff */
[----:B------:R-:W-:-:S04]  /*0eb0*/  FFMA R11, R12, -1.4426950216293334961, -R11 ;  /* 0xbfb8aa3b0c0b7823 */ /* 0x000fc8000000080b */
[----:B------:R-:W-:-:S04]  /*0ec0*/  FFMA R11, R12, -1.925963033500011079e-08, R11 ;  /* 0xb2a570600c0b7823 */ /* 0x000fc8000000000b */
[----:B------:R-:W0:Y:S02]  /*0ed0*/  MUFU.EX2 R8, R11 ;  /* 0x0000000b00087308 */ /* 0x000e240000000800 */
[----:B0-----:R-:W-:-:S05]  /*0ee0*/  FFMA R15, R7, R8, 1 ;  /* 0x3f800000070f7423 */ /* 0x001fca0000000008 */
[----:B------:R-:W-:-:S04]  /*0ef0*/  IADD3 R7, PT, PT, R15, 0x1800000, RZ ;  /* 0x018000000f077810 */ /* 0x000fc80007ffe0ff */
[----:B------:R-:W-:-:S04]  /*0f00*/  LOP3.LUT R7, R7, 0x7f800000, RZ, 0xc0, !PT ;  /* 0x7f80000007077812 */ /* 0x000fc800078ec0ff */
[----:B------:R-:W-:-:S13]  /*0f10*/  ISETP.GT.U32.AND P0, PT, R7, 0x1ffffff, PT ;  /* 0x01ffffff0700780c */ /* 0x000fda0003f04070 */
[----:B------:R-:W-:Y:S05]  /*0f20*/  @P0 BRA `(.L_x_108) ;  /* 0x0000000000100947 */ /* 0x000fea0003800000 */
[----:B------:R-:W-:-:S07]  /*0f30*/  MOV R12, 0xf50 ;  /* 0x00000f50000c7802 */ /* 0x000fce0000000f00 */
[----:B------:R-:W-:Y:S05]  /*0f40*/  CALL.REL.NOINC `($__internal_3_$__cuda_sm20_rcp_rn_f32_slowpath) ;  /* 0x0000000000407944 */ /* 0x000fea0003c00000 */
[----:B------:R-:W-:Y:S01]  /*0f50*/  MOV R8, R11 ;  /* 0x0000000b00087202 */ /* 0x000fe20000000f00 */
[----:B------:R-:W-:Y:S06]  /*0f60*/  BRA `(.L_x_109) ;  /* 0x0000000000107947 */ /* 0x000fec0003800000 */
.L_x_108:
[----:B------:R-:W0:Y:S02]  /*0f70*/  MUFU.RCP R8, R15 ;  /* 0x0000000f00087308 */ /* 0x000e240000001000 */
[----:B0-----:R-:W-:-:S04]  /*0f80*/  FFMA R7, R15, R8, -1 ;  /* 0xbf8000000f077423 */ /* 0x001fc80000000008 */
[----:B------:R-:W-:-:S04]  /*0f90*/  FADD.FTZ R7, -R7, -RZ ;  /* 0x800000ff07077221 */ /* 0x000fc80000010100 */
[----:B------:R-:W-:-:S07]  /*0fa0*/  FFMA R8, R8, R7, R8 ;  /* 0x0000000708087223 */ /* 0x000fce0000000008 */
.L_x_109:
[----:B------:R-:W-:Y:S05]  /*0fb0*/  BSYNC.RECONVERGENT B0 ;  /* 0x0000000000007941 */ /* 0x000fea0003800200 */
.L_x_107:
[----:B------:R-:W0:Y:S01]  /*0fc0*/  LDC.64 R12, c[0x0][0x3a0] ;  /* 0x0000e800ff0c7b82 */ /* 0x000e220000000a00 */
[----:B------:R-:W1:Y:S01]  /*0fd0*/  LDCU UR5, c[0x0][0x3ac] ;  /* 0x00007580ff0577ac */ /* 0x000e620008000800 */
[----:B------:R-:W-:Y:S01]  /*0fe0*/  FMUL R9, R8, R9 ;  /* 0x0000000908097220 */ /* 0x000fe20000400000 */
[----:B------:R-:W-:-:S04]  /*0ff0*/  UIADD3 UR4, UPT, UPT, UR4, 0x1, URZ ;  /* 0x0000000104047890 */ /* 0x000fc8000fffe0ff */
[----:B-1----:R-:W-:Y:S01]  /*1000*/  UISETP.NE.AND UP0, UPT, UR4, UR5, UPT ;  /* 0x000000050400728c */ /* 0x002fe2000bf05270 */
[----:B0-----:R-:W-:-:S05]  /*1010*/  IMAD.WIDE R10, R10, 0x4, R12 ;  /* 0x000000040a0a7825 */ /* 0x001fca00078e020c */
[----:B------:R0:W-:Y:S03]  /*1020*/  STG.E desc[UR10][R10.64], R9 ;  /* 0x000000090a007986 */ /* 0x0001e6000c10190a */
[----:B------:R-:W-:Y:S05]  /*1030*/  BRA.U UP0, `(.L_x_110) ;  /* 0xfffffff100407547 */ /* 0x000fea000b83ffff */
[----:B------:R-:W-:Y:S05]  /*1040*/  EXIT ;  /* 0x000000000000794d */ /* 0x000fea0003800000 */
        .weak           $__internal_3_$__cuda_sm20_rcp_rn_f32_slowpath
        .type           $__internal_3_$__cuda_sm20_rcp_rn_f32_slowpath,@function
        .size           $__internal_3_$__cuda_sm20_rcp_rn_f32_slowpath,($__internal_4_$__cuda_sm3x_div_rn_noftz_f32_slowpath - $__internal_3_$__cuda_sm20_rcp_rn_f32_slowpath)
$__internal_3_$__cuda_sm20_rcp_rn_f32_slowpath:
[----:B------:R-:W-:Y:S01]  /*1050*/  IMAD.SHL.U32 R8, R15, 0x2, RZ ;  /* 0x000000020f087824 */ /* 0x000fe200078e00ff */
[----:B------:R-:W-:Y:S01]  /*1060*/  BSSY.RECONVERGENT B1, `(.L_x_111) ;  /* 0x0000031000017945 */ /* 0x000fe20003800200 */
[----:B------:R-:W-:-:S03]  /*1070*/  MOV R7, R15 ;  /* 0x0000000f00077202 */ /* 0x000fc60000000f00 */
        /* <DEDUP_REMOVED lines=13> */
.L_x_112:
[----:B------:R-:W-:-:S04]  /*1150*/  IADD3 R17, PT, PT, R8, -0xfd, RZ ;  /* 0xffffff0308117810 */ /* 0x000fc80007ffe0ff */
[----:B------:R-:W-:-:S13]  /*1160*/  ISETP.GT.U32.AND P0, PT, R17, 0x1, PT ;  /* 0x000000011100780c */ /* 0x000fda0003f04070 */
[----:B------:R-:W-:Y:S05]  /*1170*/  @P0 BRA `(.L_x_114) ;  /* 0x0000000000780947 */ /* 0x000fea0003800000 */
[----:B------:R-:W-:Y:S01]  /*1180*/  LOP3.LUT R11, R7, 0x7fffff, RZ, 0xc0, !PT ;  /* 0x007fffff070b7812 */ /* 0x000fe200078ec0ff */
[----:B------:R-:W-:Y:S01]  /*1190*/  IMAD.MOV.U32 R16, RZ, RZ, 0x3 ;  /* 0x00000003ff107424 */ /* 0x000fe200078e00ff */
[----:B------:R-:W-:Y:S02]  /*11a0*/  IADD3 R8, PT, PT, R8, -0xfc, RZ ;  /* 0xffffff0408087810 */ /* 0x000fe40007ffe0ff */
[----:B------:R-:W-:Y:S02]  /*11b0*/  LOP3.LUT R11, R11, 0x3f800000, RZ, 0xfc, !PT ;  /* 0x3f8000000b0b7812 */ /* 0x000fe400078efcff */
[----:B------:R-:W-:Y:S02]  /*11c0*/  SHF.L.U32 R16, R16, R17, RZ ;  /* 0x0000001110107219 */ /* 0x000fe400000006ff */
[----:B------:R-:W0:Y:S02]  /*11d0*/  MUFU.RCP R14, R11 ;  /* 0x0000000b000e7308 */ /* 0x000e240000001000 */
        /* <DEDUP_REMOVED lines=11> */
[--C-:B------:R-:W-:Y:S02]  /*1290*/  LOP3.LUT P1, RZ, R14, R17, R13.reuse, 0xf8, !PT ;  /* 0x000000110eff7212 */ /* 0x100fe4000782f80d */
[C---:B------:R-:W-:Y:S02]  /*12a0*/  LOP3.LUT P0, RZ, R16.reuse, 0x1, RZ, 0xc0, !PT ;  /* 0x0000000110ff7812 */ /* 0x040fe4000780c0ff */
[----:B------:R-:W-:Y:S02]  /*12b0*/  LOP3.LUT P2, RZ, R16, 0x2, RZ, 0xc0, !PT ;  /* 0x0000000210ff7812 */ /* 0x000fe4000784c0ff */
[----:B------:R-:W-:Y:S02]  /*12c0*/  SHF.R.U32.HI R8, RZ, R8, R13 ;  /* 0x00000008ff087219 */ /* 0x000fe4000001160d */
[----:B------:R-:W-:-:S02]  /*12d0*/  PLOP3.LUT P0, PT, P0, P1, P2, 0xe0, 0x0 ;  /* 0x000000000000781c */ /* 0x000fc40000703c20 */
[----:B------:R-:W-:Y:S02]  /*12e0*/  LOP3.LUT P1, RZ, R7, 0x7fffff, RZ, 0xc0, !PT ;  /* 0x007fffff07ff7812 */ /* 0x000fe4000782c0ff */
[----:B------:R-:W-:-:S04]  /*12f0*/  SEL R11, RZ, 0x1, !P0 ;  /* 0x00000001ff0b7807 */ /* 0x000fc80004000000 */
[----:B------:R-:W-:-:S04]  /*1300*/  IADD3 R11, PT, PT, -R11, RZ, RZ ;  /* 0x000000ff0b0b7210 */ /* 0x000fc80007ffe1ff */
[----:B------:R-:W-:-:S13]  /*1310*/  ISETP.GE.AND P0, PT, R11, RZ, PT ;  /* 0x000000ff0b00720c */ /* 0x000fda0003f06270 */
[----:B------:R-:W-:-:S05]  /*1320*/  @!P0 VIADD R8, R8, 0x1 ;  /* 0x0000000108088836 */ /* 0x000fca0000000000 */
[----:B------:R-:W-:-:S04]  /*1330*/  @!P1 SHF.L.U32 R8, R8, 0x1, RZ ;  /* 0x0000000108089819 */ /* 0x000fc800000006ff */
[----:B------:R-:W-:Y:S01]  /*1340*/  LOP3.LUT R11, R8, 0x80000000, R7, 0xf8, !PT ;  /* 0x80000000080b7812 */ /* 0x000fe200078ef807 */
[----:B------:R-:W-:Y:S06]  /*1350*/  BRA `(.L_x_113) ;  /* 0x0000000000047947 */ /* 0x000fec0003800000 */
.L_x_114:
[----:B------:R0:W1:Y:S02]  /*1360*/  MUFU.RCP R11, R7 ;  /* 0x00000007000b7308 */ /* 0x0000640000001000 */
.L_x_113:
[----:B------:R-:W-:Y:S05]  /*1370*/  BSYNC.RECONVERGENT B1 ;  /* 0x0000000000017941 */ /* 0x000fea0003800200 */
.L_x_111:
[----:B------:R-:W-:-:S04]  /*1380*/  HFMA2 R13, -RZ, RZ, 0, 0 ;  /* 0x00000000ff0d7431 */ /* 0x000fc800000001ff */
[----:B01----:R-:W-:Y:S05]  /*1390*/  RET.REL.NODEC R12 `(_Z12aft_full_fwdPfS_S_S_S_iib) ;  /* 0xffffffec0c187950 */ /* 0x003fea0003c3ffff */
        .weak           $__internal_4_$__cuda_sm3x_div_rn_noftz_f32_slowpath
        .type           $__internal_4_$__cuda_sm3x_div_rn_noftz_f32_slowpath,@function
        .size           $__internal_4_$__cuda_sm3x_div_rn_noftz_f32_slowpath,(.L_x_206 - $__internal_4_$__cuda_sm3x_div_rn_noftz_f32_slowpath)
$__internal_4_$__cuda_sm3x_div_rn_noftz_f32_slowpath:
[----:B------:R-:W-:Y:S01]  /*13a0*/  SHF.R.U32.HI R10, RZ, 0x17, R12 ;  /* 0x00000017ff0a7819 */ /* 0x000fe2000001160c */
[----:B------:R-:W-:Y:S01]  /*13b0*/  BSSY.RECONVERGENT B2, `(.L_x_115) ;  /* 0x0000063000027945 */ /* 0x000fe20003800200 */
[----:B------:R-:W-:Y:S02]  /*13c0*/  SHF.R.U32.HI R7, RZ, 0x17, R23 ;  /* 0x00000017ff077819 */ /* 0x000fe40000011617 */
[----:B------:R-:W-:Y:S02]  /*13d0*/  LOP3.LUT R10, R10, 0xff, RZ, 0xc0, !PT ;  /* 0x000000ff0a0a7812 */ /* 0x000fe400078ec0ff */
[----:B------:R-:W-:Y:S02]  /*13e0*/  LOP3.LUT R11, R7, 0xff, RZ, 0xc0, !PT ;  /* 0x000000ff070b7812 */ /* 0x000fe400078ec0ff */
[----:B------:R-:W-:-:S03]  /*13f0*/  IADD3 R14, PT, PT, R10, -0x1, RZ ;  /* 0xffffffff0a0e7810 */ /* 0x000fc60007ffe0ff */
[----:B------:R-:W-:Y:S01]  /*1400*/  VIADD R13, R11, 0xffffffff ;  /* 0xffffffff0b0d7836 */ /* 0x000fe20000000000 */
        /* <DEDUP_REMOVED lines=11> */
[----:B------:R-:W-:Y:S02]  /*14c0*/  FSETP.NEU.FTZ.AND P2, PT, |R23|, +INF , PT ;  /* 0x7f8000001700780b */ /* 0x000fe40003f5d200 */
        /* <DEDUP_REMOVED lines=12> */
[----:B------:R-:W-:Y:S02]  /*1590*/  @!P0 IMAD.MOV.U32 R9, RZ, RZ, -0x40 ;  /* 0xffffffc0ff098424 */ /* 0x000fe400078e00ff */
[----:B------:R-:W-:Y:S01]  /*15a0*/  @!P0 FFMA R23, R23, 1.84467440737095516160e+19, RZ ;  /* 0x5f80000017178823 */ /* 0x000fe200000000ff */
[----:B------:R-:W-:Y:S02]  /*15b0*/  @!P1 FFMA R12, R7, 1.84467440737095516160e+19, RZ ;  /* 0x5f800000070c9823 */ /* 0x000fe400000000ff */
[----:B------:R-:W-:-:S07]  /*15c0*/  @!P1 IADD3 R9, PT, PT, R9, 0x40, RZ ;  /* 0x0000004009099810 */ /* 0x000fce0007ffe0ff */
.L_x_116:
[----:B------:R-:W-:Y:S01]  /*15d0*/  LEA R7, R10, 0xc0800000, 0x17 ;  /* 0xc08000000a077811 */ /* 0x000fe200078eb8ff */
[----:B------:R-:W-:Y:S01]  /*15e0*/  BSSY.RECONVERGENT B3, `(.L_x_121) ;  /* 0x0000036000037945 */ /* 0x000fe20003800200 */
[----:B------:R-:W-:Y:S02]  /*15f0*/  IADD3 R11, PT, PT, R11, -0x7f, RZ ;  /* 0xffffff810b0b7810 */ /* 0x000fe40007ffe0ff */
[----:B------:R-:W-:-:S03]  /*1600*/  IADD3 R12, PT, PT, -R7, R12, RZ ;  /* 0x0000000c070c7210 */ /* 0x000fc60007ffe1ff */
[C---:B------:R-:W-:Y:S01]  /*1610*/  IMAD R7, R11.reuse, -0x800000, R23 ;  /* 0xff8000000b077824 */ /* 0x040fe200078e0217 */
[----:B------:R0:W1:Y:S01]  /*1620*/  MUFU.RCP R13, R12 ;  /* 0x0000000c000d7308 */ /* 0x0000620000001000 */
[----:B------:R-:W-:Y:S01]  /*1630*/  FADD.FTZ R14, -R12, -RZ ;  /* 0x800000ff0c0e7221 */ /* 0x000fe20000010100 */
[----:B0-----:R-:W-:-:S05]  /*1640*/  IADD3 R12, PT, PT, R11, 0x7f, -R10 ;  /* 0x0000007f0b0c7810 */ /* 0x001fca0007ffe80a */
[----:B------:R-:W-:Y:S02]  /*1650*/  IMAD.IADD R12, R12, 0x1, R9 ;  /* 0x000000010c0c7824 */ /* 0x000fe400078e0209 */
        /* <DEDUP_REMOVED lines=26> */
[----:B------:R-:W-:Y:S01]  /*1800*/  IMAD.MOV R13, RZ, RZ, -R15 ;  /* 0x000000ffff0d7224 */ /* 0x000fe200078e0a0f */
[----:B------:R-:W-:Y:S02]  /*1810*/  ISETP.NE.AND P1, PT, R15, RZ, PT ;  /* 0x000000ff0f00720c */ /* 0x000fe40003f25270 */
[----:B------:R-:W-:-:S02]  /*1820*/  LOP3.LUT R11, R11, 0x800000, RZ, 0xfc, !PT ;  /* 0x008000000b0b7812 */ /* 0x000fc400078efcff */
[----:B------:R-:W-:Y:S02]  /*1830*/  FSETP.NEU.FTZ.AND P0, PT, R9, R10, PT ;  /* 0x0000000a0900720b */ /* 0x000fe40003f1d000 */
[----:B------:R-:W-:Y:S02]  /*1840*/  SHF.L.U32 R12, R11, R12, RZ ;  /* 0x0000000c0b0c7219 */ /* 0x000fe400000006ff */
        /* <DEDUP_REMOVED lines=11> */
.L_x_123:
[----:B------:R-:W-:-:S04]  /*1900*/  LOP3.LUT R7, R7, 0x80000000, RZ, 0xc0, !PT ;  /* 0x8000000007077812 */ /* 0x000fc800078ec0ff */
[----:B------:R-:W-:Y:S01]  /*1910*/  LOP3.LUT R7, R7, 0x7f800000, RZ, 0xfc, !PT ;  /* 0x7f80000007077812 */ /* 0x000fe200078efcff */
[----:B------:R-:W-:Y:S06]  /*1920*/  BRA `(.L_x_124) ;  /* 0x0000000000047947 */ /* 0x000fec0003800000 */
.L_x_122:
[----:B------:R-:W-:-:S07]  /*1930*/  LEA R7, R12, R7, 0x17 ;  /* 0x000000070c077211 */ /* 0x000fce00078eb8ff */
.L_x_124:
[----:B------:R-:W-:Y:S05]  /*1940*/  BSYNC.RECONVERGENT B3 ;  /* 0x0000000000037941 */ /* 0x000fea0003800200 */
.L_x_121:
[----:B------:R-:W-:Y:S05]  /*1950*/  BRA `(.L_x_125) ;  /* 0x0000000000207947 */ /* 0x000fea0003800000 */
.L_x_120:
[----:B------:R-:W-:-:S04]  /*1960*/  LOP3.LUT R7, R12, 0x80000000, R23, 0x48, !PT ;  /* 0x800000000c077812 */ /* 0x000fc800078e4817 */
[----:B------:R-:W-:Y:S01]  /*1970*/  LOP3.LUT R7, R7, 0x7f800000, RZ, 0xfc, !PT ;  /* 0x7f80000007077812 */ /* 0x000fe200078efcff */
[----:B------:R-:W-:Y:S06]  /*1980*/  BRA `(.L_x_125) ;  /* 0x0000000000147947 */ /* 0x000fec0003800000 */
.L_x_119:
[----:B------:R-:W-:Y:S01]  /*1990*/  LOP3.LUT R7, R12, 0x80000000, R23, 0x48, !PT ;  /* 0x800000000c077812 */ /* 0x000fe200078e4817 */
[----:B------:R-:W-:Y:S06]  /*19a0*/  BRA `(.L_x_125) ;  /* 0x00000000000c7947 */ /* 0x000fec0003800000 */
.L_x_118:
[----:B------:R-:W0:Y:S01]  /*19b0*/  MUFU.RSQ R7, -QNAN ;  /* 0xffc0000000077908 */ /* 0x000e220000001400 */
[----:B------:R-:W-:Y:S05]  /*19c0*/  BRA `(.L_x_125) ;  /* 0x0000000000047947 */ /* 0x000fea0003800000 */
.L_x_117:
[----:B------:R-:W-:-:S07]  /*19d0*/  FADD.FTZ R7, R23, R7 ;  /* 0x0000000717077221 */ /* 0x000fce0000010000 */
.L_x_125:
[----:B------:R-:W-:Y:S05]  /*19e0*/  BSYNC.RECONVERGENT B2 ;  /* 0x0000000000027941 */ /* 0x000fea0003800200 */
.L_x_115:
[----:B------:R-:W-:-:S04]  /*19f0*/  HFMA2 R9, -RZ, RZ, 0, 0 ;  /* 0x00000000ff097431 */ /* 0x000fc800000001ff */
[----:B0-----:R-:W-:Y:S05]  /*1a00*/  RET.REL.NODEC R8 `(_Z12aft_full_fwdPfS_S_S_S_iib) ;  /* 0xffffffe4087c7950 */ /* 0x001fea0003c3ffff */
.L_x_126:
        /* <DEDUP_REMOVED lines=15> */
.L_x_206:


//--------------------- .text._Z7log_bwdPfS_S_i   --------------------------
	.section	.text._Z7log_bwdPfS_S_i,"ax",@progbits
	.align	128
        .global         _Z7log_bwdPfS_S_i
        .type           _Z7log_bwdPfS_S_i,@function
        .size           _Z7log_bwdPfS_S_i,(.L_x_207 - _Z7log_bwdPfS_S_i)
        .other          _Z7log_bwdPfS_S_i,@"STO_CUDA_ENTRY STV_DEFAULT"
_Z7log_bwdPfS_S_i:
.text._Z7log_bwdPfS_S_i:
[----:B------:R-:W-:Y:S01]  /*0000*/  LDC R1, c[0x0][0x37c] ;  /* 0x0000df00ff017b82 */ /* 0x000fe20000000800 */
[----:B------:R-:W0:Y:S07]  /*0010*/  S2R R0, SR_TID.X ;  /* 0x0000000000007919 */ /* 0x000e2e0000002100 */
[----:B------:R-:W0:Y:S01]  /*0020*/  S2UR UR4, SR_CTAID.X ;  /* 0x00000000000479c3 */ /* 0x000e220000002500 */
[----:B------:R-:W1:Y:S07]  /*0030*/  LDCU UR5, c[0x0][0x398] ;  /* 0x00007300ff0577ac */ /* 0x000e6e0008000800 */
[----:B------:R-:W0:Y:S02]  /*0040*/  LDC R3, c[0x0][0x360] ;  /* 0x0000d800ff037b82 */ /* 0x000e240000000800 */
[----:B0-----:R-:W-:-:S05]  /*0050*/  IMAD R3, R3, UR4, R0 ;  /* 0x0000000403037c24 */ /* 0x001fca000f8e0200 */
[----:B-1----:R-:W-:-:S13]  /*0060*/  ISETP.GE.AND P0, PT, R3, UR5, PT ;  /* 0x0000000503007c0c */ /* 0x002fda000bf06270 */
[----:B------:R-:W-:Y:S05]  /*0070*/  @P0 EXIT ;  /* 0x000000000000094d */ /* 0x000fea0003800000 */
[----:B------:R-:W0:Y:S01]  /*0080*/  LDC.64 R6, c[0x0][0x380] ;  /* 0x0000e000ff067b82 */ /* 0x000e220000000a00 */
[----:B------:R-:W1:Y:S07]  /*0090*/  LDCU.64 UR4, c[0x0][0x358] ;  /* 0x00006b00ff0477ac */ /* 0x000e6e0008000a00 */
[----:B------:R-:W2:Y:S01]  /*00a0*/  LDC.64 R4, c[0x0][0x390] ;  /* 0x0000e400ff047b82 */ /* 0x000ea20000000a00 */
[----:B0-----:R-:W-:-:S06]  /*00b0*/  IMAD.WIDE R6, R3, 0x4, R6 ;  /* 0x0000000403067825 */ /* 0x001fcc00078e0206 */
[----:B-1----:R-:W3:Y:S01]  /*00c0*/  LDG.E R6, desc[UR4][R6.64] ;  /* 0x0000000406067981 */ /* 0x002ee2000c1e1900 */
[----:B------:R-:W-:Y:S01]  /*00d0*/  BSSY.RECONVERGENT B0, `(.L_x_127) ;  /* 0x000000e000007945 */ /* 0x000fe20003800200 */
[----:B--2---:R-:W-:-:S04]  /*00e0*/  IMAD.WIDE R4, R3, 0x4, R4 ;  /* 0x0000000403047825 */ /* 0x004fc800078e0204 */
[----:B---3--:R-:W-:-:S04]  /*00f0*/  FADD R0, R6, 1.0000000116860974231e-07 ;  /* 0x33d6bf9506007421 */ /* 0x008fc80000000000 */
[----:B------:R-:W-:-:S05]  /*0100*/  VIADD R2, R0, 0x1800000 ;  /* 0x0180000000027836 */ /* 0x000fca0000000000 */
[----:B------:R-:W-:-:S04]  /*0110*/  LOP3.LUT R2, R2, 0x7f800000, RZ, 0xc0, !PT ;  /* 0x7f80000002027812 */ /* 0x000fc800078ec0ff */
[----:B------:R-:W-:-:S13]  /*0120*/  ISETP.GT.U32.AND P0, PT, R2, 0x1ffffff, PT ;  /* 0x01ffffff0200780c */ /* 0x000fda0003f04070 */
[----:B------:R-:W-:Y:S05]  /*0130*/  @P0 BRA `(.L_x_128) ;  /* 0x00000000000c0947 */ /* 0x000fea0003800000 */
[----:B------:R-:W-:-:S07]  /*0140*/  MOV R6, 0x160 ;  /* 0x0000016000067802 */ /* 0x000fce0000000f00 */
[----:B------:R-:W-:Y:S05]  /*0150*/  CALL.REL.NOINC `($__internal_5_$__cuda_sm20_rcp_rn_f32_slowpath) ;  /* 0x0000000000307944 */ /* 0x000fea0003c00000 */
[----:B------:R-:W-:Y:S05]  /*0160*/  BRA `(.L_x_129) ;  /* 0x0000000000107947 */ /* 0x000fea0003800000 */
.L_x_128:
[----:B------:R-:W0:Y:S02]  /*0170*/  MUFU.RCP R7, R0 ;  /* 0x0000000000077308 */ /* 0x000e240000001000 */
[----:B0-----:R-:W-:-:S04]  /*0180*/  FFMA R2, R0, R7, -1 ;  /* 0xbf80000000027423 */ /* 0x001fc80000000007 */
[----:B------:R-:W-:-:S04]  /*0190*/  FADD.FTZ R2, -R2, -RZ ;  /* 0x800000ff02027221 */ /* 0x000fc80000010100 */
[----:B------:R-:W-:-:S07]  /*01a0*/  FFMA R8, R7, R2, R7 ;  /* 0x0000000207087223 */ /* 0x000fce0000000007 */
.L_x_129:
[----:B------:R-:W-:Y:S05]  /*01b0*/  BSYNC.RECONVERGENT B0 ;  /* 0x0000000000007941 */ /* 0x000fea0003800200 */
.L_x_127:
[----:B------:R-:W0:Y:S02]  /*01c0*/  LDC.64 R6, c[0x0][0x388] ;  /* 0x0000e200ff067b82 */ /* 0x000e240000000a00 */
[----:B0-----:R-:W-:-:S06]  /*01d0*/  IMAD.WIDE R2, R3, 0x4, R6 ;  /* 0x0000000403027825 */ /* 0x001fcc00078e0206 */
[----:B------:R-:W2:Y:S02]  /*01e0*/  LDG.E R3, desc[UR4][R2.64] ;  /* 0x0000000402037981 */ /* 0x000ea4000c1e1900 */
[----:B--2---:R-:W-:-:S05]  /*01f0*/  FMUL R7, R3, R8 ;  /* 0x0000000803077220 */ /* 0x004fca0000400000 */
[----:B------:R-:W-:Y:S01]  /*0200*/  REDG.E.ADD.F32.FTZ.RN.STRONG.GPU desc[UR4][R4.64], R7 ;  /* 0x00000007040079a6 */ /* 0x000fe2000c12f304 */
[----:B------:R-:W-:Y:S05]  /*0210*/  EXIT ;  /* 0x000000000000794d */ /* 0x000fea0003800000 */
        .weak           $__internal_5_$__cuda_sm20_rcp_rn_f32_slowpath
        .type           $__internal_5_$__cuda_sm20_rcp_rn_f32_slowpath,@function
        .size           $__internal_5_$__cuda_sm20_rcp_rn_f32_slowpath,(.L_x_207 - $__internal_5_$__cuda_sm20_rcp_rn_f32_slowpath)
$__internal_5_$__cuda_sm20_rcp_rn_f32_slowpath:
[----:B------:R-:W-:Y:S01]  /*0220*/  IMAD.SHL.U32 R2, R0, 0x2, RZ ;  /* 0x0000000200027824 */ /* 0x000fe200078e00ff */
[----:B------:R-:W-:Y:S04]  /*0230*/  BSSY.RECONVERGENT B1, `(.L_x_130) ;  /* 0x0000030000017945 */ /* 0x000fe80003800200 */
[----:B------:R-:W-:-:S04]  /*0240*/  SHF.R.U32.HI R2, RZ, 0x18, R2 ;  /* 0x00000018ff027819 */ /* 0x000fc80000011602 */
[----:B------:R-:W-:-:S13]  /*0250*/  ISETP.NE.U32.AND P0, PT, R2, RZ, PT ;  /* 0x000000ff0200720c */ /* 0x000fda0003f05070 */
[----:B------:R-:W-:Y:S05]  /*0260*/  @P0 BRA `(.L_x_131) ;  /* 0x0000000000280947 */ /* 0x000fea0003800000 */
[----:B------:R-:W-:-:S05]  /*0270*/  IMAD.SHL.U32 R2, R0, 0x2, RZ ;  /* 0x0000000200027824 */ /* 0x000fca00078e00ff */
        /* <DEDUP_REMOVED lines=9> */
.L_x_131:
[----:B------:R-:W-:-:S05]  /*0310*/  VIADD R7, R2, 0xffffff03 ;  /* 0xffffff0302077836 */ /* 0x000fca0000000000 */
        /* <DEDUP_REMOVED lines=15> */
[----:B------:R-:W-:-:S03]  /*0410*/  LOP3.LUT R8, R13, R10, RZ, 0xc0, !PT ;  /* 0x0000000a0d087212 */ /* 0x000fc600078ec0ff */
[----:B------:R-:W-:Y:S01]  /*0420*/  IMAD.MOV R9, RZ, RZ, -R9 ;  /* 0x000000ffff097224 */ /* 0x000fe200078e0a09 */
[----:B------:R-:W-:-:S04]  /*0430*/  SHF.R.U32.HI R8, RZ, R7, R8 ;  /* 0x00000007ff087219 */ /* 0x000fc80000011608 */
[----:B------:R-:W-:Y:S02]  /*0440*/  LOP3.LUT P1, RZ, R9, R7, R10, 0xf8, !PT ;  /* 0x0000000709ff7212 */ /* 0x000fe4000782f80a */
[C---:B------:R-:W-:Y:S02]  /*0450*/  LOP3.LUT P0, RZ, R8.reuse, 0x1, RZ, 0xc0, !PT ;  /* 0x0000000108ff7812 */ /* 0x040fe4000780c0ff */
[----:B------:R-:W-:-:S04]  /*0460*/  LOP3.LUT P2, RZ, R8, 0x2, RZ, 0xc0, !PT ;  /* 0x0000000208ff7812 */ /* 0x000fc8000784c0ff */
[----:B------:R-:W-:Y:S02]  /*0470*/  PLOP3.LUT P0, PT, P0, P1, P2, 0xe0, 0x0 ;  /* 0x000000000000781c */ /* 0x000fe40000703c20 */
[----:B------:R-:W-:Y:S02]  /*0480*/  LOP3.LUT P1, RZ, R0, 0x7fffff, RZ, 0xc0, !PT ;  /* 0x007fffff00ff7812 */ /* 0x000fe4000782c0ff */
[----:B------:R-:W-:-:S05]  /*0490*/  SEL R7, RZ, 0x1, !P0 ;  /* 0x00000001ff077807 */ /* 0x000fca0004000000 */
[----:B------:R-:W-:-:S05]  /*04a0*/  IMAD.MOV R7, RZ, RZ, -R7 ;  /* 0x000000ffff077224 */ /* 0x000fca00078e0a07 */
[----:B------:R-:W-:Y:S02]  /*04b0*/  ISETP.GE.AND P0, PT, R7, RZ, PT ;  /* 0x000000ff0700720c */ /* 0x000fe40003f06270 */
[----:B------:R-:W-:-:S04]  /*04c0*/  IADD3 R7, PT, PT, R2, -0xfc, RZ ;  /* 0xffffff0402077810 */ /* 0x000fc80007ffe0ff */
[----:B------:R-:W-:-:S07]  /*04d0*/  SHF.R.U32.HI R7, RZ, R7, R10 ;  /* 0x00000007ff077219 */ /* 0x000fce000001160a */
[----:B------:R-:W-:-:S04]  /*04e0*/  @!P0 VIADD R7, R7, 0x1 ;  /* 0x0000000107078836 */ /* 0x000fc80000000000 */
[----:B------:R-:W-:-:S05]  /*04f0*/  @!P1 IMAD.SHL.U32 R7, R7, 0x2, RZ ;  /* 0x0000000207079824 */ /* 0x000fca00078e00ff */
[----:B------:R-:W-:Y:S01]  /*0500*/  LOP3.LUT R7, R7, 0x80000000, R0, 0xf8, !PT ;  /* 0x8000000007077812 */ /* 0x000fe200078ef800 */
[----:B------:R-:W-:Y:S06]  /*0510*/  BRA `(.L_x_132) ;  /* 0x0000000000047947 */ /* 0x000fec0003800000 */
.L_x_133:
[----:B------:R0:W1:Y:S02]  /*0520*/  MUFU.RCP R7, R0 ;  /* 0x0000000000077308 */ /* 0x0000640000001000 */
.L_x_132:
[----:B------:R-:W-:Y:S05]  /*0530*/  BSYNC.RECONVERGENT B1 ;  /* 0x0000000000017941 */ /* 0x000fea0003800200 */
.L_x_130:
[----:B-1----:R-:W-:Y:S01]  /*0540*/  MOV R8, R7 ;  /* 0x0000000700087202 */ /* 0x002fe20000000f00 */
[----:B------:R-:W-:-:S04]  /*0550*/  IMAD.MOV.U32 R7, RZ, RZ, 0x0 ;  /* 0x00000000ff077424 */ /* 0x000fc800078e00ff */
[----:B0-----:R-:W-:Y:S05]  /*0560*/  RET.REL.NODEC R6 `(_Z7log_bwdPfS_S_i) ;  /* 0xfffffff806a47950 */ /* 0x001fea0003c3ffff */
.L_x_134:
        /* <DEDUP_REMOVED lines=9> */
.L_x_207:


//--------------------- .text._Z7log_fwdPfS_i     --------------------------
	.section	.text._Z7log_fwdPfS_i,"ax",@progbits
	.align	128
        .global         _Z7log_fwdPfS_i
        .type           _Z7log_fwdPfS_i,@function
        .size           _Z7log_fwdPfS_i,(.L_x_215 - _Z7log_fwdPfS_i)
        .other          _Z7log_fwdPfS_i,@"STO_CUDA_ENTRY STV_DEFAULT"
_Z7log_fwdPfS_i:
.text._Z7log_fwdPfS_i:
        /* <DEDUP_REMOVED lines=9> */
[----:B------:R-:W1:Y:S01]  /*0090*/  LDCU.64 UR4, c[0x0][0x358] ;  /* 0x00006b00ff0477ac */ /* 0x000e620008000a00 */
[----:B0-----:R-:W-:-:S06]  /*00a0*/  IMAD.WIDE R2, R5, 0x4, R2 ;  /* 0x0000000405027825 */ /* 0x001fcc00078e0202 */
[----:B-1----:R-:W2:Y:S01]  /*00b0*/  LDG.E R2, desc[UR4][R2.64] ;  /* 0x0000000402027981 */ /* 0x002ea2000c1e1900 */
[----:B------:R-:W-:Y:S02]  /*00c0*/  HFMA2 R9, -RZ, RZ, 1.5048828125, 33.21875 ;  /* 0x3e055027ff097431 */ /* 0x000fe400000001ff */
[----:B--2---:R-:W-:Y:S02]  /*00d0*/  FADD R0, R2, 1.0000000116860974231e-07 ;  /* 0x33d6bf9502007421 */ /* 0x004fe40000000000 */
[----:B------:R-:W0:Y:S03]  /*00e0*/  LDC.64 R2, c[0x0][0x388] ;  /* 0x0000e200ff027b82 */ /* 0x000e260000000a00 */
[----:B------:R-:W-:-:S13]  /*00f0*/  FSETP.GEU.AND P0, PT, R0, 1.175494350822287508e-38, PT ;  /* 0x008000000000780b */ /* 0x000fda0003f0e000 */
[----:B------:R-:W-:-:S05]  /*0100*/  @!P0 FMUL R0, R0, 8388608 ;  /* 0x4b00000000008820 */ /* 0x000fca0000400000 */
[----:B------:R-:W-:Y:S01]  /*0110*/  IADD3 R4, PT, PT, R0, -0x3f2aaaab, RZ ;  /* 0xc0d5555500047810 */ /* 0x000fe20007ffe0ff */
[----:B0-----:R-:W-:-:S03]  /*0120*/  IMAD.WIDE R2, R5, 0x4, R2 ;  /* 0x0000000405027825 */ /* 0x001fc600078e0202 */
[----:B------:R-:W-:-:S04]  /*0130*/  LOP3.LUT R7, R4, 0xff800000, RZ, 0xc0, !PT ;  /* 0xff80000004077812 */ /* 0x000fc800078ec0ff */
[-C--:B------:R-:W-:Y:S02]  /*0140*/  IADD3 R4, PT, PT, R0, -R7.reuse, RZ ;  /* 0x8000000700047210 */ /* 0x080fe40007ffe0ff */
[----:B------:R-:W-:-:S03]  /*0150*/  I2FP.F32.S32 R7, R7 ;  /* 0x0000000700077245 */ /* 0x000fc60000201400 */
[----:B------:R-:W-:Y:S01]  /*0160*/  FADD R6, R4, -1 ;  /* 0xbf80000004067421 */ /* 0x000fe20000000000 */
[----:B------:R-:W-:Y:S02]  /*0170*/  FSEL R4, RZ, -23, P0 ;  /* 0xc1b80000ff047808 */ /* 0x000fe40000000000 */
[----:B------:R-:W-:Y:S01]  /*0180*/  ISETP.GT.U32.AND P0, PT, R0, 0x7f7fffff, PT ;  /* 0x7f7fffff0000780c */ /* 0x000fe20003f04070 */
[C---:B------:R-:W-:Y:S02]  /*0190*/  FFMA R9, R6.reuse, -R9, 0.14084610342979431152 ;  /* 0x3e1039f606097423 */ /* 0x040fe40000000809 */
[----:B------:R-:W-:Y:S01]  /*01a0*/  FFMA R4, R7, 1.1920928955078125e-07, R4 ;  /* 0x3400000007047823 */ /* 0x000fe20000000004 */
[----:B------:R-:W-:Y:S01]  /*01b0*/  MOV R7, 0x7f800000 ;  /* 0x7f80000000077802 */ /* 0x000fe20000000f00 */
[----:B------:R-:W-:-:S04]  /*01c0*/  FFMA R9, R6, R9, -0.12148627638816833496 ;  /* 0xbdf8cdcc06097423 */ /* 0x000fc80000000009 */
[----:B------:R-:W-:-:S04]  /*01d0*/  FFMA R9, R6, R9, 0.13980610668659210205 ;  /* 0x3e0f295506097423 */ /* 0x000fc80000000009 */
[----:B------:R-:W-:-:S04]  /*01e0*/  FFMA R9, R6, R9, -0.16684235632419586182 ;  /* 0xbe2ad8b906097423 */ /* 0x000fc80000000009 */
[----:B------:R-:W-:-:S04]  /*01f0*/  FFMA R9, R6, R9, 0.20012299716472625732 ;  /* 0x3e4ced0b06097423 */ /* 0x000fc80000000009 */
[----:B------:R-:W-:-:S04]  /*0200*/  FFMA R9, R6, R9, -0.24999669194221496582 ;  /* 0xbe7fff2206097423 */ /* 0x000fc80000000009 */
[----:B------:R-:W-:-:S04]  /*0210*/  FFMA R9, R6, R9, 0.33333182334899902344 ;  /* 0x3eaaaa7806097423 */ /* 0x000fc80000000009 */
[----:B------:R-:W-:-:S04]  /*0220*/  FFMA R9, R6, R9, -0.5 ;  /* 0xbf00000006097423 */ /* 0x000fc80000000009 */
[----:B------:R-:W-:-:S04]  /*0230*/  FMUL R9, R6, R9 ;  /* 0x0000000906097220 */ /* 0x000fc80000400000 */
[----:B------:R-:W-:-:S04]  /*0240*/  FFMA R9, R6, R9, R6 ;  /* 0x0000000906097223 */ /* 0x000fc80000000006 */
[----:B------:R-:W-:Y:S01]  /*0250*/  FFMA R4, R4, 0.69314718246459960938, R9 ;  /* 0x3f31721804047823 */ /* 0x000fe20000000009 */
[C---:B------:R-:W-:Y:S01]  /*0260*/  @P0 FFMA R4, R0.reuse, R7, +INF ;  /* 0x7f80000000040423 */ /* 0x040fe20000000007 */
[----:B------:R-:W-:-:S04]  /*0270*/  FSETP.NEU.AND P0, PT, R0, RZ, PT ;  /* 0x000000ff0000720b */ /* 0x000fc80003f0d000 */
[----:B------:R-:W-:-:S05]  /*0280*/  FSEL R5, R4, -INF , P0 ;  /* 0xff80000004057808 */ /* 0x000fca0000000000 */
[----:B------:R-:W-:Y:S01]  /*0290*/  STG.E desc[UR4][R2.64], R5 ;  /* 0x0000000502007986 */ /* 0x000fe2000c101904 */
[----:B------:R-:W-:Y:S05]  /*02a0*/  EXIT ;  /* 0x000000000000794d */ /* 0x000fea0003800000 */
.L_x_135:
        /* <DEDUP_REMOVED lines=13> */
.L_x_215:


//--------------------- .text._Z10matmul_bwdPfS_S_S_S_iii --------------------------
	.section	.text._Z10matmul_bwdPfS_S_S_S_iii,"ax",@progbits
	.align	128
        .global         _Z10matmul_bwdPfS_S_S_S_iii
        .type           _Z10matmul_bwdPfS_S_S_S_iii,@function
        .size           _Z10matmul_bwdPfS_S_S_S_iii,(.L_x_216 - _Z10matmul_bwdPfS_S_S_S_iii)
        .other          _Z10matmul_bwdPfS_S_S_S_iii,@"STO_CUDA_ENTRY STV_DEFAULT"
_Z10matmul_bwdPfS_S_S_S_iii:
.text._Z10matmul_bwdPfS_S_S_S_iii:
[----:B------:R-:W-:Y:S01]  /*0000*/  LDC R1, c[0x0][0x37c] ;  /* 0x0000df00ff017b82 */ /* 0x000fe20000000800 */
[----:B------:R-:W0:Y:S07]  /*0010*/  S2R R3, SR_TID.X ;  /* 0x0000000000037919 */ /* 0x000e2e0000002100 */
[----:B------:R-:W1:Y:S01]  /*0020*/  LDC R5, c[0x0][0x364] ;  /* 0x0000d900ff057b82 */ /* 0x000e620000000800 */
[----:B------:R-:W2:Y:S01]  /*0030*/  LDCU UR6, c[0x0][0x3a8] ;  /* 0x00007500ff0677ac */ /* 0x000ea20008000800 */
[----:B------:R-:W1:Y:S06]  /*0040*/  S2R R2, SR_TID.Y ;  /* 0x0000000000027919 */ /* 0x000e6c0000002200 */
[----:B------:R-:W0:Y:S08]  /*0050*/  S2UR UR5, SR_CTAID.X ;  /* 0x00000000000579c3 */ /* 0x000e300000002500 */
[----:B------:R-:W0:Y:S08]  /*0060*/  LDC R0, c[0x0][0x360] ;  /* 0x0000d800ff007b82 */ /* 0x000e300000000800 */
[----:B------:R-:W1:Y:S08]  /*0070*/  S2UR UR4, SR_CTAID.Y ;  /* 0x00000000000479c3 */ /* 0x000e700000002600 */
[----:B------:R-:W3:Y:S01]  /*0080*/  LDC R19, c[0x0][0x3b0] ;  /* 0x0000ec00ff137b82 */ /* 0x000ee20000000800 */
[----:B0-----:R-:W-:-:S02]  /*0090*/  IMAD R0, R0, UR5, R3 ;  /* 0x0000000500007c24 */ /* 0x001fc4000f8e0203 */
[----:B-1----:R-:W-:-:S03]  /*00a0*/  IMAD R5, R5, UR4, R2 ;  /* 0x0000000405057c24 */ /* 0x002fc6000f8e0202 */
[----:B---3--:R-:W-:-:S04]  /*00b0*/  ISETP.GE.AND P0, PT, R0, R19, PT ;  /* 0x000000130000720c */ /* 0x008fc80003f06270 */
[----:B--2---:R-:W-:-:S13]  /*00c0*/  ISETP.GE.OR P0, PT, R5, UR6, P0 ;  /* 0x0000000605007c0c */ /* 0x004fda0008706670 */
[----:B------:R-:W-:Y:S05]  /*00d0*/  @P0 EXIT ;  /* 0x000000000000094d */ /* 0x000fea0003800000 */
[----:B------:R-:W0:Y:S08]  /*00e0*/  LDC R18, c[0x0][0x3ac] ;  /* 0x0000eb00ff127b82 */ /* 0x000e300000000800 */
[----:B------:R-:W1:Y:S01]  /*00f0*/  LDC.64 R2, c[0x0][0x390] ;  /* 0x0000e400ff027b82 */ /* 0x000e620000000a00 */
[----:B0-----:R-:W-:-:S13]  /*0100*/  ISETP.GE.AND P0, PT, R18, 0x1, PT ;  /* 0x000000011200780c */ /* 0x001fda0003f06270 */
[----:B-1----:R-:W-:Y:S05]  /*0110*/  @!P0 EXIT ;  /* 0x000000000000894d */ /* 0x002fea0003800000 */
[----:B------:R-:W0:Y:S01]  /*0120*/  LDCU.64 UR4, c[0x0][0x358] ;  /* 0x00006b00ff0477ac */ /* 0x000e220008000a00 */
[----:B------:R-:W-:Y:S01]  /*0130*/  ISETP.GE.U32.AND P0, PT, R18, 0x8, PT ;  /* 0x000000081200780c */ /* 0x000fe20003f06070 */
[C---:B------:R-:W-:Y:S02]  /*0140*/  IMAD R7, R5.reuse, R19, R0 ;  /* 0x0000001305077224 */ /* 0x040fe400078e0200 */
[----:B------:R-:W-:Y:S02]  /*0150*/  IMAD R20, R5, R18, RZ ;  /* 0x0000001205147224 */ /* 0x000fe400078e02ff */
[----:B------:R-:W-:-:S04]  /*0160*/  IMAD.WIDE R2, R7, 0x4, R2 ;  /* 0x0000000407027825 */ /* 0x000fc800078e0202 */
[----:B------:R-:W-:Y:S01]  /*0170*/  HFMA2 R23, -RZ, RZ, 0, 0 ;  /* 0x00000000ff177431 */ /* 0x000fe200000001ff */
[----:B0-----:R0:W5:Y:S03]  /*0180*/  LDG.E R21, desc[UR4][R2.64] ;  /* 0x0000000402157981 */ /* 0x001166000c1e1900 */
[----:B------:R-:W-:Y:S05]  /*0190*/  @!P0 BRA `(.L_x_136) ;  /* 0x0000000400688947 */ /* 0x000fea0003800000 */
[----:B------:R-:W1:Y:S01]  /*01a0*/  LDCU.64 UR6, c[0x0][0x380] ;  /* 0x00007000ff0677ac */ /* 0x000e620008000a00 */
[----:B------:R-:W2:Y:S01]  /*01b0*/  LDC.64 R4, c[0x0][0x3a0] ;  /* 0x0000e800ff047b82 */ /* 0x000ea20000000a00 */
[----:B------:R-:W-:Y:S01]  /*01c0*/  MOV R6, 0x10 ;  /* 0x0000001000067802 */ /* 0x000fe20000000f00 */
[----:B------:R-:W3:Y:S01]  /*01d0*/  LDCU.64 UR8, c[0x0][0x398] ;  /* 0x00007300ff0877ac */ /* 0x000ee20008000a00 */
[----:B------:R-:W-:Y:S02]  /*01e0*/  MOV R7, 0x0 ;  /* 0x0000000000077802 */ /* 0x000fe40000000f00 */
[----:B------:R-:W-:-:S03]  /*01f0*/  LOP3.LUT R23, R18, 0x7ffffff8, RZ, 0xc0, !PT ;  /* 0x7ffffff812177812 */ /* 0x000fc600078ec0ff */
[----:B0-----:R-:W0:Y:S01]  /*0200*/  LDC.64 R2, c[0x0][0x388] ;  /* 0x0000e200ff027b82 */ /* 0x001e220000000a00 */
[----:B------:R-:W-:Y:S01]  /*0210*/  IMAD.WIDE.U32 R6, R20, 0x4, R6 ;  /* 0x0000000414067825 */ /* 0x000fe200078e0006 */
[----:B------:R-:W-:Y:S02]  /*0220*/  MOV R25, R0 ;  /* 0x0000000000197202 */ /* 0x000fe40000000f00 */
[----:B------:R-:W-:Y:S02]  /*0230*/  IADD3 R22, PT, PT, -R23, RZ, RZ ;  /* 0x000000ff17167210 */ /* 0x000fe40007ffe1ff */
[C---:B-1----:R-:W-:Y:S02]  /*0240*/  IADD3 R14, P0, PT, R6.reuse, UR6, RZ ;  /* 0x00000006060e7c10 */ /* 0x042fe4000ff1e0ff */
[----:B---3--:R-:W-:Y:S02]  /*0250*/  IADD3 R10, P1, PT, R6, UR8, RZ ;  /* 0x00000008060a7c10 */ /* 0x008fe4000ff3e0ff */
[----:B------:R-:W-:-:S02]  /*0260*/  IADD3.X R17, PT, PT, R7, UR7, RZ, P0, !PT ;  /* 0x0000000707117c10 */ /* 0x000fc400087fe4ff */
[----:B------:R-:W-:-:S09]  /*0270*/  IADD3.X R11, PT, PT, R7, UR9, RZ, P1, !PT ;  /* 0x00000009070b7c10 */ /* 0x000fd20008ffe4ff */
.L_x_137:
[----:B0--3--:R-:W-:-:S05]  /*0280*/  IMAD.WIDE R12, R25, 0x4, R2 ;  /* 0x00000004190c7825 */ /* 0x009fca00078e0202 */
[----:B------:R-:W3:Y:S01]  /*0290*/  LDG.E R6, desc[UR4][R12.64] ;  /* 0x000000040c067981 */ /* 0x000ee2000c1e1900 */
[----:B------:R-:W-:Y:S02]  /*02a0*/  MOV R8, R10 ;  /* 0x0000000a00087202 */ /* 0x000fe40000000f00 */
[----:B------:R-:W-:Y:S02]  /*02b0*/  MOV R9, R11 ;  /* 0x0000000b00097202 */ /* 0x000fe40000000f00 */
[----:B------:R-:W-:Y:S01]  /*02c0*/  MOV R7, R17 ;  /* 0x0000001100077202 */ /* 0x000fe20000000f00 */
[----:B---3-5:R-:W-:Y:S01]  /*02d0*/  FMUL R27, R21, R6 ;  /* 0x00000006151b7220 */ /* 0x028fe20000400000 */
[----:B------:R-:W-:-:S04]  /*02e0*/  MOV R6, R14 ;  /* 0x0000000e00067202 */ /* 0x000fc80000000f00 */
[----:B------:R0:W-:Y:S04]  /*02f0*/  REDG.E.ADD.F32.FTZ.RN.STRONG.GPU desc[UR4][R8.64+-0x10], R27 ;  /* 0xfffff01b080079a6 */ /* 0x0001e8000c12f304 */
[----:B------:R-:W3:Y:S01]  /*0300*/  LDG.E R10, desc[UR4][R6.64+-0x10] ;  /* 0xfffff004060a7981 */ /* 0x000ee2000c1e1900 */
[----:B--2---:R-:W-:-:S04]  /*0310*/  IMAD.WIDE R16, R25, 0x4, R4 ;  /* 0x0000000419107825 */ /* 0x004fc800078e0204 */
[----:B---3--:R-:W-:Y:S01]  /*0320*/  FMUL R29, R21, R10 ;  /* 0x0000000a151d7220 */ /* 0x008fe20000400000 */
[----:B------:R-:W-:-:S04]  /*0330*/  IMAD.WIDE R10, R19, 0x4, R12 ;  /* 0x00000004130a7825 */ /* 0x000fc800078e020c */
[----:B------:R1:W-:Y:S04]  /*0340*/  REDG.E.ADD.F32.FTZ.RN.STRONG.GPU desc[UR4][R16.64], R29 ;  /* 0x0000001d100079a6 */ /* 0x0003e8000c12f304 */
[----:B------:R-:W2:Y:S02]  /*0350*/  LDG.E R14, desc[UR4][R10.64] ;  /* 0x000000040a0e7981 */ /* 0x000ea4000c1e1900 */
[----:B--2---:R-:W-:-:S05]  /*0360*/  FMUL R24, R21, R14 ;  /* 0x0000000e15187220 */ /* 0x004fca0000400000 */
[----:B------:R2:W-:Y:S04]  /*0370*/  REDG.E.ADD.F32.FTZ.RN.STRONG.GPU desc[UR4][R8.64+-0xc], R24 ;  /* 0xfffff418080079a6 */ /* 0x0005e8000c12f304 */
[----:B------:R-:W0:Y:S01]  /*0380*/  LDG.E R12, desc[UR4][R6.64+-0xc] ;  /* 0xfffff404060c7981 */ /* 0x000e22000c1e1900 */
[----:B------:R-:W-:-:S04]  /*0390*/  IMAD.WIDE R14, R19, 0x4, R16 ;  /* 0x00000004130e7825 */ /* 0x000fc800078e0210 */
[----:B0-----:R-:W-:Y:S01]  /*03a0*/  FMUL R27, R21, R12 ;  /* 0x0000000c151b7220 */ /* 0x001fe20000400000 */
[----:B------:R-:W-:-:S04]  /*03b0*/  IMAD.WIDE R12, R19, 0x4, R10 ;  /* 0x00000004130c7825 */ /* 0x000fc800078e020a */
[----:B------:R0:W-:Y:S04]  /*03c0*/  REDG.E.ADD.F32.FTZ.RN.STRONG.GPU desc[UR4][R14.64], R27 ;  /* 0x0000001b0e0079a6 */ /* 0x0001e8000c12f304 */
[----:B------:R-:W3:Y:S02]  /*03d0*/  LDG.E R26, desc[UR4][R12.64] ;  /* 0x000000040c1a7981 */ /* 0x000ee4000c1e1900 */
[----:B---3--:R-:W-:-:S05]  /*03e0*/  FMUL R26, R21, R26 ;  /* 0x0000001a151a7220 */ /* 0x008fca0000400000 */
[----:B------:R3:W-:Y:S04]  /*03f0*/  REDG.E.ADD.F32.FTZ.RN.STRONG.GPU desc[UR4][R8.64+-0x8], R26 ;  /* 0xfffff81a080079a6 */ /* 0x0007e8000c12f304 */
[----:B------:R-:W4:Y:S01]  /*0400*/  LDG.E R10, desc[UR4][R6.64+-0x8] ;  /* 0xfffff804060a7981 */ /* 0x000f22000c1e1900 */
[----:B-1----:R-:W-:-:S04]  /*0410*/  IMAD.WIDE R16, R19, 0x4, R14 ;  /* 0x0000000413107825 */ /* 0x002fc800078e020e */
[----:B----4-:R-:W-:Y:S01]  /*0420*/  FMUL R29, R21, R10 ;  /* 0x0000000a151d7220 */ /* 0x010fe20000400000 */
[----:B------:R-:W-:-:S04]  /*0430*/  IMAD.WIDE R10, R19, 0x4, R12 ;  /* 0x00000004130a7825 */ /* 0x000fc800078e020c */
[----:B------:R1:W-:Y:S04]  /*0440*/  REDG.E.ADD.F32.FTZ.RN.STRONG.GPU desc[UR4][R16.64], R29 ;  /* 0x0000001d100079a6 */ /* 0x0003e8000c12f304 */
[----:B--2---:R-:W2:Y:S02]  /*0450*/  LDG.E R24, desc[UR4][R10.64] ;  /* 0x000000040a187981 */ /* 0x004ea4000c1e1900 */
[----:B--2---:R-:W-:-:S05]  /*0460*/  FMUL R24, R21, R24 ;  /* 0x0000001815187220 */ /* 0x004fca0000400000 */
[----:B------:R2:W-:Y:S04]  /*0470*/  REDG.E.ADD.F32.FTZ.RN.STRONG.GPU desc[UR4][R8.64+-0x4], R24 ;  /* 0xfffffc18080079a6 */ /* 0x0005e8000c12f304 */
[----:B0-----:R-:W4:Y:S01]  /*0480*/  LDG.E R14, desc[UR4][R6.64+-0x4] ;  /* 0xfffffc04060e7981 */ /* 0x001f22000c1e1900 */
[----:B------:R-:W-:-:S04]  /*0490*/  IMAD.WIDE R12, R19, 0x4, R16 ;  /* 0x00000004130c7825 */ /* 0x000fc800078e0210 */
[----:B----4-:R-:W-:Y:S01]  /*04a0*/  FMUL R27, R21, R14 ;  /* 0x0000000e151b7220 */ /* 0x010fe20000400000 */
[----:B------:R-:W-:-:S04]  /*04b0*/  IMAD.WIDE R14, R19, 0x4, R10 ;  /* 0x00000004130e7825 */ /* 0x000fc800078e020a */
[----:B------:R0:W-:Y:S04]  /*04c0*/  REDG.E.ADD.F32.FTZ.RN.STRONG.GPU desc[UR4][R12.64], R27 ;  /* 0x0000001b0c0079a6 */ /* 0x0001e8000c12f304 */
[----:B---3--:R-:W3:Y:S02]  /*04d0*/  LDG.E R26, desc[UR4][R14.64] ;  /* 0x000000040e1a7981 */ /* 0x008ee4000c1e1900 */
[----:B---3--:R-:W-:-:S05]  /*04e0*/  FMUL R26, R21, R26 ;  /* 0x0000001a151a7220 */ /* 0x008fca0000400000 */
[----:B------:R3:W-:Y:S04]  /*04f0*/  REDG.E.ADD.F32.FTZ.RN.STRONG.GPU desc[UR4][R8.64], R26 ;  /* 0x0000001a080079a6 */ /* 0x0007e8000c12f304 */
[----:B-1----:R-:W4:Y:S01]  /*0500*/  LDG.E R16, desc[UR4][R6.64] ;  /* 0x0000000406107981 */ /* 0x002f22000c1e1900 */
[----:B------:R-:W-:-:S04]  /*0510*/  IMAD.WIDE R10, R19, 0x4, R12 ;  /* 0x00000004130a7825 */ /* 0x000fc800078e020c */
[----:B----4-:R-:W-:Y:S01]  /*0520*/  FMUL R29, R21, R16 ;  /* 0x00000010151d7220 */ /* 0x010fe20000400000 */
[----:B------:R-:W-:-:S04]  /*0530*/  IMAD.WIDE R16, R19, 0x4, R14 ;  /* 0x0000000413107825 */ /* 0x000fc800078e020e */
[----:B------:R1:W-:Y:S04]  /*0540*/  REDG.E.ADD.F32.FTZ.RN.STRONG.GPU desc[UR4][R10.64], R29 ;  /* 0x0000001d0a0079a6 */ /* 0x0003e8000c12f304 */
[----:B--2---:R-:W2:Y:S02]  /*0550*/  LDG.E R24, desc[UR4][R16.64] ;  /* 0x0000000410187981 */ /* 0x004ea4000c1e1900 */
[----:B--2---:R-:W-:-:S05]  /*0560*/  FMUL R24, R21, R24 ;  /* 0x0000001815187220 */ /* 0x004fca0000400000 */
[----:B------:R2:W-:Y:S04]  /*0570*/  REDG.E.ADD.F32.FTZ.RN.STRONG.GPU desc[UR4][R8.64+0x4], R24 ;  /* 0x00000418080079a6 */ /* 0x0005e8000c12f304 */
[----:B------:R-:W4:Y:S01]  /*0580*/  LDG.E R14, desc[UR4][R6.64+0x4] ;  /* 0x00000404060e7981 */ /* 0x000f22000c1e1900 */
[----:B0-----:R-:W-:-:S04]  /*0590*/  IMAD.WIDE R12, R19, 0x4, R10 ;  /* 0x00000004130c7825 */ /* 0x001fc800078e020a */
[----:B----4-:R-:W-:Y:S01]  /*05a0*/  FMUL R27, R21, R14 ;  /* 0x0000000e151b7220 */ /* 0x010fe20000400000 */
[----:B------:R-:W-:-:S04]  /*05b0*/  IMAD.WIDE R14, R19, 0x4, R16 ;  /* 0x00000004130e7825 */ /* 0x000fc800078e0210 */
[----:B------:R0:W-:Y:S04]  /*05c0*/  REDG.E.ADD.F32.FTZ.RN.STRONG.GPU desc[UR4][R12.64], R27 ;  /* 0x0000001b0c0079a6 */ /* 0x0001e8000c12f304 */
[----:B---3--:R-:W3:Y:S02]  /*05d0*/  LDG.E R26, desc[UR4][R14.64] ;  /* 0x000000040e1a7981 */ /* 0x008ee4000c1e1900 */
[----:B---3--:R-:W-:-:S05]  /*05e0*/  FMUL R26, R21, R26 ;  /* 0x0000001a151a7220 */ /* 0x008fca0000400000 */
[----:B------:R-:W-:Y:S04]  /*05f0*/  REDG.E.ADD.F32.FTZ.RN.STRONG.GPU desc[UR4][R8.64+0x8], R26 ;  /* 0x0000081a080079a6 */ /* 0x000fe8000c12f304 */
[----:B------:R-:W3:Y:S01]  /*0600*/  LDG.E R16, desc[UR4][R6.64+0x8] ;  /* 0x0000080406107981 */ /* 0x000ee2000c1e1900 */
[----:B-1----:R-:W-:-:S04]  /*0610*/  IMAD.WIDE R10, R19, 0x4, R12 ;  /* 0x00000004130a7825 */ /* 0x002fc800078e020c */
[----:B---3--:R-:W-:Y:S01]  /*0620*/  FMUL R29, R21, R16 ;  /* 0x00000010151d7220 */ /* 0x008fe20000400000 */
[----:B------:R-:W-:-:S04]  /*0630*/  IMAD.WIDE R16, R19, 0x4, R14 ;  /* 0x0000000413107825 */ /* 0x000fc800078e020e */
[----:B------:R1:W-:Y:S04]  /*0640*/  REDG.E.ADD.F32.FTZ.RN.STRONG.GPU desc[UR4][R10.64], R29 ;  /* 0x0000001d0a0079a6 */ /* 0x0003e8000c12f304 */
[----:B------:R-:W2:Y:S01]  /*0650*/  LDG.E R16, desc[UR4][R16.64] ;  /* 0x0000000410107981 */ /* 0x000ea2000c1e1900 */
[----:B------:R-:W-:Y:S01]  /*0660*/  IADD3 R22, PT, PT, R22, 0x8, RZ ;  /* 0x0000000816167810 */ /* 0x000fe20007ffe0ff */
[----:B--2---:R-:W-:-:S05]  /*0670*/  FMUL R24, R21, R16 ;  /* 0x0000001015187220 */ /* 0x004fca0000400000 */
[----:B------:R3:W-:Y:S04]  /*0680*/  REDG.E.ADD.F32.FTZ.RN.STRONG.GPU desc[UR4][R8.64+0xc], R24 ;  /* 0x00000c18080079a6 */ /* 0x0007e8000c12f304 */
[----:B------:R-:W2:Y:S01]  /*0690*/  LDG.E R14, desc[UR4][R6.64+0xc] ;  /* 0x00000c04060e7981 */ /* 0x000ea2000c1e1900 */
[----:B------:R-:W-:Y:S01]  /*06a0*/  ISETP.NE.AND P0, PT, R22, RZ, PT ;  /* 0x000000ff1600720c */ /* 0x000fe20003f05270 */
[C---:B0-----:R-:W-:Y:S01]  /*06b0*/  IMAD.WIDE R12, R19.reuse, 0x4, R10 ;  /* 0x00000004130c7825 */ /* 0x041fe200078e020a */
[----:B-1----:R-:W-:Y:S02]  /*06c0*/  IADD3 R10, P2, PT, R8, 0x20, RZ ;  /* 0x00000020080a7810 */ /* 0x002fe40007f5e0ff */
[----:B------:R-:W-:Y:S02]  /*06d0*/  LEA R25, R19, R25, 0x3 ;  /* 0x0000001913197211 */ /* 0x000fe400078e18ff */
[----:B------:R-:W-:Y:S01]  /*06e0*/  IADD3.X R11, PT, PT, RZ, R9, RZ, P2, !PT ;  /* 0x00000009ff0b7210 */ /* 0x000fe200017fe4ff */
[----:B--2---:R-:W-:Y:S01]  /*06f0*/  FMUL R15, R21, R14 ;  /* 0x0000000e150f7220 */ /* 0x004fe20000400000 */
[----:B------:R-:W-:-:S04]  /*0700*/  IADD3 R14, P1, PT, R6, 0x20, RZ ;  /* 0x00000020060e7810 */ /* 0x000fc80007f3e0ff */
[----:B------:R3:W-:Y:S01]  /*0710*/  REDG.E.ADD.F32.FTZ.RN.STRONG.GPU desc[UR4][R12.64], R15 ;  /* 0x0000000f0c0079a6 */ /* 0x0007e2000c12f304 */
[----:B------:R-:W-:Y:S01]  /*0720*/  IADD3.X R17, PT, PT, RZ, R7, RZ, P1, !PT ;  /* 0x00000007ff117210 */ /* 0x000fe20000ffe4ff */
[----:B------:R-:W-:Y:S07]  /*0730*/  @P0 BRA `(.L_x_137) ;  /* 0xfffffff800d00947 */ /* 0x000fee000383ffff */
.L_x_136:
[----:B0-----:R-:W-:-:S13]  /*0740*/  LOP3.LUT P0, R2, R18, 0x7, RZ, 0xc0, !PT ;  /* 0x0000000712027812 */ /* 0x001fda000780c0ff */
[----:B------:R-:W-:Y:S05]  /*0750*/  @!P0 EXIT ;  /* 0x000000000000894d */ /* 0x000fea0003800000 */
[----:B------:R-:W-:Y:S02]  /*0760*/  ISETP.GE.U32.AND P1, PT, R2, 0x4, PT ;  /* 0x000000040200780c */ /* 0x000fe40003f26070 */
[----:B---3--:R-:W-:-:S04]  /*0770*/  LOP3.LUT R12, R18, 0x3, RZ, 0xc0, !PT ;  /* 0x00000003120c7812 */ /* 0x008fc800078ec0ff */
[----:B------:R-:W-:-:S07]  /*0780*/  ISETP.NE.AND P0, PT, R12, RZ, PT ;  /* 0x000000ff0c00720c */ /* 0x000fce0003f05270 */
[----:B------:R-:W-:Y:S06]  /*0790*/  @!P1 BRA `(.L_x_138) ;  /* 0x0000000000cc9947 */ /* 0x000fec0003800000 */
[----:B------:R-:W0:Y:S01]  /*07a0*/  LDC.64 R2, c[0x0][0x388] ;  /* 0x0000e200ff027b82 */ /* 0x000e220000000a00 */
[----:B------:R-:W-:-:S07]  /*07b0*/  IMAD R9, R23, R19, R0 ;  /* 0x0000001317097224 */ /* 0x000fce00078e0200 */
[----:B------:R-:W1:Y:S08]  /*07c0*/  LDC.64 R4, c[0x0][0x398] ;  /* 0x0000e600ff047b82 */ /* 0x000e700000000a00 */
[----:B------:R-:W2:Y:S01]  /*07d0*/  LDC.64 R6, c[0x0][0x380] ;  /* 0x0000e000ff067b82 */ /* 0x000ea20000000a00 */
[----:B------:R-:W-:Y:S01]  /*07e0*/  IADD3 R11, PT, PT, R20, R23, RZ ;  /* 0x00000017140b7210 */ /* 0x000fe20007ffe0ff */
[----:B------:R-:W3:Y:S01]  /*07f0*/  LDCU.64 UR6, c[0x0][0x398] ;  /* 0x00007300ff0677ac */ /* 0x000ee20008000a00 */
[----:B------:R-:W4:Y:S01]  /*0800*/  LDCU.64 UR8, c[0x0][0x380] ;  /* 0x00007000ff0877ac */ /* 0x000f220008000a00 */
[----:B0-----:R-:W-:-:S05]  /*0810*/  IMAD.WIDE R2, R9, 0x4, R2 ;  /* 0x0000000409027825 */ /* 0x001fca00078e0202 */
[----:B------:R-:W3:Y:S01]  /*0820*/  LDG.E R8, desc[UR4][R2.64] ;  /* 0x0000000402087981 */ /* 0x000ee2000c1e1900 */
[----:B-1----:R-:W-:-:S04]  /*0830*/  IMAD.WIDE.U32 R4, R11, 0x4, R4 ;  /* 0x000000040b047825 */ /* 0x002fc800078e0004 */
[----:B--2---:R-:W-:Y:S02]  /*0840*/  IMAD.WIDE.U32 R10, R11, 0x4, R6 ;  /* 0x000000040b0a7825 */ /* 0x004fe400078e0006 */
[----:B------:R-:W0:Y:S02]  /*0850*/  LDC.64 R6, c[0x0][0x3a0] ;  /* 0x0000e800ff067b82 */ /* 0x000e240000000a00 */
[----:B---3-5:R-:W-:-:S05]  /*0860*/  FMUL R13, R21, R8 ;  /* 0x00000008150d7220 */ /* 0x028fca0000400000 */
[----:B------:R1:W-:Y:S04]  /*0870*/  REDG.E.ADD.F32.FTZ.RN.STRONG.GPU desc[UR4][R4.64], R13 ;  /* 0x0000000d040079a6 */ /* 0x0003e8000c12f304 */
[----:B------:R-:W2:Y:S01]  /*0880*/  LDG.E R10, desc[UR4][R10.64] ;  /* 0x000000040a0a7981 */ /* 0x000ea2000c1e1900 */
[----:B0-----:R-:W-:-:S04]  /*0890*/  IMAD.WIDE R6, R9, 0x4, R6 ;  /* 0x0000000409067825 */ /* 0x001fc800078e0206 */
[----:B------:R-:W-:Y:S01]  /*08a0*/  IMAD.WIDE R8, R19, 0x4, R2 ;  /* 0x0000000413087825 */ /* 0x000fe200078e0202 */
[----:B------:R-:W-:-:S03]  /*08b0*/  IADD3 R3, P1, PT, R20, R23, RZ ;  /* 0x0000001714037210 */ /* 0x000fc60007f3e0ff */
[----:B--2---:R-:W-:-:S05]  /*08c0*/  FMUL R15, R21, R10 ;  /* 0x0000000a150f7220 */ /* 0x004fca0000400000 */
[----:B------:R0:W-:Y:S04]  /*08d0*/  REDG.E.ADD.F32.FTZ.RN.STRONG.GPU desc[UR4][R6.64], R15 ;  /* 0x0000000f060079a6 */ /* 0x0001e8000c12f304 */
[----:B------:R-:W2:Y:S01]  /*08e0*/  LDG.E R14, desc[UR4][R8.64] ;  /* 0x00000004080e7981 */ /* 0x000ea2000c1e1900 */
[----:B-1----:R-:W-:Y:S02]  /*08f0*/  IADD3.X R4, PT, PT, RZ, RZ, RZ, P1, !PT ;  /* 0x000000ffff047210 */ /* 0x002fe40000ffe4ff */
[C---:B------:R-:W-:Y:S02]  /*0900*/  SHF.L.U32 R2, R3.reuse, 0x2, RZ ;  /* 0x0000000203027819 */ /* 0x040fe400000006ff */
[----:B------:R-:W-:Y:S02]  /*0910*/  SHF.L.U64.HI R3, R3, 0x2, R4 ;  /* 0x0000000203037819 */ /* 0x000fe40000010204 */
[----:B------:R-:W-:-:S02]  /*0920*/  IADD3 R4, P1, PT, R2, UR6, RZ ;  /* 0x0000000602047c10 */ /* 0x000fc4000ff3e0ff */
[----:B----4-:R-:W-:Y:S02]  /*0930*/  IADD3 R2, P2, PT, R2, UR8, RZ ;  /* 0x0000000802027c10 */ /* 0x010fe4000ff5e0ff */
[C---:B------:R-:W-:Y:S02]  /*0940*/  IADD3.X R5, PT, PT, R3.reuse, UR7, RZ, P1, !PT ;  /* 0x0000000703057c10 */ /* 0x040fe40008ffe4ff */
[----:B------:R-:W-:Y:S01]  /*0950*/  IADD3.X R3, PT, PT, R3, UR9, RZ, P2, !PT ;  /* 0x0000000903037c10 */ /* 0x000fe200097fe4ff */
[----:B--2---:R-:W-:-:S05]  /*0960*/  FMUL R13, R21, R14 ;  /* 0x0000000e150d7220 */ /* 0x004fca0000400000 */
[----:B------:R1:W-:Y:S04]  /*0970*/  REDG.E.ADD.F32.FTZ.RN.STRONG.GPU desc[UR4][R4.64+0x4], R13 ;  /* 0x0000040d040079a6 */ /* 0x0003e8000c12f304 */
[----:B------:R-:W2:Y:S01]  /*0980*/  LDG.E R10, desc[UR4][R2.64+0x4] ;  /* 0x00000404020a7981 */ /* 0x000ea2000c1e1900 */
[----:B0-----:R-:W-:-:S04]  /*0990*/  IMAD.WIDE R6, R19, 0x4, R6 ;  /* 0x0000000413067825 */ /* 0x001fc800078e0206 */
[----:B------:R-:W-:-:S04]  /*09a0*/  IMAD.WIDE R8, R19, 0x4, R8 ;  /* 0x0000000413087825 */ /* 0x000fc800078e0208 */
[----:B--2---:R-:W-:-:S05]  /*09b0*/  FMUL R17, R21, R10 ;  /* 0x0000000a15117220 */ /* 0x004fca0000400000 */
[----:B------:R0:W-:Y:S04]  /*09c0*/  REDG.E.ADD.F32.FTZ.RN.STRONG.GPU desc[UR4][R6.64], R17 ;  /* 0x00000011060079a6 */ /* 0x0001e8000c12f304 */
[----:B------:R-:W2:Y:S02]  /*09d0*/  LDG.E R10, desc[UR4][R8.64] ;  /* 0x00000004080a7981 */ /* 0x000ea4000c1e1900 */
[----:B--2---:R-:W-:-:S05]  /*09e0*/  FMUL R25, R21, R10 ;  /* 0x0000000a15197220 */ /* 0x004fca0000400000 */
[----:B------:R2:W-:Y:S04]  /*09f0*/  REDG.E.ADD.F32.FTZ.RN.STRONG.GPU desc[UR4][R4.64+0x8], R25 ;  /* 0x00000819040079a6 */ /* 0x0005e8000c12f304 */
[----:B------:R-:W1:Y:S01]  /*0a00*/  LDG.E R14, desc[UR4][R2.64+0x8] ;  /* 0x00000804020e7981 */ /* 0x000e62000c1e1900 */
[----:B------:R-:W-:-:S04]  /*0a10*/  IMAD.WIDE R10, R19, 0x4, R6 ;  /* 0x00000004130a7825 */ /* 0x000fc800078e0206 */
[----:B-1----:R-:W-:Y:S01]  /*0a20*/  FMUL R13, R21, R14 ;  /* 0x0000000e150d7220 */ /* 0x002fe20000400000 */
[----:B------:R-:W-:-:S04]  /*0a30*/  IMAD.WIDE R14, R19, 0x4, R8 ;  /* 0x00000004130e7825 */ /* 0x000fc800078e0208 */
[----:B------:R2:W-:Y:S04]  /*0a40*/  REDG.E.ADD.F32.FTZ.RN.STRONG.GPU desc[UR4][R10.64], R13 ;  /* 0x0000000d0a0079a6 */ /* 0x0005e8000c12f304 */
[----:B------:R-:W3:Y:S02]  /*0a50*/  LDG.E R14, desc[UR4][R14.64] ;  /* 0x000000040e0e7981 */ /* 0x000ee4000c1e1900 */
[----:B---3--:R-:W-:-:S05]  /*0a60*/  FMUL R27, R21, R14 ;  /* 0x0000000e151b7220 */ /* 0x008fca0000400000 */
[----:B------:R2:W-:Y:S04]  /*0a70*/  REDG.E.ADD.F32.FTZ.RN.STRONG.GPU desc[UR4][R4.64+0xc], R27 ;  /* 0x00000c1b040079a6 */ /* 0x0005e8000c12f304 */
[----:B------:R-:W3:Y:S01]  /*0a80*/  LDG.E R8, desc[UR4][R2.64+0xc] ;  /* 0x00000c0402087981 */ /* 0x000ee2000c1e1900 */
[----:B0-----:R-:W-:-:S04]  /*0a90*/  IMAD.WIDE R6, R19, 0x4, R10 ;  /* 0x0000000413067825 */ /* 0x001fc800078e020a */
[----:B---3--:R-:W-:-:S05]  /*0aa0*/  FMUL R9, R21, R8 ;  /* 0x0000000815097220 */ /* 0x008fca0000400000 */
[----:B------:R2:W-:Y:S01]  /*0ab0*/  REDG.E.ADD.F32.FTZ.RN.STRONG.GPU desc[UR4][R6.64], R9 ;  /* 0x00000009060079a6 */ /* 0x0005e2000c12f304 */
[----:B------:R-:W-:-:S07]  /*0ac0*/  IADD3 R23, PT, PT, R23, 0x4, RZ ;  /* 0x0000000417177810 */ /* 0x000fce0007ffe0ff */
.L_x_138:
[----:B------:R-:W-:Y:S05]  /*0ad0*/  @!P0 EXIT ;  /* 0x000000000000894d */ /* 0x000fea0003800000 */
[----:B------:R-:W-:Y:S02]  /*0ae0*/  ISETP.NE.AND P1, PT, R12, 0x1, PT ;  /* 0x000000010c00780c */ /* 0x000fe40003f25270 */
[----:B------:R-:W-:-:S04]  /*0af0*/  LOP3.LUT R18, R18, 0x1, RZ, 0xc0, !PT ;  /* 0x0000000112127812 */ /* 0x000fc800078ec0ff */
[----:B------:R-:W-:-:S07]  /*0b00*/  ISETP.NE.U32.AND P0, PT, R18, 0x1, PT ;  /* 0x000000011200780c */ /* 0x000fce0003f05070 */
[----:B------:R-:W-:Y:S06]  /*0b10*/  @!P1 BRA `(.L_x_139) ;  /* 0x00000000008c9947 */ /* 0x000fec0003800000 */
[----:B------:R-:W0:Y:S01]  /*0b20*/  LDC.64 R2, c[0x0][0x388] ;  /* 0x0000e200ff027b82 */ /* 0x000e220000000a00 */
[----:B------:R-:W-:-:S07]  /*0b30*/  IMAD R15, R23, R19, R0 ;  /* 0x00000013170f7224 */ /* 0x000fce00078e0200 */
[----:B--2---:R-:W1:Y:S08]  /*0b40*/  LDC.64 R4, c[0x0][0x398] ;  /* 0x0000e600ff047b82 */ /* 0x004e700000000a00 */
[----:B------:R-:W2:Y:S01]  /*0b50*/  LDC.64 R8, c[0x0][0x380] ;  /* 0x0000e000ff087b82 */ /* 0x000ea20000000a00 */
[----:B------:R-:W-:Y:S01]  /*0b60*/  IADD3 R13, PT, PT, R20, R23, RZ ;  /* 0x00000017140d7210 */ /* 0x000fe20007ffe0ff */
[----:B------:R-:W3:Y:S01]  /*0b70*/  LDCU.64 UR6, c[0x0][0x398] ;  /* 0x00007300ff0677ac */ /* 0x000ee20008000a00 */
[----:B------:R-:W4:Y:S01]  /*0b80*/  LDCU.64 UR8, c[0x0][0x380] ;  /* 0x00007000ff0877ac */ /* 0x000f220008000a00 */
[----:B0-----:R-:W-:-:S05]  /*0b90*/  IMAD.WIDE R2, R15, 0x4, R2 ;  /* 0x000000040f027825 */ /* 0x001fca00078e0202 */
[----:B------:R-:W3:Y:S01]  /*0ba0*/  LDG.E R10, desc[UR4][R2.64] ;  /* 0x00000004020a7981 */ /* 0x000ee2000c1e1900 */
[C---:B-1----:R-:W-:Y:S02]  /*0bb0*/  IMAD.WIDE.U32 R6, R13.reuse, 0x4, R4 ;  /* 0x000000040d067825 */ /* 0x042fe400078e0004 */
[----:B------:R-:W0:Y:S02]  /*0bc0*/  LDC.64 R4, c[0x0][0x3a0] ;  /* 0x0000e800ff047b82 */ /* 0x000e240000000a00 */
[----:B--2---:R-:W-:-:S04]  /*0bd0*/  IMAD.WIDE.U32 R8, R13, 0x4, R8 ;  /* 0x000000040d087825 */ /* 0x004fc800078e0008 */
        /* <DEDUP_REMOVED lines=20> */
[----:B--2---:R-:W-:-:S05]  /*0d20*/  FMUL R11, R21, R8 ;  /* 0x00000008150b7220 */ /* 0x004fca0000400000 */
[----:B------:R1:W-:Y:S01]  /*0d30*/  REDG.E.ADD.F32.FTZ.RN.STRONG.GPU desc[UR4][R4.64], R11 ;  /* 0x0000000b040079a6 */ /* 0x0003e2000c12f304 */
[----:B------:R-:W-:-:S07]  /*0d40*/  IADD3 R23, PT, PT, R23, 0x2, RZ ;  /* 0x0000000217177810 */ /* 0x000fce0007ffe0ff */
.L_x_139:
[----:B------:R-:W-:Y:S05]  /*0d50*/  @P0 EXIT ;  /* 0x000000000000094d */ /* 0x000fea0003800000 */
[----:B-12---:R-:W0:Y:S01]  /*0d60*/  LDC.64 R4, c[0x0][0x388] ;  /* 0x0000e200ff047b82 */ /* 0x006e220000000a00 */
[----:B------:R-:W-:-:S07]  /*0d70*/  IMAD R19, R23, R19, R0 ;  /* 0x0000001317137224 */ /* 0x000fce00078e0200 */
[----:B------:R-:W1:Y:S08]  /*0d80*/  LDC.64 R2, c[0x0][0x398] ;  /* 0x0000e600ff027b82 */ /* 0x000e700000000a00 */
[----:B------:R-:W2:Y:S01]  /*0d90*/  LDC.64 R8, c[0x0][0x380] ;  /* 0x0000e000ff087b82 */ /* 0x000ea20000000a00 */
[----:B0-----:R-:W-:-:S07]  /*0da0*/  IMAD.WIDE R4, R19, 0x4, R4 ;  /* 0x0000000413047825 */ /* 0x001fce00078e0204 */
[----:B------:R-:W0:Y:S01]  /*0db0*/  LDC.64 R6, c[0x0][0x3a0] ;  /* 0x0000e800ff067b82 */ /* 0x000e220000000a00 */
[----:B------:R-:W3:Y:S01]  /*0dc0*/  LDG.E R4, desc[UR4][R4.64] ;  /* 0x0000000404047981 */ /* 0x000ee2000c1e1900 */
[----:B------:R-:W-:-:S05]  /*0dd0*/  IADD3 R23, PT, PT, R20, R23, RZ ;  /* 0x0000001714177210 */ /* 0x000fca0007ffe0ff */
[----:B-1----:R-:W-:-:S04]  /*0de0*/  IMAD.WIDE.U32 R2, R23, 0x4, R2 ;  /* 0x0000000417027825 */ /* 0x002fc800078e0002 */
[----:B--2---:R-:W-:-:S04]  /*0df0*/  IMAD.WIDE.U32 R8, R23, 0x4, R8 ;  /* 0x0000000417087825 */ /* 0x004fc800078e0008 */
[----:B---3-5:R-:W-:-:S05]  /*0e00*/  FMUL R11, R21, R4 ;  /* 0x00000004150b7220 */ /* 0x028fca0000400000 */
[----:B------:R-:W-:Y:S04]  /*0e10*/  REDG.E.ADD.F32.FTZ.RN.STRONG.GPU desc[UR4][R2.64], R11 ;  /* 0x0000000b020079a6 */ /* 0x000fe8000c12f304 */
[----:B------:R-:W2:Y:S01]  /*0e20*/  LDG.E R8, desc[UR4][R8.64] ;  /* 0x0000000408087981 */ /* 0x000ea2000c1e1900 */
[----:B0-----:R-:W-:-:S04]  /*0e30*/  IMAD.WIDE R6, R19, 0x4, R6 ;  /* 0x0000000413067825 */ /* 0x001fc800078e0206 */
[----:B--2---:R-:W-:-:S05]  /*0e40*/  FMUL R21, R21, R8 ;  /* 0x0000000815157220 */ /* 0x004fca0000400000 */
[----:B------:R-:W-:Y:S01]  /*0e50*/  REDG.E.ADD.F32.FTZ.RN.STRONG.GPU desc[UR4][R6.64], R21 ;  /* 0x00000015060079a6 */ /* 0x000fe2000c12f304 */
[----:B------:R-:W-:Y:S05]  /*0e60*/  EXIT ;  /* 0x000000000000794d */ /* 0x000fea0003800000 */
.L_x_140:
        /* <DEDUP_REMOVED lines=9> */
.L_x_216:


//--------------------- .text._Z10matmul_fwdPfS_S_iii --------------------------
	.section	.text._Z10matmul_fwdPfS_S_iii,"ax",@progbits
	.align	128
        .global         _Z10matmul_fwdPfS_S_iii
        .type           _Z10matmul_fwdPfS_S_iii,@function
        .size           _Z10matmul_fwdPfS_S_iii,(.L_x_217 - _Z10matmul_fwdPfS_S_iii)
        .other          _Z10matmul_fwdPfS_S_iii,@"STO_CUDA_ENTRY STV_DEFAULT"
_Z10matmul_fwdPfS_S_iii:
.text._Z10matmul_fwdPfS_S_iii:
        /* <DEDUP_REMOVED lines=14> */
[----:B------:R-:W0:Y:S01]  /*00e0*/  LDC R19, c[0x0][0x39c] ;  /* 0x0000e700ff137b82 */ /* 0x000e220000000800 */
[----:B------:R-:W1:Y:S01]  /*00f0*/  LDCU.64 UR4, c[0x0][0x358] ;  /* 0x00006b00ff0477ac */ /* 0x000e620008000a00 */
[----:B------:R-:W-:Y:S01]  /*0100*/  HFMA2 R24, -RZ, RZ, 0, 0 ;  /* 0x00000000ff187431 */ /* 0x000fe200000001ff */
[----:B0-----:R-:W-:-:S13]  /*0110*/  ISETP.GE.AND P0, PT, R19, 0x1, PT ;  /* 0x000000011300780c */ /* 0x001fda0003f06270 */
[----:B-1----:R-:W-:Y:S05]  /*0120*/  @!P0 BRA `(.L_x_141) ;  /* 0x0000000400e08947 */ /* 0x002fea0003800000 */
[C---:B------:R-:W-:Y:S01]  /*0130*/  ISETP.GE.U32.AND P1, PT, R19.reuse, 0x8, PT ;  /* 0x000000081300780c */ /* 0x040fe20003f26070 */
[----:B------:R-:W-:Y:S01]  /*0140*/  IMAD R20, R16, R19, RZ ;  /* 0x0000001310147224 */ /* 0x000fe200078e02ff */
[----:B------:R-:W-:Y:S02]  /*0150*/  LOP3.LUT R27, R19, 0x7, RZ, 0xc0, !PT ;  /* 0x00000007131b7812 */ /* 0x000fe400078ec0ff */
[----:B------:R-:W-:Y:S02]  /*0160*/  MOV R24, RZ ;  /* 0x000000ff00187202 */ /* 0x000fe40000000f00 */
[----:B------:R-:W-:Y:S02]  /*0170*/  ISETP.NE.AND P0, PT, R27, RZ, PT ;  /* 0x000000ff1b00720c */ /* 0x000fe40003f05270 */
[----:B------:R-:W-:-:S05]  /*0180*/  MOV R21, RZ ;  /* 0x000000ff00157202 */ /* 0x000fca0000000f00 */
[----:B------:R-:W-:Y:S06]  /*0190*/  @!P1 BRA `(.L_x_142) ;  /* 0x0000000000c49947 */ /* 0x000fec0003800000 */
[----:B------:R-:W0:Y:S01]  /*01a0*/  LDC.64 R2, c[0x0][0x380] ;  /* 0x0000e000ff027b82 */ /* 0x000e220000000a00 */
[----:B------:R-:W-:Y:S02]  /*01b0*/  LOP3.LUT R21, R19, 0x7ffffff8, RZ, 0xc0, !PT ;  /* 0x7ffffff813157812 */ /* 0x000fe400078ec0ff */
[----:B------:R-:W-:Y:S02]  /*01c0*/  MOV R24, RZ ;  /* 0x000000ff00187202 */ /* 0x000fe40000000f00 */
[----:B------:R-:W-:Y:S02]  /*01d0*/  MOV R18, R0 ;  /* 0x0000000000127202 */ /* 0x000fe40000000f00 */
[----:B------:R-:W-:Y:S01]  /*01e0*/  IADD3 R22, PT, PT, -R21, RZ, RZ ;  /* 0x000000ff15167210 */ /* 0x000fe20007ffe1ff */
[----:B0-----:R-:W-:-:S03]  /*01f0*/  IMAD.WIDE.U32 R2, R20, 0x4, R2 ;  /* 0x0000000414027825 */ /* 0x001fc600078e0002 */
[----:B------:R-:W-:-:S04]  /*0200*/  IADD3 R4, P1, PT, R2, 0x10, RZ ;  /* 0x0000001002047810 */ /* 0x000fc80007f3e0ff */
[----:B------:R-:W-:-:S09]  /*0210*/  IADD3.X R5, PT, PT, RZ, R3, RZ, P1, !PT ;  /* 0x00000003ff057210 */ /* 0x000fd20000ffe4ff */
.L_x_143:
[----:B------:R-:W0:Y:S01]  /*0220*/  LDC.64 R14, c[0x0][0x388] ;  /* 0x0000e200ff0e7b82 */ /* 0x000e220000000a00 */
[----:B------:R-:W-:Y:S02]  /*0230*/  MOV R2, R4 ;  /* 0x0000000400027202 */ /* 0x000fe40000000f00 */
[----:B------:R-:W-:-:S05]  /*0240*/  MOV R3, R5 ;  /* 0x0000000500037202 */ /* 0x000fca0000000f00 */
[----:B------:R-:W2:Y:S04]  /*0250*/  LDG.E R25, desc[UR4][R2.64+-0x10] ;  /* 0xfffff00402197981 */ /* 0x000ea8000c1e1900 */
[----:B------:R-:W3:Y:S04]  /*0260*/  LDG.E R23, desc[UR4][R2.64+-0xc] ;  /* 0xfffff40402177981 */ /* 0x000ee8000c1e1900 */
[----:B------:R-:W4:Y:S04]  /*0270*/  LDG.E R29, desc[UR4][R2.64+-0x8] ;  /* 0xfffff804021d7981 */ /* 0x000f28000c1e1900 */
[----:B------:R-:W5:Y:S01]  /*0280*/  LDG.E R28, desc[UR4][R2.64+-0x4] ;  /* 0xfffffc04021c7981 */ /* 0x000f62000c1e1900 */
[----:B0-----:R-:W-:-:S05]  /*0290*/  IMAD.WIDE R14, R18, 0x4, R14 ;  /* 0x00000004120e7825 */ /* 0x001fca00078e020e */
[----:B------:R0:W2:Y:S01]  /*02a0*/  LDG.E R26, desc[UR4][R14.64] ;  /* 0x000000040e1a7981 */ /* 0x0000a2000c1e1900 */
[----:B------:R-:W-:-:S04]  /*02b0*/  IMAD.WIDE R12, R17, 0x4, R14 ;  /* 0x00000004110c7825 */ /* 0x000fc800078e020e */
[C---:B------:R-:W-:Y:S02]  /*02c0*/  IMAD.WIDE R4, R17.reuse, 0x4, R12 ;  /* 0x0000000411047825 */ /* 0x040fe400078e020c */
[----:B------:R-:W3:Y:S02]  /*02d0*/  LDG.E R12, desc[UR4][R12.64] ;  /* 0x000000040c0c7981 */ /* 0x000ee4000c1e1900 */
[C---:B------:R-:W-:Y:S02]  /*02e0*/  IMAD.WIDE R8, R17.reuse, 0x4, R4 ;  /* 0x0000000411087825 */ /* 0x040fe400078e0204 */
[----:B------:R-:W4:Y:S02]  /*02f0*/  LDG.E R4, desc[UR4][R4.64] ;  /* 0x0000000404047981 */ /* 0x000f24000c1e1900 */
[C---:B------:R-:W-:Y:S02]  /*0300*/  IMAD.WIDE R6, R17.reuse, 0x4, R8 ;  /* 0x0000000411067825 */ /* 0x040fe400078e0208 */
[----:B------:R-:W5:Y:S02]  /*0310*/  LDG.E R8, desc[UR4][R8.64] ;  /* 0x0000000408087981 */ /* 0x000f64000c1e1900 */
[----:B------:R-:W-:-:S02]  /*0320*/  IMAD.WIDE R10, R17, 0x4, R6 ;  /* 0x00000004110a7825 */ /* 0x000fc400078e0206 */
[----:B------:R-:W5:Y:S04]  /*0330*/  LDG.E R5, desc[UR4][R2.64] ;  /* 0x0000000402057981 */ /* 0x000f68000c1e1900 */
[----:B------:R-:W5:Y:S01]  /*0340*/  LDG.E R6, desc[UR4][R6.64] ;  /* 0x0000000406067981 */ /* 0x000f62000c1e1900 */
[----:B0-----:R-:W-:-:S03]  /*0350*/  IMAD.WIDE R14, R17, 0x4, R10 ;  /* 0x00000004110e7825 */ /* 0x001fc600078e020a */
[----:B------:R-:W5:Y:S04]  /*0360*/  LDG.E R10, desc[UR4][R10.64] ;  /* 0x000000040a0a7981 */ /* 0x000f68000c1e1900 */
[----:B------:R-:W5:Y:S04]  /*0370*/  LDG.E R13, desc[UR4][R14.64] ;  /* 0x000000040e0d7981 */ /* 0x000f68000c1e1900 */
[----:B------:R-:W5:Y:S04]  /*0380*/  LDG.E R7, desc[UR4][R2.64+0x4] ;  /* 0x0000040402077981 */ /* 0x000f68000c1e1900 */
[----:B------:R-:W5:Y:S01]  /*0390*/  LDG.E R9, desc[UR4][R2.64+0xc] ;  /* 0x00000c0402097981 */ /* 0x000f62000c1e1900 */
[----:B--2---:R-:W-:Y:S01]  /*03a0*/  FFMA R26, R25, R26, R24 ;  /* 0x0000001a191a7223 */ /* 0x004fe20000000018 */
[----:B------:R-:W-:-:S02]  /*03b0*/  IMAD.WIDE R24, R17, 0x4, R14 ;  /* 0x0000000411187825 */ /* 0x000fc400078e020e */
[----:B------:R-:W2:Y:S04]  /*03c0*/  LDG.E R14, desc[UR4][R2.64+0x8] ;  /* 0x00000804020e7981 */ /* 0x000ea8000c1e1900 */
[----:B------:R-:W2:Y:S01]  /*03d0*/  LDG.E R24, desc[UR4][R24.64] ;  /* 0x0000000418187981 */ /* 0x000ea2000c1e1900 */
[----:B---3--:R-:W-:Y:S01]  /*03e0*/  FFMA R12, R23, R12, R26 ;  /* 0x0000000c170c7223 */ /* 0x008fe2000000001a */
[----:B------:R-:W-:-:S03]  /*03f0*/  IADD3 R22, PT, PT, R22, 0x8, RZ ;  /* 0x0000000816167810 */ /* 0x000fc60007ffe0ff */
[----:B----4-:R-:W-:Y:S01]  /*0400*/  FFMA R29, R29, R4, R12 ;  /* 0x000000041d1d7223 */ /* 0x010fe2000000000c */
[----:B------:R-:W-:-:S03]  /*0410*/  ISETP.NE.AND P1, PT, R22, RZ, PT ;  /* 0x000000ff1600720c */ /* 0x000fc60003f25270 */
[----:B-----5:R-:W-:Y:S01]  /*0420*/  FFMA R8, R28, R8, R29 ;  /* 0x000000081c087223 */ /* 0x020fe2000000001d */
[----:B------:R-:W-:-:S03]  /*0430*/  IADD3 R4, P2, PT, R2, 0x20, RZ ;  /* 0x0000002002047810 */ /* 0x000fc60007f5e0ff */
[----:B------:R-:W-:Y:S01]  /*0440*/  FFMA R6, R5, R6, R8 ;  /* 0x0000000605067223 */ /* 0x000fe20000000008 */
[----:B------:R-:W-:Y:S02]  /*0450*/  IADD3.X R5, PT, PT, RZ, R3, RZ, P2, !PT ;  /* 0x00000003ff057210 */ /* 0x000fe400017fe4ff */
[----:B------:R-:W-:Y:S01]  /*0460*/  LEA R18, R17, R18, 0x3 ;  /* 0x0000001211127211 */ /* 0x000fe200078e18ff */
[----:B------:R-:W-:-:S04]  /*0470*/  FFMA R7, R7, R10, R6 ;  /* 0x0000000a07077223 */ /* 0x000fc80000000006 */
[----:B--2---:R-:W-:-:S04]  /*0480*/  FFMA R14, R14, R13, R7 ;  /* 0x0000000d0e0e7223 */ /* 0x004fc80000000007 */
[----:B------:R-:W-:Y:S01]  /*0490*/  FFMA R24, R9, R24, R14 ;  /* 0x0000001809187223 */ /* 0x000fe2000000000e */
[----:B------:R-:W-:Y:S06]  /*04a0*/  @P1 BRA `(.L_x_143) ;  /* 0xfffffffc005c1947 */ /* 0x000fec000383ffff */
.L_x_142:
[----:B------:R-:W-:Y:S05]  /*04b0*/  @!P0 BRA `(.L_x_141) ;  /* 0x0000000000fc8947 */ /* 0x000fea0003800000 */
[----:B------:R-:W-:Y:S02]  /*04c0*/  ISETP.GE.U32.AND P1, PT, R27, 0x4, PT ;  /* 0x000000041b00780c */ /* 0x000fe40003f26070 */
[----:B------:R-:W-:-:S04]  /*04d0*/  LOP3.LUT R14, R19, 0x3, RZ, 0xc0, !PT ;  /* 0x00000003130e7812 */ /* 0x000fc800078ec0ff */
[----:B------:R-:W-:-:S07]  /*04e0*/  ISETP.NE.AND P0, PT, R14, RZ, PT ;  /* 0x000000ff0e00720c */ /* 0x000fce0003f05270 */
[----:B------:R-:W-:Y:S06]  /*04f0*/  @!P1 BRA `(.L_x_144) ;  /* 0x00000000006c9947 */ /* 0x000fec0003800000 */
[----:B------:R-:W0:Y:S01]  /*0500*/  LDC.64 R4, c[0x0][0x388] ;  /* 0x0000e200ff047b82 */ /* 0x000e220000000a00 */
[----:B------:R-:W1:Y:S01]  /*0510*/  LDCU.64 UR6, c[0x0][0x380] ;  /* 0x00007000ff0677ac */ /* 0x000e620008000a00 */
[----:B------:R-:W-:Y:S01]  /*0520*/  IMAD R7, R21, R17, R0 ;  /* 0x0000001115077224 */ /* 0x000fe200078e0200 */
[CC--:B------:R-:W-:Y:S02]  /*0530*/  IADD3 R3, PT, PT, R20.reuse, R21.reuse, RZ ;  /* 0x0000001514037210 */ /* 0x0c0fe40007ffe0ff */
[----:B------:R-:W-:-:S03]  /*0540*/  IADD3 R8, P1, PT, R20, R21, RZ ;  /* 0x0000001514087210 */ /* 0x000fc60007f3e0ff */
[----:B------:R-:W2:Y:S01]  /*0550*/  LDC.64 R12, c[0x0][0x380] ;  /* 0x0000e000ff0c7b82 */ /* 0x000ea20000000a00 */
[----:B0-----:R-:W-:-:S04]  /*0560*/  IMAD.WIDE R4, R7, 0x4, R4 ;  /* 0x0000000407047825 */ /* 0x001fc800078e0204 */
[----:B------:R-:W-:Y:S02]  /*0570*/  IMAD.WIDE R6, R17, 0x4, R4 ;  /* 0x0000000411067825 */ /* 0x000fe400078e0204 */
[----:B------:R-:W3:Y:S02]  /*0580*/  LDG.E R4, desc[UR4][R4.64] ;  /* 0x0000000404047981 */ /* 0x000ee4000c1e1900 */
[----:B--2---:R-:W-:Y:S01]  /*0590*/  IMAD.WIDE.U32 R12, R3, 0x4, R12 ;  /* 0x00000004030c7825 */ /* 0x004fe200078e000c */
[----:B------:R-:W-:Y:S02]  /*05a0*/  IADD3.X R3, PT, PT, RZ, RZ, RZ, P1, !PT ;  /* 0x000000ffff037210 */ /* 0x000fe40000ffe4ff */
[----:B-1----:R-:W-:-:S03]  /*05b0*/  LEA R2, P1, R8, UR6, 0x2 ;  /* 0x0000000608027c11 */ /* 0x002fc6000f8210ff */
[----:B------:R-:W3:Y:S01]  /*05c0*/  LDG.E R13, desc[UR4][R12.64] ;  /* 0x000000040c0d7981 */ /* 0x000ee2000c1e1900 */
[----:B------:R-:W-:Y:S01]  /*05d0*/  LEA.HI.X R3, R8, UR7, R3, 0x2, P1 ;  /* 0x0000000708037c11 */ /* 0x000fe200088f1403 */
[C---:B------:R-:W-:Y:S02]  /*05e0*/  IMAD.WIDE R8, R17.reuse, 0x4, R6 ;  /* 0x0000000411087825 */ /* 0x040fe400078e0206 */
[----:B------:R-:W2:Y:S04]  /*05f0*/  LDG.E R6, desc[UR4][R6.64] ;  /* 0x0000000406067981 */ /* 0x000ea8000c1e1900 */
[----:B------:R-:W2:Y:S01]  /*0600*/  LDG.E R15, desc[UR4][R2.64+0x4] ;  /* 0x00000404020f7981 */ /* 0x000ea2000c1e1900 */
[----:B------:R-:W-:-:S03]  /*0610*/  IMAD.WIDE R10, R17, 0x4, R8 ;  /* 0x00000004110a7825 */ /* 0x000fc600078e0208 */
[----:B------:R-:W4:Y:S04]  /*0620*/  LDG.E R22, desc[UR4][R8.64] ;  /* 0x0000000408167981 */ /* 0x000f28000c1e1900 */
[----:B------:R-:W4:Y:S04]  /*0630*/  LDG.E R18, desc[UR4][R2.64+0x8] ;  /* 0x0000080402127981 */ /* 0x000f28000c1e1900 */
[----:B------:R-:W5:Y:S04]  /*0640*/  LDG.E R26, desc[UR4][R2.64+0xc] ;  /* 0x00000c04021a7981 */ /* 0x000f68000c1e1900 */
[----:B------:R-:W5:Y:S01]  /*0650*/  LDG.E R10, desc[UR4][R10.64] ;  /* 0x000000040a0a7981 */ /* 0x000f62000c1e1900 */
[----:B------:R-:W-:Y:S01]  /*0660*/  IADD3 R21, PT, PT, R21, 0x4, RZ ;  /* 0x0000000415157810 */ /* 0x000fe20007ffe0ff */
[----:B---3--:R-:W-:-:S04]  /*0670*/  FFMA R24, R13, R4, R24 ;  /* 0x000000040d187223 */ /* 0x008fc80000000018 */
[----:B--2---:R-:W-:-:S04]  /*0680*/  FFMA R15, R15, R6, R24 ;  /* 0x000000060f0f7223 */ /* 0x004fc80000000018 */
[----:B----4-:R-:W-:-:S04]  /*0690*/  FFMA R15, R18, R22, R15 ;  /* 0x00000016120f7223 */ /* 0x010fc8000000000f */
[----:B-----5:R-:W-:-:S07]  /*06a0*/  FFMA R24, R26, R10, R15 ;  /* 0x0000000a1a187223 */ /* 0x020fce000000000f */
.L_x_144:
[----:B------:R-:W-:Y:S05]  /*06b0*/  @!P0 BRA `(.L_x_141) ;  /* 0x00000000007c8947 */ /* 0x000fea0003800000 */
[----:B------:R-:W-:Y:S01]  /*06c0*/  ISETP.NE.AND P1, PT, R14, 0x1, PT ;  /* 0x000000010e00780c */ /* 0x000fe20003f25270 */
[----:B------:R-:W0:Y:S01]  /*06d0*/  LDC.64 R10, c[0x0][0x380] ;  /* 0x0000e000ff0a7b82 */ /* 0x000e220000000a00 */
[----:B------:R-:W-:-:S04]  /*06e0*/  LOP3.LUT R19, R19, 0x1, RZ, 0xc0, !PT ;  /* 0x0000000113137812 */ /* 0x000fc800078ec0ff */
[----:B------:R-:W-:-:S03]  /*06f0*/  ISETP.NE.U32.AND P0, PT, R19, 0x1, PT ;  /* 0x000000011300780c */ /* 0x000fc60003f05070 */
[----:B------:R-:W1:Y:S04]  /*0700*/  LDC.64 R8, c[0x0][0x388] ;  /* 0x0000e200ff087b82 */ /* 0x000e680000000a00 */
[CC--:B------:R-:W-:Y:S02]  /*0710*/  @P1 IADD3 R13, PT, PT, R20.reuse, R21.reuse, RZ ;  /* 0x00000015140d1210 */ /* 0x0c0fe40007ffe0ff */
[----:B------:R-:W-:Y:S02]  /*0720*/  @P1 IADD3 R12, P2, PT, R20, R21, RZ ;  /* 0x00000015140c1210 */ /* 0x000fe40007f5e0ff */
[----:B------:R-:W2:Y:S02]  /*0730*/  @P1 LDC.64 R2, c[0x0][0x380] ;  /* 0x0000e000ff021b82 */ /* 0x000ea40000000a00 */
[----:B------:R-:W-:-:S06]  /*0740*/  @P1 IADD3.X R14, PT, PT, RZ, RZ, RZ, P2, !PT ;  /* 0x000000ffff0e1210 */ /* 0x000fcc00017fe4ff */
[----:B------:R-:W3:Y:S01]  /*0750*/  LDC.64 R4, c[0x0][0x380] ;  /* 0x0000e000ff047b82 */ /* 0x000ee20000000a00 */
[----:B0-----:R-:W-:-:S04]  /*0760*/  @P1 IMAD.WIDE.U32 R10, R13, 0x4, R10 ;  /* 0x000000040d0a1825 */ /* 0x001fc800078e000a */
[C---:B------:R-:W-:Y:S01]  /*0770*/  @P1 IMAD R13, R21.reuse, R17, R0 ;  /* 0x00000011150d1224 */ /* 0x040fe200078e0200 */
[----:B------:R-:W-:Y:S01]  /*0780*/  @P1 IADD3 R21, PT, PT, R21, 0x2, RZ ;  /* 0x0000000215151810 */ /* 0x000fe20007ffe0ff */
[----:B------:R-:W4:Y:S01]  /*0790*/  @P1 LDG.E R11, desc[UR4][R10.64] ;  /* 0x000000040a0b1981 */ /* 0x000f22000c1e1900 */
[----:B------:R-:W0:Y:S01]  /*07a0*/  LDC.64 R6, c[0x0][0x388] ;  /* 0x0000e200ff067b82 */ /* 0x000e220000000a00 */
[----:B-1----:R-:W-:Y:S01]  /*07b0*/  @P1 IMAD.WIDE R8, R13, 0x4, R8 ;  /* 0x000000040d081825 */ /* 0x002fe200078e0208 */
[----:B------:R-:W-:Y:S02]  /*07c0*/  @!P0 IADD3 R15, PT, PT, R20, R21, RZ ;  /* 0x00000015140f8210 */ /* 0x000fe40007ffe0ff */
[----:B--2---:R-:W-:Y:S01]  /*07d0*/  @P1 LEA R2, P2, R12, R2, 0x2 ;  /* 0x000000020c021211 */ /* 0x004fe200078410ff */
[----:B------:R-:W-:-:S03]  /*07e0*/  @!P0 IMAD R21, R21, R17, R0 ;  /* 0x0000001115158224 */ /* 0x000fc600078e0200 */
[----:B------:R-:W-:Y:S01]  /*07f0*/  @P1 LEA.HI.X R3, R12, R3, R14, 0x2, P2 ;  /* 0x000000030c031211 */ /* 0x000fe200010f140e */
[----:B------:R-:W-:Y:S01]  /*0800*/  @P1 IMAD.WIDE R12, R17, 0x4, R8 ;  /* 0x00000004110c1825 */ /* 0x000fe200078e0208 */
[----:B------:R-:W4:Y:S03]  /*0810*/  @P1 LDG.E R14, desc[UR4][R8.64] ;  /* 0x00000004080e1981 */ /* 0x000f26000c1e1900 */
[----:B---3--:R-:W-:Y:S01]  /*0820*/  @!P0 IMAD.WIDE.U32 R4, R15, 0x4, R4 ;  /* 0x000000040f048825 */ /* 0x008fe200078e0004 */
[----:B------:R-:W2:Y:S04]  /*0830*/  @P1 LDG.E R2, desc[UR4][R2.64+0x4] ;  /* 0x0000040402021981 */ /* 0x000ea8000c1e1900 */
[----:B------:R-:W2:Y:S01]  /*0840*/  @P1 LDG.E R12, desc[UR4][R12.64] ;  /* 0x000000040c0c1981 */ /* 0x000ea2000c1e1900 */
[----:B0-----:R-:W-:-:S03]  /*0850*/  @!P0 IMAD.WIDE R6, R21, 0x4, R6 ;  /* 0x0000000415068825 */ /* 0x001fc600078e0206 */
[----:B------:R-:W3:Y:S04]  /*0860*/  @!P0 LDG.E R5, desc[UR4][R4.64] ;  /* 0x0000000404058981 */ /* 0x000ee8000c1e1900 */
[----:B------:R-:W3:Y:S01]  /*0870*/  @!P0 LDG.E R6, desc[UR4][R6.64] ;  /* 0x0000000406068981 */ /* 0x000ee2000c1e1900 */
[----:B----4-:R-:W-:-:S04]  /*0880*/  @P1 FFMA R11, R11, R14, R24 ;  /* 0x0000000e0b0b1223 */ /* 0x010fc80000000018 */
[----:B--2---:R-:W-:-:S04]  /*0890*/  @P1 FFMA R24, R2, R12, R11 ;  /* 0x0000000c02181223 */ /* 0x004fc8000000000b */
[----:B---3--:R-:W-:-:S07]  /*08a0*/  @!P0 FFMA R24, R5, R6, R24 ;  /* 0x0000000605188223 */ /* 0x008fce0000000018 */
.L_x_141:
[----:B------:R-:W0:Y:S01]  /*08b0*/  LDC.64 R2, c[0x0][0x390] ;  /* 0x0000e400ff027b82 */ /* 0x000e220000000a00 */
[----:B------:R-:W-:-:S04]  /*08c0*/  IMAD R17, R16, R17, R0 ;  /* 0x0000001110117224 */ /* 0x000fc800078e0200 */
[----:B0-----:R-:W-:-:S05]  /*08d0*/  IMAD.WIDE R2, R17, 0x4, R2 ;  /* 0x0000000411027825 */ /* 0x001fca00078e0202 */
[----:B------:R-:W-:Y:S01]  /*08e0*/  STG.E desc[UR4][R2.64], R24 ;  /* 0x0000001802007986 */ /* 0x000fe2000c101904 */
[----:B------:R-:W-:Y:S05]  /*08f0*/  EXIT ;  /* 0x000000000000794d */ /* 0x000fea0003800000 */
.L_x_145:
        /* <DEDUP_REMOVED lines=16> */
.L_x_217:


//--------------------- .text._Z11step_kernelPfS_fi --------------------------
	.section	.text._Z11step_kernelPfS_fi,"ax",@progbits
	.align	128
        .global         _Z11step_kernelPfS_fi
        .type           _Z11step_kernelPfS_fi,@function
        .size           _Z11step_kernelPfS_fi,(.L_x_218 - _Z11step_kernelPfS_fi)
        .other          _Z11step_kernelPfS_fi,@"STO_CUDA_ENTRY STV_DEFAULT"
_Z11step_kernelPfS_fi:
.text._Z11step_kernelPfS_fi:
        /* <DEDUP_REMOVED lines=10> */
[----:B------:R-:W2:Y:S06]  /*00a0*/  LDCU UR6, c[0x0][0x390] ;  /* 0x00007200ff0677ac */ /* 0x000eac0008000800 */
[----:B------:R-:W3:Y:S01]  /*00b0*/  LDC.64 R4, c[0x0][0x380] ;  /* 0x0000e000ff047b82 */ /* 0x000ee20000000a00 */
[----:B0-----:R-:W-:-:S05]  /*00c0*/  IMAD.WIDE R2, R7, 0x4, R2 ;  /* 0x0000000407027825 */ /* 0x001fca00078e0202 */
[----:B-1----:R-:W2:Y:S01]  /*00d0*/  LDG.E R0, desc[UR4][R2.64] ;  /* 0x0000000402007981 */ /* 0x002ea2000c1e1900 */
[----:B---3--:R-:W-:-:S05]  /*00e0*/  IMAD.WIDE R4, R7, 0x4, R4 ;  /* 0x0000000407047825 */ /* 0x008fca00078e0204 */
[----:B------:R-:W2:Y:S02]  /*00f0*/  LDG.E R7, desc[UR4][R4.64] ;  /* 0x0000000404077981 */ /* 0x000ea4000c1e1900 */
[----:B--2---:R-:W-:-:S05]  /*0100*/  FFMA R7, -R0, UR6, R7 ;  /* 0x0000000600077c23 */ /* 0x004fca0008000107 */
[----:B------:R-:W-:Y:S04]  /*0110*/  STG.E desc[UR4][R4.64], R7 ;  /* 0x0000000704007986 */ /* 0x000fe8000c101904 */
[----:B------:R-:W-:Y:S01]  /*0120*/  STG.E desc[UR4][R2.64], RZ ;  /* 0x000000ff02007986 */ /* 0x000fe2000c101904 */
[----:B------:R-:W-:Y:S05]  /*0130*/  EXIT ;  /* 0x000000000000794d */ /* 0x000fea0003800000 */
.L_x_146:
        /* <DEDUP_REMOVED lines=12> */
.L_x_218:


//--------------------- .text._Z8tanh_bwdPfS_S_i  --------------------------
	.section	.text._Z8tanh_bwdPfS_S_i,"ax",@progbits
	.align	128
        .global         _Z8tanh_bwdPfS_S_i
        .type           _Z8tanh_bwdPfS_S_i,@function
        .size           _Z8tanh_bwdPfS_S_i,(.L_x_219 - _Z8tanh_bwdPfS_S_i)
        .other          _Z8tanh_bwdPfS_S_i,@"STO_CUDA_ENTRY STV_DEFAULT"
_Z8tanh_bwdPfS_S_i:
.text._Z8tanh_bwdPfS_S_i:
        /* <DEDUP_REMOVED lines=10> */
[----:B------:R-:W2:Y:S08]  /*00a0*/  LDC.64 R6, c[0x0][0x388] ;  /* 0x0000e200ff067b82 */ /* 0x000eb00000000a00 */
[----:B------:R-:W3:Y:S01]  /*00b0*/  LDC.64 R4, c[0x0][0x390] ;  /* 0x0000e400ff047b82 */ /* 0x000ee20000000a00 */
[----:B0-----:R-:W-:-:S06]  /*00c0*/  IMAD.WIDE R2, R9, 0x4, R2 ;  /* 0x0000000409027825 */ /* 0x001fcc00078e0202 */
[----:B-1----:R-:W4:Y:S01]  /*00d0*/  LDG.E R2, desc[UR4][R2.64] ;  /* 0x0000000402027981 */ /* 0x002f22000c1e1900 */
[----:B--2---:R-:W-:-:S06]  /*00e0*/  IMAD.WIDE R6, R9, 0x4, R6 ;  /* 0x0000000409067825 */ /* 0x004fcc00078e0206 */
[----:B------:R-:W2:Y:S01]  /*00f0*/  LDG.E R7, desc[UR4][R6.64] ;  /* 0x0000000406077981 */ /* 0x000ea2000c1e1900 */
[----:B---3--:R-:W-:-:S04]  /*0100*/  IMAD.WIDE R4, R9, 0x4, R4 ;  /* 0x0000000409047825 */ /* 0x008fc800078e0204 */
[----:B----4-:R-:W-:-:S04]  /*0110*/  FFMA R0, -R2, R2, 1 ;  /* 0x3f80000002007423 */ /* 0x010fc80000000102 */
[----:B--2---:R-:W-:-:S05]  /*0120*/  FMUL R9, R0, R7 ;  /* 0x0000000700097220 */ /* 0x004fca0000400000 */
[----:B------:R-:W-:Y:S01]  /*0130*/  REDG.E.ADD.F32.FTZ.RN.STRONG.GPU desc[UR4][R4.64], R9 ;  /* 0x00000009040079a6 */ /* 0x000fe2000c12f304 */
[----:B------:R-:W-:Y:S05]  /*0140*/  EXIT ;  /* 0x000000000000794d */ /* 0x000fea0003800000 */
.L_x_147:
        /* <DEDUP_REMOVED lines=11> */
.L_x_219:


//--------------------- .text._Z8tanh_fwdPfS_i    --------------------------
	.section	.text._Z8tanh_fwdPfS_i,"ax",@progbits
	.align	128
        .global         _Z8tanh_fwdPfS_i
        .type           _Z8tanh_fwdPfS_i,@function
        .size           _Z8tanh_fwdPfS_i,(.L_x_220 - _Z8tanh_fwdPfS_i)
        .other          _Z8tanh_fwdPfS_i,@"STO_CUDA_ENTRY STV_DEFAULT"
_Z8tanh_fwdPfS_i:
.text._Z8tanh_fwdPfS_i:
        /* <DEDUP_REMOVED lines=11> */
[----:B0-----:R-:W-:-:S05]  /*00b0*/  IMAD.WIDE R2, R7, 0x4, R2 ;  /* 0x0000000407027825 */ /* 0x001fca00078e0202 */
[----:B-1----:R2:W3:Y:S01]  /*00c0*/  LDG.E R6, desc[UR4][R2.64] ;  /* 0x0000000402067981 */ /* 0x0024e2000c1e1900 */
[----:B------:R-:W-:Y:S01]  /*00d0*/  MOV R10, 0x3c80f082 ;  /* 0x3c80f082000a7802 */ /* 0x000fe20000000f00 */
[----:B------:R-:W-:Y:S02]  /*00e0*/  HFMA2 R9, -RZ, RZ, 1.875, 0 ;  /* 0x3f800000ff097431 */ /* 0x000fe400000001ff */
[----:B--2---:R-:W-:-:S04]  /*00f0*/  IMAD.WIDE R2, R7, 0x4, R4 ;  /* 0x0000000407027825 */ /* 0x004fc800078e0204 */
[C---:B---3--:R-:W-:Y:S01]  /*0100*/  FMUL R0, |R6|.reuse, 2.8853900432586669922 ;  /* 0x4038aa3b06007820 */ /* 0x048fe20000400200 */
[C---:B------:R-:W-:Y:S01]  /*0110*/  FMUL R11, R6.reuse, R6 ;  /* 0x00000006060b7220 */ /* 0x040fe20000400000 */
[C---:B------:R-:W-:Y:S02]  /*0120*/  FSETP.GE.AND P1, PT, |R6|.reuse, 0.60000002384185791016, PT ;  /* 0x3f19999a0600780b */ /* 0x040fe40003f26200 */
[----:B------:R-:W-:Y:S01]  /*0130*/  FSETP.GE.AND P0, PT, |R6|, 9.010913848876953125, PT ;  /* 0x41102cb40600780b */ /* 0x000fe20003f06200 */
[C---:B------:R-:W-:Y:S01]  /*0140*/  FFMA R10, R11.reuse, R10, -0.052303962409496307373 ;  /* 0xbd563cae0b0a7423 */ /* 0x040fe2000000000a */
[----:B------:R-:W0:Y:S02]  /*0150*/  MUFU.EX2 R0, R0 ;  /* 0x0000000000007308 */ /* 0x000e240000000800 */
[----:B0-----:R-:W-:Y:S01]  /*0160*/  FADD R8, R0, 1 ;  /* 0x3f80000000087421 */ /* 0x001fe20000000000 */
[----:B------:R-:W-:-:S04]  /*0170*/  FFMA R0, R11, R10, 0.1331529766321182251 ;  /* 0x3e0859410b007423 */ /* 0x000fc8000000000a */
[C---:B------:R-:W-:Y:S01]  /*0180*/  FFMA R0, R11.reuse, R0, -0.33332768082618713379 ;  /* 0xbeaaa9ed0b007423 */ /* 0x040fe20000000000 */
[----:B------:R-:W0:Y:S03]  /*0190*/  MUFU.RCP R8, R8 ;  /* 0x0000000800087308 */ /* 0x000e260000001000 */
[----:B------:R-:W-:Y:S01]  /*01a0*/  FFMA R11, R11, R0, RZ ;  /* 0x000000000b0b7223 */ /* 0x000fe200000000ff */
[----:B0-----:R-:W-:-:S05]  /*01b0*/  FFMA R9, R8, -2, R9 ;  /* 0xc000000008097823 */ /* 0x001fca0000000009 */
[----:B------:R-:W-:-:S04]  /*01c0*/  FSEL R9, R9, 1, !P0 ;  /* 0x3f80000009097808 */ /* 0x000fc80004000000 */
[--C-:B------:R-:W-:Y:S01]  /*01d0*/  LOP3.LUT R9, R9, 0x80000000, R6.reuse, 0xb8, !PT ;  /* 0x8000000009097812 */ /* 0x100fe200078eb806 */
[----:B------:R-:W-:-:S05]  /*01e0*/  @!P1 FFMA R9, R6, R11, R6 ;  /* 0x0000000b06099223 */ /* 0x000fca0000000006 */
[----:B------:R-:W-:Y:S01]  /*01f0*/  STG.E desc[UR4][R2.64], R9 ;  /* 0x0000000902007986 */ /* 0x000fe2000c101904 */
[----:B------:R-:W-:Y:S05]  /*0200*/  EXIT ;  /* 0x000000000000794d */ /* 0x000fea0003800000 */
.L_x_148:
        /* <DEDUP_REMOVED lines=15> */
.L_x_220:


//--------------------- .text._Z11sigmoid_bwdPfS_S_i --------------------------
	.section	.text._Z11sigmoid_bwdPfS_S_i,"ax",@progbits
	.align	128
        .global         _Z11sigmoid_bwdPfS_S_i
        .type           _Z11sigmoid_bwdPfS_S_i,@function
        .size           _Z11sigmoid_bwdPfS_S_i,(.L_x_221 - _Z11sigmoid_bwdPfS_S_i)
        .other          _Z11sigmoid_bwdPfS_S_i,@"STO_CUDA_ENTRY STV_DEFAULT"
_Z11sigmoid_bwdPfS_S_i:
.text._Z11sigmoid_bwdPfS_S_i:
        /* <DEDUP_REMOVED lines=17> */
[----:B----4-:R-:W-:-:S04]  /*0110*/  FADD R11, -R2, 1 ;  /* 0x3f800000020b7421 */ /* 0x010fc80000000100 */
[----:B------:R-:W-:-:S04]  /*0120*/  FMUL R11, R2, R11 ;  /* 0x0000000b020b7220 */ /* 0x000fc80000400000 */
[----:B--2---:R-:W-:-:S05]  /*0130*/  FMUL R11, R11, R6 ;  /* 0x000000060b0b7220 */ /* 0x004fca0000400000 */
[----:B------:R-:W-:Y:S01]  /*0140*/  REDG.E.ADD.F32.FTZ.RN.STRONG.GPU desc[UR4][R4.64], R11 ;  /* 0x0000000b040079a6 */ /* 0x000fe2000c12f304 */
[----:B------:R-:W-:Y:S05]  /*0150*/  EXIT ;  /* 0x000000000000794d */ /* 0x000fea0003800000 */
.L_x_149:
        /* <DEDUP_REMOVED lines=10> */
.L_x_221:


//--------------------- .text._Z11sigmoid_fwdPfS_i --------------------------
	.section	.text._Z11sigmoid_fwdPfS_i,"ax",@progbits
	.align	128
        .global         _Z11sigmoid_fwdPfS_i
        .type           _Z11sigmoid_fwdPfS_i,@function
        .size           _Z11sigmoid_fwdPfS_i,(.L_x_208 - _Z11sigmoid_fwdPfS_i)
        .other          _Z11sigmoid_fwdPfS_i,@"STO_CUDA_ENTRY STV_DEFAULT"
_Z11sigmoid_fwdPfS_i:
.text._Z11sigmoid_fwdPfS_i:
        /* <DEDUP_REMOVED lines=12> */
[----:B------:R-:W-:Y:S01]  /*00c0*/  IMAD.MOV.U32 R7, RZ, RZ, 0x3bbb989d ;  /* 0x3bbb989dff077424 */ /* 0x000fe200078e00ff */
[----:B------:R-:W-:Y:S01]  /*00d0*/  BSSY.RECONVERGENT B0, `(.L_x_150) ;  /* 0x0000015000007945 */ /* 0x000fe20003800200 */
[----:B------:R-:W-:Y:S02]  /*00e0*/  IMAD.MOV.U32 R9, RZ, RZ, 0x437c0000 ;  /* 0x437c0000ff097424 */ /* 0x000fe400078e00ff */
[----:B--2---:R-:W-:-:S04]  /*00f0*/  FFMA.SAT R0, R4, -R7, 0.5 ;  /* 0x3f00000004007423 */ /* 0x004fc80000002807 */
[----:B------:R-:W-:-:S04]  /*0100*/  FFMA.RM R0, R0, R9, 12582913 ;  /* 0x4b40000100007423 */ /* 0x000fc80000004009 */
[C---:B------:R-:W-:Y:S01]  /*0110*/  FADD R7, R0.reuse, -12583039 ;  /* 0xcb40007f00077421 */ /* 0x040fe20000000000 */
[----:B------:R-:W-:-:S03]  /*0120*/  SHF.L.U32 R0, R0, 0x17, RZ ;  /* 0x0000001700007819 */ /* 0x000fc600000006ff */
[----:B------:R-:W-:-:S04]  /*0130*/  FFMA R7, R4, -1.4426950216293334961, -R7 ;  /* 0xbfb8aa3b04077823 */ /* 0x000fc80000000807 */
[----:B------:R-:W-:-:S06]  /*0140*/  FFMA R7, R4, -1.925963033500011079e-08, R7 ;  /* 0xb2a5706004077823 */ /* 0x000fcc0000000007 */
[----:B------:R-:W0:Y:S02]  /*0150*/  MUFU.EX2 R7, R7 ;  /* 0x0000000700077308 */ /* 0x000e240000000800 */
[----:B0-----:R-:W-:-:S04]  /*0160*/  FFMA R0, R0, R7, 1 ;  /* 0x3f80000000007423 */ /* 0x001fc80000000007 */
[----:B------:R-:W-:-:S05]  /*0170*/  VIADD R2, R0, 0x1800000 ;  /* 0x0180000000027836 */ /* 0x000fca0000000000 */
[----:B------:R-:W-:-:S04]  /*0180*/  LOP3.LUT R2, R2, 0x7f800000, RZ, 0xc0, !PT ;  /* 0x7f80000002027812 */ /* 0x000fc800078ec0ff */
[----:B------:R-:W-:-:S13]  /*0190*/  ISETP.GT.U32.AND P0, PT, R2, 0x1ffffff, PT ;  /* 0x01ffffff0200780c */ /* 0x000fda0003f04070 */
[----:B------:R-:W-:Y:S05]  /*01a0*/  @P0 BRA `(.L_x_151) ;  /* 0x00000000000c0947 */ /* 0x000fea0003800000 */
[----:B------:R-:W-:-:S07]  /*01b0*/  MOV R4, 0x1d0 ;  /* 0x000001d000047802 */ /* 0x000fce0000000f00 */
[----:B------:R-:W-:Y:S05]  /*01c0*/  CALL.REL.NOINC `($__internal_6_$__cuda_sm20_rcp_rn_f32_slowpath) ;  /* 0x0000000000287944 */ /* 0x000fea0003c00000 */
[----:B------:R-:W-:Y:S05]  /*01d0*/  BRA `(.L_x_152) ;  /* 0x0000000000107947 */ /* 0x000fea0003800000 */
.L_x_151:
[----:B------:R-:W0:Y:S02]  /*01e0*/  MUFU.RCP R7, R0 ;  /* 0x0000000000077308 */ /* 0x000e240000001000 */
[----:B0-----:R-:W-:-:S04]  /*01f0*/  FFMA R2, R0, R7, -1 ;  /* 0xbf80000000027423 */ /* 0x001fc80000000007 */
[----:B------:R-:W-:-:S04]  /*0200*/  FADD.FTZ R2, -R2, -RZ ;  /* 0x800000ff02027221 */ /* 0x000fc80000010100 */
[----:B------:R-:W-:-:S07]  /*0210*/  FFMA R7, R7, R2, R7 ;  /* 0x0000000207077223 */ /* 0x000fce0000000007 */
.L_x_152:
[----:B------:R-:W-:Y:S05]  /*0220*/  BSYNC.RECONVERGENT B0 ;  /* 0x0000000000007941 */ /* 0x000fea0003800200 */
.L_x_150:
[----:B------:R-:W0:Y:S02]  /*0230*/  LDC.64 R4, c[0x0][0x388] ;  /* 0x0000e200ff047b82 */ /* 0x000e240000000a00 */
[----:B0-----:R-:W-:-:S05]  /*0240*/  IMAD.WIDE R2, R3, 0x4, R4 ;  /* 0x0000000403027825 */ /* 0x001fca00078e0204 */
[----:B------:R-:W-:Y:S01]  /*0250*/  STG.E desc[UR4][R2.64], R7 ;  /* 0x0000000702007986 */ /* 0x000fe2000c101904 */
[----:B------:R-:W-:Y:S05]  /*0260*/  EXIT ;  /* 0x000000000000794d */ /* 0x000fea0003800000 */
        .weak           $__internal_6_$__cuda_sm20_rcp_rn_f32_slowpath
        .type           $__internal_6_$__cuda_sm20_rcp_rn_f32_slowpath,@function
        .size           $__internal_6_$__cuda_sm20_rcp_rn_f32_slowpath,(.L_x_208 - $__internal_6_$__cuda_sm20_rcp_rn_f32_slowpath)
$__internal_6_$__cuda_sm20_rcp_rn_f32_slowpath:
[----:B------:R-:W-:Y:S01]  /*0270*/  IMAD.SHL.U32 R2, R0, 0x2, RZ ;  /* 0x0000000200027824 */ /* 0x000fe200078e00ff */
[----:B------:R-:W-:Y:S04]  /*0280*/  BSSY.RECONVERGENT B1, `(.L_x_153) ;  /* 0x0000030000017945 */ /* 0x000fe80003800200 */
        /* <DEDUP_REMOVED lines=13> */
.L_x_154:
[----:B------:R-:W-:-:S05]  /*0360*/  VIADD R5, R2, 0xffffff03 ;  /* 0xffffff0302057836 */ /* 0x000fca0000000000 */
[----:B------:R-:W-:-:S13]  /*0370*/  ISETP.GT.U32.AND P0, PT, R5, 0x1, PT ;  /* 0x000000010500780c */ /* 0x000fda0003f04070 */
[----:B------:R-:W-:Y:S05]  /*0380*/  @P0 BRA `(.L_x_156) ;  /* 0x0000000000780947 */ /* 0x000fea0003800000 */
[----:B------:R-:W-:Y:S01]  /*0390*/  LOP3.LUT R6, R0, 0x7fffff, RZ, 0xc0, !PT ;  /* 0x007fffff00067812 */ /* 0x000fe200078ec0ff */
[----:B------:R-:W-:-:S03]  /*03a0*/  IMAD.MOV.U32 R10, RZ, RZ, 0x3 ;  /* 0x00000003ff0a7424 */ /* 0x000fc600078e00ff */
        /* <DEDUP_REMOVED lines=24> */
[----:B------:R-:W-:-:S05]  /*0530*/  @!P0 VIADD R5, R5, 0x1 ;  /* 0x0000000105058836 */ /* 0x000fca0000000000 */
[----:B------:R-:W-:-:S04]  /*0540*/  @!P1 SHF.L.U32 R5, R5, 0x1, RZ ;  /* 0x0000000105059819 */ /* 0x000fc800000006ff */
[----:B------:R-:W-:Y:S01]  /*0550*/  LOP3.LUT R5, R5, 0x80000000, R0, 0xf8, !PT ;  /* 0x8000000005057812 */ /* 0x000fe200078ef800 */
[----:B------:R-:W-:Y:S06]  /*0560*/  BRA `(.L_x_155) ;  /* 0x0000000000047947 */ /* 0x000fec0003800000 */
.L_x_156:
[----:B------:R0:W1:Y:S02]  /*0570*/  MUFU.RCP R5, R0 ;  /* 0x0000000000057308 */ /* 0x0000640000001000 */
.L_x_155:
[----:B------:R-:W-:Y:S05]  /*0580*/  BSYNC.RECONVERGENT B1 ;  /* 0x0000000000017941 */ /* 0x000fea0003800200 */
.L_x_153:
[----:B-1----:R-:W-:Y:S02]  /*0590*/  IMAD.MOV.U32 R7, RZ, RZ, R5 ;  /* 0x000000ffff077224 */ /* 0x002fe400078e0005 */
[----:B------:R-:W-:-:S04]  /*05a0*/  HFMA2 R5, -RZ, RZ, 0, 0 ;  /* 0x00000000ff057431 */ /* 0x000fc800000001ff */
[----:B0-----:R-:W-:Y:S05]  /*05b0*/  RET.REL.NODEC R4 `(_Z11sigmoid_fwdPfS_i) ;  /* 0xfffffff804907950 */ /* 0x001fea0003c3ffff */
.L_x_157:
        /* <DEDUP_REMOVED lines=12> */
.L_x_208:


//--------------------- .text._Z8relu_bwdPfS_S_i  --------------------------
	.section	.text._Z8relu_bwdPfS_S_i,"ax",@progbits
	.align	128
        .global         _Z8relu_bwdPfS_S_i
        .type           _Z8relu_bwdPfS_S_i,@function
        .size           _Z8relu_bwdPfS_S_i,(.L_x_223 - _Z8relu_bwdPfS_S_i)
        .other          _Z8relu_bwdPfS_S_i,@"STO_CUDA_ENTRY STV_DEFAULT"
_Z8relu_bwdPfS_S_i:
.text._Z8relu_bwdPfS_S_i:
        /* <DEDUP_REMOVED lines=16> */
[----:B---3--:R-:W-:Y:S01]  /*0100*/  IMAD.WIDE R2, R9, 0x4, R2 ;  /* 0x0000000409027825 */ /* 0x008fe200078e0202 */
[----:B----4-:R-:W-:-:S05]  /*0110*/  FSET.BF.GT.AND R0, R4, RZ, PT ;  /* 0x000000ff0400720a */ /* 0x010fca0003804000 */
[----:B--2---:R-:W-:-:S05]  /*0120*/  FMUL R9, R0, R7 ;  /* 0x0000000700097220 */ /* 0x004fca0000400000 */
[----:B------:R-:W-:Y:S01]  /*0130*/  REDG.E.ADD.F32.FTZ.RN.STRONG.GPU desc[UR4][R2.64], R9 ;  /* 0x00000009020079a6 */ /* 0x000fe2000c12f304 */
[----:B------:R-:W-:Y:S05]  /*0140*/  EXIT ;  /* 0x000000000000794d */ /* 0x000fea0003800000 */
.L_x_158:
        /* <DEDUP_REMOVED lines=11> */
.L_x_223:


//--------------------- .text._Z8relu_fwdPfS_i    --------------------------
	.section	.text._Z8relu_fwdPfS_i,"ax",@progbits
	.align	128
        .global         _Z8relu_fwdPfS_i
        .type           _Z8relu_fwdPfS_i,@function
        .size           _Z8relu_fwdPfS_i,(.L_x_224 - _Z8relu_fwdPfS_i)
        .other          _Z8relu_fwdPfS_i,@"STO_CUDA_ENTRY STV_DEFAULT"
_Z8relu_fwdPfS_i:
.text._Z8relu_fwdPfS_i:
        /* <DEDUP_REMOVED lines=13> */
[----:B--2---:R-:W-:Y:S01]  /*00d0*/  IMAD.WIDE R4, R7, 0x4, R4 ;  /* 0x0000000407047825 */ /* 0x004fe200078e0204 */
[----:B---3--:R-:W-:-:S05]  /*00e0*/  FMNMX R7, RZ, R2, !PT ;  /* 0x00000002ff077209 */ /* 0x008fca0007800000 */
[----:B------:R-:W-:Y:S01]  /*00f0*/  STG.E desc[UR4][R4.64], R7 ;  /* 0x0000000704007986 */ /* 0x000fe2000c101904 */
[----:B------:R-:W-:Y:S05]  /*0100*/  EXIT ;  /* 0x000000000000794d */ /* 0x000fea0003800000 */
.L_x_159:
        /* <DEDUP_REMOVED lines=15> */
.L_x_224:


//--------------------- .text._Z7pow_bwdPffS_S_i  --------------------------
	.section	.text._Z7pow_bwdPffS_S_i,"ax",@progbits
	.align	128
        .global         _Z7pow_bwdPffS_S_i
        .type           _Z7pow_bwdPffS_S_i,@function
        .size           _Z7pow_bwdPffS_S_i,(.L_x_225 - _Z7pow_bwdPffS_S_i)
        .other          _Z7pow_bwdPffS_S_i,@"STO_CUDA_ENTRY STV_DEFAULT"
_Z7pow_bwdPffS_S_i:
.text._Z7pow_bwdPffS_S_i:
        /* <DEDUP_REMOVED lines=12> */
[----:B------:R-:W-:Y:S01]  /*00c0*/  HFMA2 R13, -RZ, RZ, 0.771484375, 0.21533203125 ;  /* 0x3a2c32e4ff0d7431 */ /* 0x000fe200000001ff */
[----:B------:R-:W-:Y:S01]  /*00d0*/  BSSY.RECONVERGENT B0, `(.L_x_160) ;  /* 0x000005d000007945 */ /* 0x000fe20003800200 */
[C---:B--2---:R-:W-:Y:S01]  /*00e0*/  FMUL R5, |R2|.reuse, 16777216 ;  /* 0x4b80000002057820 */ /* 0x044fe20000400200 */
[----:B------:R-:W-:-:S04]  /*00f0*/  FSETP.GEU.AND P0, PT, |R2|, 1.175494350822287508e-38, PT ;  /* 0x008000000200780b */ /* 0x000fc80003f0e200 */
[----:B------:R-:W-:Y:S02]  /*0100*/  FSEL R5, R5, |R2|, !P0 ;  /* 0x4000000205057208 */ /* 0x000fe40004000000 */
[----:B------:R-:W-:Y:S02]  /*0110*/  FSEL R3, RZ, -24, P0 ;  /* 0xc1c00000ff037808 */ /* 0x000fe40000000000 */
[----:B------:R-:W-:-:S04]  /*0120*/  IADD3 R4, PT, PT, R5, -0x3f3504f3, RZ ;  /* 0xc0cafb0d05047810 */ /* 0x000fc80007ffe0ff */
[----:B------:R-:W-:-:S04]  /*0130*/  LOP3.LUT R4, R4, 0xff800000, RZ, 0xc0, !PT ;  /* 0xff80000004047812 */ /* 0x000fc800078ec0ff */
[-C--:B------:R-:W-:Y:S02]  /*0140*/  IADD3 R5, PT, PT, R5, -R4.reuse, RZ ;  /* 0x8000000405057210 */ /* 0x080fe40007ffe0ff */
[----:B------:R-:W-:-:S03]  /*0150*/  I2FP.F32.S32 R4, R4 ;  /* 0x0000000400047245 */ /* 0x000fc60000201400 */
[C---:B------:R-:W-:Y:S01]  /*0160*/  FADD R6, R5.reuse, 1 ;  /* 0x3f80000005067421 */ /* 0x040fe20000000000 */
[----:B------:R-:W-:Y:S01]  /*0170*/  FADD R5, R5, -1 ;  /* 0xbf80000005057421 */ /* 0x000fe20000000000 */
[----:B------:R-:W-:Y:S02]  /*0180*/  FFMA R4, R4, 1.1920928955078125e-07, R3 ;  /* 0x3400000004047823 */ /* 0x000fe40000000003 */
[----:B------:R-:W0:Y:S01]  /*0190*/  LDC R3, c[0x0][0x388] ;  /* 0x0000e200ff037b82 */ /* 0x000e220000000800 */
[----:B------:R-:W-:Y:S01]  /*01a0*/  FADD R7, R5, R5 ;  /* 0x0000000505077221 */ /* 0x000fe20000000000 */
[----:B------:R-:W1:Y:S03]  /*01b0*/  MUFU.RCP R6, R6 ;  /* 0x0000000600067308 */ /* 0x000e660000001000 */
[----:B-1----:R-:W-:-:S04]  /*01c0*/  FMUL R7, R6, R7 ;  /* 0x0000000706077220 */ /* 0x002fc80000400000 */
[----:B------:R-:W-:Y:S01]  /*01d0*/  FADD R9, R5, -R7 ;  /* 0x8000000705097221 */ /* 0x000fe20000000000 */
[C---:B------:R-:W-:Y:S01]  /*01e0*/  FMUL R8, R7.reuse, R7 ;  /* 0x0000000707087220 */ /* 0x040fe20000400000 */
[----:B------:R-:W-:Y:S02]  /*01f0*/  FFMA R11, R7, 1.4426950216293334961, R4 ;  /* 0x3fb8aa3b070b7823 */ /* 0x000fe40000000004 */
[----:B------:R-:W-:Y:S01]  /*0200*/  FADD R10, R9, R9 ;  /* 0x00000009090a7221 */ /* 0x000fe20000000000 */
[----:B------:R-:W-:Y:S01]  /*0210*/  FFMA R9, R8, R13, 0.0032181653659790754318 ;  /* 0x3b52e7db08097423 */ /* 0x000fe2000000000d */
[----:B------:R-:W-:Y:S02]  /*0220*/  FADD R4, R4, -R11 ;  /* 0x8000000b04047221 */ /* 0x000fe40000000000 */
[----:B------:R-:W-:Y:S01]  /*0230*/  FFMA R5, R5, -R7, R10 ;  /* 0x8000000705057223 */ /* 0x000fe2000000000a */
[----:B------:R-:W-:Y:S01]  /*0240*/  FFMA R9, R8, R9, 0.018033718690276145935 ;  /* 0x3c93bb7308097423 */ /* 0x000fe20000000009 */
[----:B------:R-:W-:-:S02]  /*0250*/  FFMA R4, R7, 1.4426950216293334961, R4 ;  /* 0x3fb8aa3b07047823 */ /* 0x000fc40000000004 */
[----:B------:R-:W-:Y:S01]  /*0260*/  FMUL R5, R6, R5 ;  /* 0x0000000506057220 */ /* 0x000fe20000400000 */
[----:B------:R-:W-:-:S03]  /*0270*/  FFMA R9, R8, R9, 0.12022458761930465698 ;  /* 0x3df6384f08097423 */ /* 0x000fc60000000009 */
[----:B------:R-:W-:Y:S01]  /*0280*/  FFMA R4, R5, 1.4426950216293334961, R4 ;  /* 0x3fb8aa3b05047823 */ /* 0x000fe20000000004 */
[----:B------:R-:W-:-:S03]  /*0290*/  FMUL R8, R8, R9 ;  /* 0x0000000908087220 */ /* 0x000fc60000400000 */
[----:B------:R-:W-:Y:S01]  /*02a0*/  FFMA R4, R7, 1.9251366722983220825e-08, R4 ;  /* 0x32a55e3407047823 */ /* 0x000fe20000000004 */
[----:B------:R-:W-:-:S04]  /*02b0*/  FMUL R6, R8, 3 ;  /* 0x4040000008067820 */ /* 0x000fc80000400000 */
[----:B------:R-:W-:-:S04]  /*02c0*/  FFMA R5, R5, R6, R4 ;  /* 0x0000000605057223 */ /* 0x000fc80000000004 */
[----:B------:R-:W-:Y:S01]  /*02d0*/  FFMA R8, R7, R8, R5 ;  /* 0x0000000807087223 */ /* 0x000fe20000000005 */
[----:B0-----:R-:W-:-:S03]  /*02e0*/  FADD R7, R3, -1 ;  /* 0xbf80000003077421 */ /* 0x001fc60000000000 */
[----:B------:R-:W-:-:S04]  /*02f0*/  FADD R4, R11, R8 ;  /* 0x000000080b047221 */ /* 0x000fc80000000000 */
[----:B------:R-:W-:Y:S01]  /*0300*/  FMUL R6, R7, R4 ;  /* 0x0000000407067220 */ /* 0x000fe20000400000 */
[----:B------:R-:W-:-:S03]  /*0310*/  FADD R11, -R11, R4 ;  /* 0x000000040b0b7221 */ /* 0x000fc60000000100 */
[----:B------:R-:W0:Y:S01]  /*0320*/  FRND R9, R6 ;  /* 0x0000000600097307 */ /* 0x000e220000201000 */
[----:B------:R-:W-:Y:S01]  /*0330*/  FADD R8, R8, -R11 ;  /* 0x8000000b08087221 */ /* 0x000fe20000000000 */
[C---:B------:R-:W-:Y:S01]  /*0340*/  FFMA R5, R7.reuse, R4, -R6 ;  /* 0x0000000407057223 */ /* 0x040fe20000000806 */
[----:B------:R-:W-:Y:S02]  /*0350*/  MOV R11, 0x391fcb8e ;  /* 0x391fcb8e000b7802 */ /* 0x000fe40000000f00 */
[C---:B------:R-:W-:Y:S01]  /*0360*/  FSETP.GT.AND P1, PT, |R6|.reuse, 152, PT ;  /* 0x431800000600780b */ /* 0x040fe20003f24200 */
[----:B------:R-:W-:Y:S01]  /*0370*/  FFMA R5, R7, R8, R5 ;  /* 0x0000000807057223 */ /* 0x000fe20000000005 */
[C---:B------:R-:W-:Y:S01]  /*0380*/  FSETP.GEU.AND P2, PT, R6.reuse, RZ, PT ;  /* 0x000000ff0600720b */ /* 0x040fe20003f4e000 */
[----:B------:R-:W1:Y:S01]  /*0390*/  F2I.NTZ R10, R6 ;  /* 0x00000006000a7305 */ /* 0x000e620000203100 */
[----:B0-----:R-:W-:Y:S01]  /*03a0*/  FADD R4, R6, -R9 ;  /* 0x8000000906047221 */ /* 0x001fe20000000000 */
[----:B------:R-:W-:-:S03]  /*03b0*/  FSETP.GT.AND P0, PT, R9, RZ, PT ;  /* 0x000000ff0900720b */ /* 0x000fc60003f04000 */
[----:B------:R-:W-:Y:S01]  /*03c0*/  FADD R8, R5, R4 ;  /* 0x0000000405087221 */ /* 0x000fe20000000000 */
[----:B------:R-:W-:Y:S02]  /*03d0*/  SEL R9, RZ, 0x83000000, P0 ;  /* 0x83000000ff097807 */ /* 0x000fe40000000000 */
[----:B------:R-:W-:Y:S01]  /*03e0*/  FSETP.NEU.AND P0, PT, R2, 1, PT ;  /* 0x3f8000000200780b */ /* 0x000fe20003f0d000 */
[----:B------:R-:W-:-:S03]  /*03f0*/  FFMA R5, R8, R11, 0.0013391353422775864601 ;  /* 0x3aaf85ed08057423 */ /* 0x000fc6000000000b */
[----:B------:R-:W-:Y:S01]  /*0400*/  FSETP.EQ.OR P0, PT, R7, RZ, !P0 ;  /* 0x000000ff0700720b */ /* 0x000fe20004702400 */
[----:B------:R-:W-:-:S04]  /*0410*/  FFMA R5, R8, R5, 0.0096188392490148544312 ;  /* 0x3c1d985608057423 */ /* 0x000fc80000000005 */
[C---:B------:R-:W-:Y:S02]  /*0420*/  FFMA R11, R8.reuse, R5, 0.055503588169813156128 ;  /* 0x3d6357bb080b7423 */ /* 0x040fe40000000005 */
[----:B------:R-:W0:Y:S02]  /*0430*/  LDC.64 R4, c[0x0][0x398] ;  /* 0x0000e600ff047b82 */ /* 0x000e240000000a00 */
[----:B------:R-:W-:-:S04]  /*0440*/  FFMA R11, R8, R11, 0.24022644758224487305 ;  /* 0x3e75fdec080b7423 */ /* 0x000fc8000000000b */
[----:B------:R-:W-:-:S04]  /*0450*/  FFMA R11, R8, R11, 0.69314718246459960938 ;  /* 0x3f317218080b7423 */ /* 0x000fc8000000000b */
[----:B------:R-:W-:Y:S01]  /*0460*/  FFMA R11, R8, R11, 1 ;  /* 0x3f800000080b7423 */ /* 0x000fe2000000000b */
[----:B------:R-:W-:Y:S02]  /*0470*/  IADD3 R8, PT, PT, R9, 0x7f000000, RZ ;  /* 0x7f00000009087810 */ /* 0x000fe40007ffe0ff */
[----:B-1----:R-:W-:-:S03]  /*0480*/  LEA R9, R10, -R9, 0x17 ;  /* 0x800000090a097211 */ /* 0x002fc600078eb8ff */
[----:B------:R-:W-:-:S04]  /*0490*/  FMUL R8, R11, R8 ;  /* 0x000000080b087220 */ /* 0x000fc80000400000 */
[----:B------:R-:W-:Y:S01]  /*04a0*/  FMUL R9, R8, R9 ;  /* 0x0000000908097220 */ /* 0x000fe20000400000 */
[----:B------:R-:W-:Y:S01]  /*04b0*/  HFMA2 R8, -RZ, RZ, 1.875, 0 ;  /* 0x3f800000ff087431 */ /* 0x000fe200000001ff */
[----:B------:R-:W-:Y:S01]  /*04c0*/  @P1 FSEL R9, RZ, +INF , !P2 ;  /* 0x7f800000ff091808 */ /* 0x000fe20005000000 */
[----:B0-----:R-:W-:Y:S01]  /*04d0*/  IMAD.WIDE R4, R0, 0x4, R4 ;  /* 0x0000000400047825 */ /* 0x001fe200078e0204 */
[----:B------:R-:W-:Y:S06]  /*04e0*/  @P0 BRA `(.L_x_161) ;  /* 0x00000000006c0947 */ /* 0x000fec0003800000 */
[----:B------:R-:W-:-:S04]  /*04f0*/  FSETP.NAN.AND P0, PT, |R7|, |R7|, PT ;  /* 0x400000070700720b */ /* 0x000fc80003f08200 */
[----:B------:R-:W-:-:S13]  /*0500*/  FSETP.NUM.AND P0, PT, |R2|, |R2|, !P0 ;  /* 0x400000020200720b */ /* 0x000fda0004707200 */
[----:B------:R-:W-:Y:S01]  /*0510*/  @!P0 FADD R8, R2, R7 ;  /* 0x0000000702088221 */ /* 0x000fe20000000000 */
[----:B------:R-:W-:Y:S06]  /*0520*/  @!P0 BRA `(.L_x_161) ;  /* 0x00000000005c8947 */ /* 0x000fec0003800000 */
[----:B------:R-:W-:Y:S01]  /*0530*/  FMUL R10, R7, 0.5 ;  /* 0x3f000000070a7820 */ /* 0x000fe20000400000 */
[----:B------:R-:W-:-:S04]  /*0540*/  FSETP.NEU.AND P0, PT, |R2|, +INF , PT ;  /* 0x7f8000000200780b */ /* 0x000fc80003f0d200 */
[----:B------:R-:W-:Y:S01]  /*0550*/  FSETP.NEU.AND P0, PT, R2, RZ, P0 ;  /* 0x000000ff0200720b */ /* 0x000fe2000070d000 */
[----:B------:R-:W0:Y:S03]  /*0560*/  FRND.TRUNC R10, R10 ;  /* 0x0000000a000a7307 */ /* 0x000e26000020d000 */
[----:B------:R-:W-:Y:S01]  /*0570*/  FSETP.GEU.OR P1, PT, R3, 1, P0 ;  /* 0x3f8000000300780b */ /* 0x000fe2000072e400 */
[----:B0-----:R-:W-:-:S04]  /*0580*/  FADD R6, R10, R10 ;  /* 0x0000000a0a067221 */ /* 0x001fc80000000000 */
[----:B------:R-:W-:-:S04]  /*0590*/  FADD R11, R7, -R6 ;  /* 0x80000006070b7221 */ /* 0x000fc80000000000 */
[----:B------:R-:W-:Y:S01]  /*05a0*/  @!P0 FADD R6, R2, R2 ;  /* 0x0000000202068221 */ /* 0x000fe20000000000 */
[----:B------:R-:W-:-:S04]  /*05b0*/  FSETP.NEU.AND P2, PT, |R11|, 1, !P0 ;  /* 0x3f8000000b00780b */ /* 0x000fc8000474d200 */
[----:B------:R-:W-:-:S09]  /*05c0*/  @!P1 LOP3.LUT R6, R6, 0x7f800000, RZ, 0x3c, !PT ;  /* 0x7f80000006069812 */ /* 0x000fd200078e3cff */
[----:B------:R-:W-:-:S04]  /*05d0*/  @P2 LOP3.LUT R6, R6, 0x7fffffff, RZ, 0xc0, !PT ;  /* 0x7fffffff06062812 */ /* 0x000fc800078ec0ff */
[----:B------:R-:W-:Y:S01]  /*05e0*/  @!P0 MOV R8, R6 ;  /* 0x0000000600088202 */ /* 0x000fe20000000f00 */
[----:B------:R-:W-:Y:S06]  /*05f0*/  @!P0 BRA `(.L_x_161) ;  /* 0x0000000000288947 */ /* 0x000fec0003800000 */
[----:B------:R-:W-:Y:S02]  /*0600*/  FSETP.NEU.AND P0, PT, |R7|, +INF , PT ;  /* 0x7f8000000700780b */ /* 0x000fe40003f0d200 */
[----:B------:R-:W-:-:S13]  /*0610*/  FSETP.EQ.AND P1, PT, R2, -1, PT ;  /* 0xbf8000000200780b */ /* 0x000fda0003f22000 */
[----:B------:R-:W-:Y:S05]  /*0620*/  @!P0 BRA P1, `(.L_x_161) ;  /* 0x00000000001c8947 */ /* 0x000fea0000800000 */
[----:B------:R-:W-:Y:S02]  /*0630*/  FSETP.GEU.AND P1, PT, R2, RZ, PT ;  /* 0x000000ff0200720b */ /* 0x000fe40003f2e000 */
[----:B------:R-:W-:-:S11]  /*0640*/  MOV R8, R9 ;  /* 0x0000000900087202 */ /* 0x000fd60000000f00 */
[----:B------:R-:W0:Y:S01]  /*0650*/  @!P1 FRND.FLOOR R2, R7 ;  /* 0x0000000700029307 */ /* 0x000e220000205000 */
[----:B------:R-:W-:Y:S02]  /*0660*/  @!P1 FSETP.NEU.AND P2, PT, |R11|, 1, PT ;  /* 0x3f8000000b00980b */ /* 0x000fe40003f4d200 */
[----:B0-----:R-:W-:Y:S02]  /*0670*/  @!P1 FSETP.NEU.AND P0, PT, R7, R2, PT ;  /* 0x000000020700920b */ /* 0x001fe40003f0d000 */
[----:B------:R-:W-:-:S04]  /*0680*/  @!P1 FSEL R2, R9, -R9, P2 ;  /* 0x8000000909029208 */ /* 0x000fc80001000000 */
[----:B------:R-:W-:-:S07]  /*0690*/  @!P1 FSEL R8, R2, +QNAN , !P0 ;  /* 0x7fffffff02089808 */ /* 0x000fce0004000000 */
.L_x_161:
[----:B------:R-:W-:Y:S05]  /*06a0*/  BSYNC.RECONVERGENT B0 ;  /* 0x0000000000007941 */ /* 0x000fea0003800200 */
.L_x_160:
[----:B------:R-:W0:Y:S02]  /*06b0*/  LDC.64 R6, c[0x0][0x390] ;  /* 0x0000e400ff067b82 */ /* 0x000e240000000a00 */
[----:B0-----:R-:W-:-:S06]  /*06c0*/  IMAD.WIDE R6, R0, 0x4, R6 ;  /* 0x0000000400067825 */ /* 0x001fcc00078e0206 */
[----:B------:R-:W2:Y:S01]  /*06d0*/  LDG.E R7, desc[UR4][R6.64] ;  /* 0x0000000406077981 */ /* 0x000ea2000c1e1900 */
[----:B------:R-:W-:-:S04]  /*06e0*/  FMUL R8, R8, R3 ;  /* 0x0000000308087220 */ /* 0x000fc80000400000 */
[----:B--2---:R-:W-:-:S05]  /*06f0*/  FMUL R3, R8, R7 ;  /* 0x0000000708037220 */ /* 0x004fca0000400000 */
[----:B------:R-:W-:Y:S01]  /*0700*/  REDG.E.ADD.F32.FTZ.RN.STRONG.GPU desc[UR4][R4.64], R3 ;  /* 0x00000003040079a6 */ /* 0x000fe2000c12f304 */
[----:B------:R-:W-:Y:S05]  /*0710*/  EXIT ;  /* 0x000000000000794d */ /* 0x000fea0003800000 */
.L_x_162:
        /* <DEDUP_REMOVED lines=14> */
.L_x_225:


//--------------------- .text._Z7pow_fwdPffS_i    --------------------------
	.section	.text._Z7pow_fwdPffS_i,"ax",@progbits
	.align	128
        .global         _Z7pow_fwdPffS_i
        .type           _Z7pow_fwdPffS_i,@function
        .size           _Z7pow_fwdPffS_i,(.L_x_226 - _Z7pow_fwdPffS_i)
        .other          _Z7pow_fwdPffS_i,@"STO_CUDA_ENTRY STV_DEFAULT"
_Z7pow_fwdPffS_i:
.text._Z7pow_fwdPffS_i:
        /* <DEDUP_REMOVED lines=24> */
[----:B------:R-:W-:-:S03]  /*0180*/  FFMA R3, R4, 1.1920928955078125e-07, R3 ;  /* 0x3400000004037823 */ /* 0x000fc60000000003 */
[----:B------:R-:W-:Y:S01]  /*0190*/  FADD R7, R5, R5 ;  /* 0x0000000505077221 */ /* 0x000fe20000000000 */
[----:B------:R-:W0:Y:S03]  /*01a0*/  MUFU.RCP R6, R6 ;  /* 0x0000000600067308 */ /* 0x000e260000001000 */
[----:B0-----:R-:W-:-:S04]  /*01b0*/  FMUL R8, R6, R7 ;  /* 0x0000000706087220 */ /* 0x001fc80000400000 */
[----:B------:R-:W-:Y:S01]  /*01c0*/  FADD R7, R5, -R8 ;  /* 0x8000000805077221 */ /* 0x000fe20000000000 */
[CC--:B------:R-:W-:Y:S01]  /*01d0*/  FMUL R4, R8.reuse, R8.reuse ;  /* 0x0000000808047220 */ /* 0x0c0fe20000400000 */
[----:B------:R-:W-:Y:S02]  /*01e0*/  FFMA R12, R8, 1.4426950216293334961, R3 ;  /* 0x3fb8aa3b080c7823 */ /* 0x000fe40000000003 */
[----:B------:R-:W-:Y:S01]  /*01f0*/  FADD R10, R7, R7 ;  /* 0x00000007070a7221 */ /* 0x000fe20000000000 */
[C---:B------:R-:W-:Y:S01]  /*0200*/  FFMA R7, R4.reuse, R9, 0.0032181653659790754318 ;  /* 0x3b52e7db04077423 */ /* 0x040fe20000000009 */
[----:B------:R-:W-:Y:S02]  /*0210*/  FADD R9, R3, -R12 ;  /* 0x8000000c03097221 */ /* 0x000fe40000000000 */
[----:B------:R-:W-:Y:S01]  /*0220*/  FFMA R5, R5, -R8, R10 ;  /* 0x8000000805057223 */ /* 0x000fe2000000000a */
[----:B------:R-:W-:Y:S01]  /*0230*/  FFMA R7, R4, R7, 0.018033718690276145935 ;  /* 0x3c93bb7304077423 */ /* 0x000fe20000000007 */
[----:B------:R-:W0:Y:S02]  /*0240*/  LDC R3, c[0x0][0x388] ;  /* 0x0000e200ff037b82 */ /* 0x000e240000000800 */
[----:B------:R-:W-:Y:S01]  /*0250*/  FMUL R5, R6, R5 ;  /* 0x0000000506057220 */ /* 0x000fe20000400000 */
[----:B------:R-:W-:Y:S01]  /*0260*/  FFMA R6, R8, 1.4426950216293334961, R9 ;  /* 0x3fb8aa3b08067823 */ /* 0x000fe20000000009 */
[----:B------:R-:W-:-:S03]  /*0270*/  FFMA R7, R4, R7, 0.12022458761930465698 ;  /* 0x3df6384f04077423 */ /* 0x000fc60000000007 */
[----:B------:R-:W-:Y:S01]  /*0280*/  FFMA R9, R5, 1.4426950216293334961, R6 ;  /* 0x3fb8aa3b05097823 */ /* 0x000fe20000000006 */
[----:B------:R-:W-:-:S03]  /*0290*/  FMUL R7, R4, R7 ;  /* 0x0000000704077220 */ /* 0x000fc60000400000 */
[----:B------:R-:W-:Y:S01]  /*02a0*/  FFMA R4, R8, 1.9251366722983220825e-08, R9 ;  /* 0x32a55e3408047823 */ /* 0x000fe20000000009 */
[----:B------:R-:W-:Y:S01]  /*02b0*/  FMUL R6, R7, 3 ;  /* 0x4040000007067820 */ /* 0x000fe20000400000 */
[----:B------:R-:W-:-:S03]  /*02c0*/  MOV R9, 0x391fcb8e ;  /* 0x391fcb8e00097802 */ /* 0x000fc60000000f00 */
[----:B------:R-:W-:-:S04]  /*02d0*/  FFMA R4, R5, R6, R4 ;  /* 0x0000000605047223 */ /* 0x000fc80000000004 */
[----:B------:R-:W-:-:S04]  /*02e0*/  FFMA R7, R8, R7, R4 ;  /* 0x0000000708077223 */ /* 0x000fc80000000004 */
[----:B------:R-:W-:-:S04]  /*02f0*/  FADD R4, R12, R7 ;  /* 0x000000070c047221 */ /* 0x000fc80000000000 */
[----:B0-----:R-:W-:Y:S01]  /*0300*/  FMUL R5, R4, R3 ;  /* 0x0000000304057220 */ /* 0x001fe20000400000 */
[----:B------:R-:W-:-:S03]  /*0310*/  FADD R12, -R12, R4 ;  /* 0x000000040c0c7221 */ /* 0x000fc60000000100 */
[----:B------:R-:W0:Y:S01]  /*0320*/  FRND R6, R5 ;  /* 0x0000000500067307 */ /* 0x000e220000201000 */
[----:B------:R-:W-:Y:S01]  /*0330*/  FADD R12, R7, -R12 ;  /* 0x8000000c070c7221 */ /* 0x000fe20000000000 */
[-C--:B------:R-:W-:Y:S01]  /*0340*/  FFMA R7, R4, R3.reuse, -R5 ;  /* 0x0000000304077223 */ /* 0x080fe20000000805 */
[C---:B------:R-:W-:Y:S02]  /*0350*/  FSETP.GT.AND P1, PT, |R5|.reuse, 152, PT ;  /* 0x431800000500780b */ /* 0x040fe40003f24200 */
[C---:B------:R-:W-:Y:S01]  /*0360*/  FSETP.GEU.AND P2, PT, R5.reuse, RZ, PT ;  /* 0x000000ff0500720b */ /* 0x040fe20003f4e000 */
[----:B------:R-:W-:Y:S02]  /*0370*/  FFMA R7, R12, R3, R7 ;  /* 0x000000030c077223 */ /* 0x000fe40000000007 */
[----:B------:R1:W2:Y:S01]  /*0380*/  F2I.NTZ R8, R5 ;  /* 0x0000000500087305 */ /* 0x0002a20000203100 */
[----:B0-----:R-:W-:Y:S01]  /*0390*/  FADD R4, R5, -R6 ;  /* 0x8000000605047221 */ /* 0x001fe20000000000 */
[----:B------:R-:W-:Y:S01]  /*03a0*/  FSETP.GT.AND P0, PT, R6, RZ, PT ;  /* 0x000000ff0600720b */ /* 0x000fe20003f04000 */
[----:B-1----:R-:W-:-:S02]  /*03b0*/  HFMA2 R5, -RZ, RZ, 1.875, 0 ;  /* 0x3f800000ff057431 */ /* 0x002fc400000001ff */
[----:B------:R-:W-:-:S04]  /*03c0*/  FADD R4, R7, R4 ;  /* 0x0000000407047221 */ /* 0x000fc80000000000 */
[----:B------:R-:W-:Y:S01]  /*03d0*/  FFMA R7, R4, R9, 0.0013391353422775864601 ;  /* 0x3aaf85ed04077423 */ /* 0x000fe20000000009 */
[----:B------:R-:W-:Y:S02]  /*03e0*/  SEL R9, RZ, 0x83000000, P0 ;  /* 0x83000000ff097807 */ /* 0x000fe40000000000 */
[----:B------:R-:W-:Y:S01]  /*03f0*/  FSETP.NEU.AND P0, PT, R2, 1, PT ;  /* 0x3f8000000200780b */ /* 0x000fe20003f0d000 */
[C---:B------:R-:W-:Y:S01]  /*0400*/  FFMA R7, R4.reuse, R7, 0.0096188392490148544312 ;  /* 0x3c1d985604077423 */ /* 0x040fe20000000007 */
[----:B------:R-:W-:Y:S02]  /*0410*/  IADD3 R6, PT, PT, R9, 0x7f000000, RZ ;  /* 0x7f00000009067810 */ /* 0x000fe40007ffe0ff */
[----:B------:R-:W-:Y:S01]  /*0420*/  FSETP.EQ.OR P0, PT, R3, RZ, !P0 ;  /* 0x000000ff0300720b */ /* 0x000fe20004702400 */
[----:B------:R-:W-:Y:S01]  /*0430*/  FFMA R7, R4, R7, 0.055503588169813156128 ;  /* 0x3d6357bb04077423 */ /* 0x000fe20000000007 */
[----:B--2---:R-:W-:-:S03]  /*0440*/  LEA R9, R8, -R9, 0x17 ;  /* 0x8000000908097211 */ /* 0x004fc600078eb8ff */
[----:B------:R-:W-:-:S04]  /*0450*/  FFMA R7, R4, R7, 0.24022644758224487305 ;  /* 0x3e75fdec04077423 */ /* 0x000fc80000000007 */
[----:B------:R-:W-:-:S04]  /*0460*/  FFMA R7, R4, R7, 0.69314718246459960938 ;  /* 0x3f31721804077423 */ /* 0x000fc80000000007 */
[----:B------:R-:W-:-:S04]  /*0470*/  FFMA R7, R4, R7, 1 ;  /* 0x3f80000004077423 */ /* 0x000fc80000000007 */
[----:B------:R-:W-:-:S04]  /*0480*/  FMUL R6, R7, R6 ;  /* 0x0000000607067220 */ /* 0x000fc80000400000 */
[----:B------:R-:W-:Y:S01]  /*0490*/  FMUL R6, R6, R9 ;  /* 0x0000000906067220 */ /* 0x000fe20000400000 */
[----:B------:R-:W-:Y:S01]  /*04a0*/  @P1 FSEL R6, RZ, +INF , !P2 ;  /* 0x7f800000ff061808 */ /* 0x000fe20005000000 */
        /* <DEDUP_REMOVED lines=9> */
[----:B------:R-:W-:Y:S01]  /*0540*/  FSETP.GEU.OR P1, PT, R3, RZ, P0 ;  /* 0x000000ff0300720b */ /* 0x000fe2000072e400 */
[----:B0-----:R-:W-:-:S04]  /*0550*/  FADD R4, R7, R7 ;  /* 0x0000000707047221 */ /* 0x001fc80000000000 */
[----:B------:R-:W-:-:S04]  /*0560*/  FADD R8, -R4, R3 ;  /* 0x0000000304087221 */ /* 0x000fc80000000100 */
        /* <DEDUP_REMOVED lines=16> */
.L_x_164:
[----:B------:R-:W-:Y:S05]  /*0670*/  BSYNC.RECONVERGENT B0 ;  /* 0x0000000000007941 */ /* 0x000fea0003800200 */
.L_x_163:
[----:B------:R-:W0:Y:S02]  /*0680*/  LDC.64 R2, c[0x0][0x390] ;  /* 0x0000e400ff027b82 */ /* 0x000e240000000a00 */
[----:B0-----:R-:W-:-:S05]  /*0690*/  IMAD.WIDE R2, R0, 0x4, R2 ;  /* 0x0000000400027825 */ /* 0x001fca00078e0202 */
[----:B------:R-:W-:Y:S01]  /*06a0*/  STG.E desc[UR4][R2.64], R5 ;  /* 0x0000000502007986 */ /* 0x000fe2000c101904 */
[----:B------:R-:W-:Y:S05]  /*06b0*/  EXIT ;  /* 0x000000000000794d */ /* 0x000fea0003800000 */
.L_x_165:
        /* <DEDUP_REMOVED lines=12> */
.L_x_226:


//--------------------- .text._Z7div_bwdPfS_S_S_S_i --------------------------
	.section	.text._Z7div_bwdPfS_S_S_S_i,"ax",@progbits
	.align	128
        .global         _Z7div_bwdPfS_S_S_S_i
        .type           _Z7div_bwdPfS_S_S_S_i,@function
        .size           _Z7div_bwdPfS_S_S_S_i,(.L_x_209 - _Z7div_bwdPfS_S_S_S_i)
        .other          _Z7div_bwdPfS_S_S_S_i,@"STO_CUDA_ENTRY STV_DEFAULT"
_Z7div_bwdPfS_S_S_S_i:
.text._Z7div_bwdPfS_S_S_S_i:
        /* <DEDUP_REMOVED lines=12> */
[----:B0-----:R-:W-:-:S05]  /*00c0*/  IMAD.WIDE R6, R2, 0x4, R6 ;  /* 0x0000000402067825 */ /* 0x001fca00078e0206 */
[----:B-1----:R-:W4:Y:S01]  /*00d0*/  LDG.E R3, desc[UR4][R6.64] ;  /* 0x0000000406037981 */ /* 0x002f22000c1e1900 */
[----:B--2---:R-:W-:-:S05]  /*00e0*/  IMAD.WIDE R4, R2, 0x4, R4 ;  /* 0x0000000402047825 */ /* 0x004fca00078e0204 */
[----:B------:R-:W2:Y:S01]  /*00f0*/  LDG.E R0, desc[UR4][R4.64] ;  /* 0x0000000404007981 */ /* 0x000ea2000c1e1900 */
[----:B------:R-:W-:Y:S01]  /*0100*/  BSSY.RECONVERGENT B0, `(.L_x_166) ;  /* 0x000000d000007945 */ /* 0x000fe20003800200 */
[----:B---3--:R-:W-:Y:S01]  /*0110*/  IMAD.WIDE R8, R2, 0x4, R8 ;  /* 0x0000000402087825 */ /* 0x008fe200078e0208 */
[----:B----4-:R-:W0:Y:S08]  /*0120*/  MUFU.RCP R10, R3 ;  /* 0x00000003000a7308 */ /* 0x010e300000001000 */
[----:B--2---:R-:W1:Y:S01]  /*0130*/  FCHK P0, R0, R3 ;  /* 0x0000000300007302 */ /* 0x004e620000000000 */
[----:B0-----:R-:W-:-:S04]  /*0140*/  FFMA R11, -R3, R10, 1 ;  /* 0x3f800000030b7423 */ /* 0x001fc8000000010a */
[----:B------:R-:W-:-:S04]  /*0150*/  FFMA R11, R10, R11, R10 ;  /* 0x0000000b0a0b7223 */ /* 0x000fc8000000000a */
[----:B------:R-:W-:-:S04]  /*0160*/  FFMA R10, R0, R11, RZ ;  /* 0x0000000b000a7223 */ /* 0x000fc800000000ff */
[----:B------:R-:W-:-:S04]  /*0170*/  FFMA R12, -R3, R10, R0 ;  /* 0x0000000a030c7223 */ /* 0x000fc80000000100 */
[----:B------:R-:W-:Y:S01]  /*0180*/  FFMA R15, R11, R12, R10 ;  /* 0x0000000c0b0f7223 */ /* 0x000fe2000000000a */
[----:B-1----:R-:W-:Y:S06]  /*0190*/  @!P0 BRA `(.L_x_167) ;  /* 0x00000000000c8947 */ /* 0x002fec0003800000 */
[----:B------:R-:W-:-:S07]  /*01a0*/  MOV R10, 0x1c0 ;  /* 0x000001c0000a7802 */ /* 0x000fce0000000f00 */
[----:B------:R-:W-:Y:S05]  /*01b0*/  CALL.REL.NOINC `($__internal_7_$__cuda_sm3x_div_rn_noftz_f32_slowpath) ;  /* 0x00000000006c7944 */ /* 0x000fea0003c00000 */
[----:B------:R-:W-:-:S07]  /*01c0*/  IMAD.MOV.U32 R15, RZ, RZ, R0 ;  /* 0x000000ffff0f7224 */ /* 0x000fce00078e0000 */
.L_x_167:
[----:B------:R-:W-:Y:S05]  /*01d0*/  BSYNC.RECONVERGENT B0 ;  /* 0x0000000000007941 */ /* 0x000fea0003800200 */
.L_x_166:
[----:B------:R-:W0:Y:S01]  /*01e0*/  LDC.64 R10, c[0x0][0x380] ;  /* 0x0000e000ff0a7b82 */ /* 0x000e220000000a00 */
[----:B------:R1:W-:Y:S04]  /*01f0*/  REDG.E.ADD.F32.FTZ.RN.STRONG.GPU desc[UR4][R8.64], R15 ;  /* 0x0000000f080079a6 */ /* 0x0003e8000c12f304 */
[----:B------:R-:W2:Y:S03]  /*0200*/  LDG.E R6, desc[UR4][R6.64] ;  /* 0x0000000406067981 */ /* 0x000ea6000c1e1900 */
[----:B------:R-:W3:Y:S01]  /*0210*/  LDC.64 R12, c[0x0][0x3a0] ;  /* 0x0000e800ff0c7b82 */ /* 0x000ee20000000a00 */
[----:B------:R3:W4:Y:S01]  /*0220*/  LDG.E R0, desc[UR4][R4.64] ;  /* 0x0000000404007981 */ /* 0x000722000c1e1900 */
[----:B0-----:R-:W-:-:S06]  /*0230*/  IMAD.WIDE R10, R2, 0x4, R10 ;  /* 0x00000004020a7825 */ /* 0x001fcc00078e020a */
[----:B------:R-:W4:Y:S01]  /*0240*/  LDG.E R11, desc[UR4][R10.64] ;  /* 0x000000040a0b7981 */ /* 0x000f22000c1e1900 */
[----:B------:R-:W-:Y:S01]  /*0250*/  BSSY.RECONVERGENT B0, `(.L_x_168) ;  /* 0x000000f000007945 */ /* 0x000fe20003800200 */
[----:B---3--:R-:W-:-:S04]  /*0260*/  IMAD.WIDE R4, R2, 0x4, R12 ;  /* 0x0000000402047825 */ /* 0x008fc800078e020c */
[----:B--2---:R-:W-:-:S04]  /*0270*/  FMUL R3, R6, R6 ;  /* 0x0000000606037220 */ /* 0x004fc80000400000 */
[----:B------:R-:W0:Y:S01]  /*0280*/  MUFU.RCP R14, R3 ;  /* 0x00000003000e7308 */ /* 0x000e220000001000 */
[----:B----4-:R-:W-:Y:S01]  /*0290*/  FMUL R0, R0, -R11 ;  /* 0x8000000b00007220 */ /* 0x010fe20000400000 */
[----:B0-----:R-:W-:-:S06]  /*02a0*/  FFMA R17, -R3, R14, 1 ;  /* 0x3f80000003117423 */ /* 0x001fcc000000010e */
[----:B------:R-:W0:Y:S01]  /*02b0*/  FCHK P0, R0, R3 ;  /* 0x0000000300007302 */ /* 0x000e220000000000 */
[----:B------:R-:W-:-:S04]  /*02c0*/  FFMA R17, R14, R17, R14 ;  /* 0x000000110e117223 */ /* 0x000fc8000000000e */
[----:B------:R-:W-:-:S04]  /*02d0*/  FFMA R6, R0, R17, RZ ;  /* 0x0000001100067223 */ /* 0x000fc800000000ff */
[----:B------:R-:W-:-:S04]  /*02e0*/  FFMA R7, -R3, R6, R0 ;  /* 0x0000000603077223 */ /* 0x000fc80000000100 */
[----:B------:R-:W-:Y:S01]  /*02f0*/  FFMA R7, R17, R7, R6 ;  /* 0x0000000711077223 */ /* 0x000fe20000000006 */
[----:B01----:R-:W-:Y:S06]  /*0300*/  @!P0 BRA `(.L_x_169) ;  /* 0x00000000000c8947 */ /* 0x003fec0003800000 */
[----:B------:R-:W-:-:S07]  /*0310*/  MOV R10, 0x330 ;  /* 0x00000330000a7802 */ /* 0x000fce0000000f00 */
[----:B------:R-:W-:Y:S05]  /*0320*/  CALL.REL.NOINC `($__internal_7_$__cuda_sm3x_div_rn_noftz_f32_slowpath) ;  /* 0x0000000000107944 */ /* 0x000fea0003c00000 */
[----:B------:R-:W-:-:S07]  /*0330*/  IMAD.MOV.U32 R7, RZ, RZ, R0 ;  /* 0x000000ffff077224 */ /* 0x000fce00078e0000 */
.L_x_169:
[----:B------:R-:W-:Y:S05]  /*0340*/  BSYNC.RECONVERGENT B0 ;  /* 0x0000000000007941 */ /* 0x000fea0003800200 */
.L_x_168:
[----:B------:R-:W-:Y:S01]  /*0350*/  REDG.E.ADD.F32.FTZ.RN.STRONG.GPU desc[UR4][R4.64], R7 ;  /* 0x00000007040079a6 */ /* 0x000fe2000c12f304 */
[----:B------:R-:W-:Y:S05]  /*0360*/  EXIT ;  /* 0x000000000000794d */ /* 0x000fea0003800000 */
        .weak           $__internal_7_$__cuda_sm3x_div_rn_noftz_f32_slowpath
        .type           $__internal_7_$__cuda_sm3x_div_rn_noftz_f32_slowpath,@function
        .size           $__internal_7_$__cuda_sm3x_div_rn_noftz_f32_slowpath,(.L_x_209 - $__internal_7_$__cuda_sm3x_div_rn_noftz_f32_slowpath)
$__internal_7_$__cuda_sm3x_div_rn_noftz_f32_slowpath:
[----:B------:R-:W-:Y:S01]  /*0370*/  SHF.R.U32.HI R12, RZ, 0x17, R3 ;  /* 0x00000017ff0c7819 */ /* 0x000fe20000011603 */
[----:B------:R-:W-:Y:S01]  /*0380*/  BSSY.RECONVERGENT B1, `(.L_x_170) ;  /* 0x0000062000017945 */ /* 0x000fe20003800200 */
[----:B------:R-:W-:Y:S02]  /*0390*/  SHF.R.U32.HI R11, RZ, 0x17, R0 ;  /* 0x00000017ff0b7819 */ /* 0x000fe40000011600 */
[----:B------:R-:W-:Y:S02]  /*03a0*/  LOP3.LUT R12, R12, 0xff, RZ, 0xc0, !PT ;  /* 0x000000ff0c0c7812 */ /* 0x000fe400078ec0ff */
[----:B------:R-:W-:-:S03]  /*03b0*/  LOP3.LUT R13, R11, 0xff, RZ, 0xc0, !PT ;  /* 0x000000ff0b0d7812 */ /* 0x000fc600078ec0ff */
[----:B------:R-:W-:Y:S02]  /*03c0*/  VIADD R15, R12, 0xffffffff ;  /* 0xffffffff0c0f7836 */ /* 0x000fe40000000000 */
[----:B------:R-:W-:-:S03]  /*03d0*/  VIADD R14, R13, 0xffffffff ;  /* 0xffffffff0d0e7836 */ /* 0x000fc60000000000 */
[----:B------:R-:W-:-:S04]  /*03e0*/  ISETP.GT.U32.AND P0, PT, R15, 0xfd, PT ;  /* 0x000000fd0f00780c */ /* 0x000fc80003f04070 */
[----:B------:R-:W-:-:S13]  /*03f0*/  ISETP.GT.U32.OR P0, PT, R14, 0xfd, P0 ;  /* 0x000000fd0e00780c */ /* 0x000fda0000704470 */
[----:B------:R-:W-:Y:S01]  /*0400*/  @!P0 IMAD.MOV.U32 R11, RZ, RZ, RZ ;  /* 0x000000ffff0b8224 */ /* 0x000fe200078e00ff */
[----:B------:R-:W-:Y:S06]  /*0410*/  @!P0 BRA `(.L_x_171) ;  /* 0x00000000005c8947 */ /* 0x000fec0003800000 */
[----:B------:R-:W-:Y:S02]  /*0420*/  FSETP.GTU.FTZ.AND P0, PT, |R0|, +INF , PT ;  /* 0x7f8000000000780b */ /* 0x000fe40003f1c200 */
[----:B------:R-:W-:-:S04]  /*0430*/  FSETP.GTU.FTZ.AND P1, PT, |R3|, +INF , PT ;  /* 0x7f8000000300780b */ /* 0x000fc80003f3c200 */
        /* <DEDUP_REMOVED lines=16> */
[----:B------:R-:W-:Y:S02]  /*0540*/  @P0 IMAD.MOV.U32 R11, RZ, RZ, RZ ;  /* 0x000000ffff0b0224 */ /* 0x000fe400078e00ff */
[----:B------:R-:W-:Y:S01]  /*0550*/  @!P0 FFMA R0, R0, 1.84467440737095516160e+19, RZ ;  /* 0x5f80000000008823 */ /* 0x000fe200000000ff */
[----:B------:R-:W-:Y:S02]  /*0560*/  @!P0 IMAD.MOV.U32 R11, RZ, RZ, -0x40 ;  /* 0xffffffc0ff0b8424 */ /* 0x000fe400078e00ff */
[----:B------:R-:W-:Y:S02]  /*0570*/  @!P1 FFMA R3, R3, 1.84467440737095516160e+19, RZ ;  /* 0x5f80000003039823 */ /* 0x000fe400000000ff */
[----:B------:R-:W-:-:S07]  /*0580*/  @!P1 VIADD R11, R11, 0x40 ;  /* 0x000000400b0b9836 */ /* 0x000fce0000000000 */
.L_x_171:
[----:B------:R-:W-:Y:S01]  /*0590*/  LEA R14, R12, 0xc0800000, 0x17 ;  /* 0xc08000000c0e7811 */ /* 0x000fe200078eb8ff */
[----:B------:R-:W-:Y:S01]  /*05a0*/  VIADD R13, R13, 0xffffff81 ;  /* 0xffffff810d0d7836 */ /* 0x000fe20000000000 */
[----:B------:R-:W-:Y:S03]  /*05b0*/  BSSY.RECONVERGENT B2, `(.L_x_176) ;  /* 0x0000035000027945 */ /* 0x000fe60003800200 */
[----:B------:R-:W-:Y:S02]  /*05c0*/  IMAD.IADD R14, R3, 0x1, -R14 ;  /* 0x00000001030e7824 */ /* 0x000fe400078e0a0e */
[C---:B------:R-:W-:Y:S02]  /*05d0*/  IMAD R0, R13.reuse, -0x800000, R0 ;  /* 0xff8000000d007824 */ /* 0x040fe400078e0200 */
        /* <DEDUP_REMOVED lines=12> */
[----:B------:R-:W-:-:S05]  /*06a0*/  LOP3.LUT R12, R12, 0xff, RZ, 0xc0, !PT ;  /* 0x000000ff0c0c7812 */ /* 0x000fca00078ec0ff */
[----:B------:R-:W-:-:S04]  /*06b0*/  IMAD.IADD R17, R12, 0x1, R11 ;  /* 0x000000010c117824 */ /* 0x000fc800078e020b */
[----:B------:R-:W-:-:S05]  /*06c0*/  VIADD R12, R17, 0xffffffff ;  /* 0xffffffff110c7836 */ /* 0x000fca0000000000 */
        /* <DEDUP_REMOVED lines=9> */
[-CC-:B------:R-:W-:Y:S01]  /*0760*/  FFMA.RZ R11, R3, R15.reuse, R16.reuse ;  /* 0x0000000f030b7223 */ /* 0x180fe2000000c010 */
[----:B------:R-:W-:Y:S02]  /*0770*/  VIADD R14, R17, 0x20 ;  /* 0x00000020110e7836 */ /* 0x000fe40000000000 */
[-CC-:B------:R-:W-:Y:S01]  /*0780*/  FFMA.RM R12, R3, R15.reuse, R16.reuse ;  /* 0x0000000f030c7223 */ /* 0x180fe20000004010 */
        /* <DEDUP_REMOVED lines=15> */
[----:B------:R-:W-:-:S05]  /*0880*/  LOP3.LUT R3, R3, R12, RZ, 0xc0, !PT ;  /* 0x0000000c03037212 */ /* 0x000fca00078ec0ff */
[----:B------:R-:W-:-:S05]  /*0890*/  IMAD.IADD R3, R14, 0x1, R3 ;  /* 0x000000010e037824 */ /* 0x000fca00078e0203 */
[----:B------:R-:W-:Y:S01]  /*08a0*/  LOP3.LUT R0, R3, R0, RZ, 0xfc, !PT ;  /* 0x0000000003007212 */ /* 0x000fe200078efcff */
[----:B------:R-:W-:Y:S06]  /*08b0*/  BRA `(.L_x_179) ;  /* 0x0000000000107947 */ /* 0x000fec0003800000 */
.L_x_178:
[----:B------:R-:W-:-:S04]  /*08c0*/  LOP3.LUT R0, R0, 0x80000000, RZ, 0xc0, !PT ;  /* 0x8000000000007812 */ /* 0x000fc800078ec0ff */
[----:B------:R-:W-:Y:S01]  /*08d0*/  LOP3.LUT R0, R0, 0x7f800000, RZ, 0xfc, !PT ;  /* 0x7f80000000007812 */ /* 0x000fe200078efcff */
[----:B------:R-:W-:Y:S06]  /*08e0*/  BRA `(.L_x_179) ;  /* 0x0000000000047947 */ /* 0x000fec0003800000 */
.L_x_177:
[----:B------:R-:W-:-:S07]  /*08f0*/  IMAD R0, R11, 0x800000, R0 ;  /* 0x008000000b007824 */ /* 0x000fce00078e0200 */
.L_x_179:
[----:B------:R-:W-:Y:S05]  /*0900*/  BSYNC.RECONVERGENT B2 ;  /* 0x0000000000027941 */ /* 0x000fea0003800200 */
.L_x_176:
[----:B------:R-:W-:Y:S05]  /*0910*/  BRA `(.L_x_180) ;  /* 0x0000000000207947 */ /* 0x000fea0003800000 */
.L_x_175:
[----:B------:R-:W-:-:S04]  /*0920*/  LOP3.LUT R0, R3, 0x80000000, R0, 0x48, !PT ;  /* 0x8000000003007812 */ /* 0x000fc800078e4800 */
[----:B------:R-:W-:Y:S01]  /*0930*/  LOP3.LUT R0, R0, 0x7f800000, RZ, 0xfc, !PT ;  /* 0x7f80000000007812 */ /* 0x000fe200078efcff */
[----:B------:R-:W-:Y:S06]  /*0940*/  BRA `(.L_x_180) ;  /* 0x0000000000147947 */ /* 0x000fec0003800000 */
.L_x_174:
[----:B------:R-:W-:Y:S01]  /*0950*/  LOP3.LUT R0, R3, 0x80000000, R0, 0x48, !PT ;  /* 0x8000000003007812 */ /* 0x000fe200078e4800 */
[----:B------:R-:W-:Y:S06]  /*0960*/  BRA `(.L_x_180) ;  /* 0x00000000000c7947 */ /* 0x000fec0003800000 */
.L_x_173:
[----:B------:R-:W0:Y:S01]  /*0970*/  MUFU.RSQ R0, -QNAN ;  /* 0xffc0000000007908 */ /* 0x000e220000001400 */
[----:B------:R-:W-:Y:S05]  /*0980*/  BRA `(.L_x_180) ;  /* 0x0000000000047947 */ /* 0x000fea0003800000 */
.L_x_172:
[----:B------:R-:W-:-:S07]  /*0990*/  FADD.FTZ R0, R0, R3 ;  /* 0x0000000300007221 */ /* 0x000fce0000010000 */
.L_x_180:
[----:B------:R-:W-:Y:S05]  /*09a0*/  BSYNC.RECONVERGENT B1 ;  /* 0x0000000000017941 */ /* 0x000fea0003800200 */
.L_x_170:
[----:B------:R-:W-:-:S04]  /*09b0*/  IMAD.MOV.U32 R11, RZ, RZ, 0x0 ;  /* 0x00000000ff0b7424 */ /* 0x000fc800078e00ff */
[----:B0-----:R-:W-:Y:S05]  /*09c0*/  RET.REL.NODEC R10 `(_Z7div_bwdPfS_S_S_S_i) ;  /* 0xfffffff40a8c7950 */ /* 0x001fea0003c3ffff */
.L_x_181:
        /* <DEDUP_REMOVED lines=11> */
.L_x_209:


//--------------------- .text._Z7div_fwdPfS_S_i   --------------------------
	.section	.text._Z7div_fwdPfS_S_i,"ax",@progbits
	.align	128
        .global         _Z7div_fwdPfS_S_i
        .type           _Z7div_fwdPfS_S_i,@function
        .size           _Z7div_fwdPfS_S_i,(.L_x_210 - _Z7div_fwdPfS_S_i)
        .other          _Z7div_fwdPfS_S_i,@"STO_CUDA_ENTRY STV_DEFAULT"
_Z7div_fwdPfS_S_i:
.text._Z7div_fwdPfS_S_i:
        /* <DEDUP_REMOVED lines=12> */
[----:B-1----:R-:W3:Y:S01]  /*00c0*/  LDG.E R3, desc[UR4][R6.64] ;  /* 0x0000000406037981 */ /* 0x002ee2000c1e1900 */
[----:B--2---:R-:W-:-:S05]  /*00d0*/  IMAD.WIDE R4, R2, 0x4, R4 ;  /* 0x0000000402047825 */ /* 0x004fca00078e0204 */
[----:B------:R-:W2:Y:S01]  /*00e0*/  LDG.E R0, desc[UR4][R4.64] ;  /* 0x0000000404007981 */ /* 0x000ea2000c1e1900 */
[----:B------:R-:W-:Y:S01]  /*00f0*/  BSSY.RECONVERGENT B0, `(.L_x_182) ;  /* 0x000000c000007945 */ /* 0x000fe20003800200 */
[----:B---3--:R-:W0:Y:S08]  /*0100*/  MUFU.RCP R8, R3 ;  /* 0x0000000300087308 */ /* 0x008e300000001000 */
        /* <DEDUP_REMOVED lines=8> */
[----:B------:R-:W-:Y:S05]  /*0190*/  CALL.REL.NOINC `($__internal_8_$__cuda_sm3x_div_rn_noftz_f32_slowpath) ;  /* 0x0000000000187944 */ /* 0x000fea0003c00000 */
[----:B------:R-:W-:-:S07]  /*01a0*/  IMAD.MOV.U32 R9, RZ, RZ, R0 ;  /* 0x000000ffff097224 */ /* 0x000fce00078e0000 */
.L_x_183:
[----:B------:R-:W-:Y:S05]  /*01b0*/  BSYNC.RECONVERGENT B0 ;  /* 0x0000000000007941 */ /* 0x000fea0003800200 */
.L_x_182:
[----:B------:R-:W0:Y:S02]  /*01c0*/  LDC.64 R4, c[0x0][0x390] ;  /* 0x0000e400ff047b82 */ /* 0x000e240000000a00 */
[----:B0-----:R-:W-:-:S05]  /*01d0*/  IMAD.WIDE R2, R2, 0x4, R4 ;  /* 0x0000000402027825 */ /* 0x001fca00078e0204 */
[----:B------:R-:W-:Y:S01]  /*01e0*/  STG.E desc[UR4][R2.64], R9 ;  /* 0x0000000902007986 */ /* 0x000fe2000c101904 */
[----:B------:R-:W-:Y:S05]  /*01f0*/  EXIT ;  /* 0x000000000000794d */ /* 0x000fea0003800000 */
        .weak           $__internal_8_$__cuda_sm3x_div_rn_noftz_f32_slowpath
        .type           $__internal_8_$__cuda_sm3x_div_rn_noftz_f32_slowpath,@function
        .size           $__internal_8_$__cuda_sm3x_div_rn_noftz_f32_slowpath,(.L_x_210 - $__internal_8_$__cuda_sm3x_div_rn_noftz_f32_slowpath)
$__internal_8_$__cuda_sm3x_div_rn_noftz_f32_slowpath:
[--C-:B------:R-:W-:Y:S01]  /*0200*/  SHF.R.U32.HI R6, RZ, 0x17, R3.reuse ;  /* 0x00000017ff067819 */ /* 0x100fe20000011603 */
[----:B------:R-:W-:Y:S01]  /*0210*/  BSSY.RECONVERGENT B1, `(.L_x_184) ;  /* 0x0000064000017945 */ /* 0x000fe20003800200 */
[--C-:B------:R-:W-:Y:S01]  /*0220*/  SHF.R.U32.HI R5, RZ, 0x17, R0.reuse ;  /* 0x00000017ff057819 */ /* 0x100fe20000011600 */
[----:B------:R-:W-:Y:S01]  /*0230*/  IMAD.MOV.U32 R7, RZ, RZ, R0 ;  /* 0x000000ffff077224 */ /* 0x000fe200078e0000 */
[----:B------:R-:W-:Y:S01]  /*0240*/  LOP3.LUT R6, R6, 0xff, RZ, 0xc0, !PT ;  /* 0x000000ff06067812 */ /* 0x000fe200078ec0ff */
[----:B------:R-:W-:Y:S01]  /*0250*/  IMAD.MOV.U32 R8, RZ, RZ, R3 ;  /* 0x000000ffff087224 */ /* 0x000fe200078e0003 */
        /* <DEDUP_REMOVED lines=30> */
.L_x_185:
[----:B------:R-:W-:Y:S01]  /*0440*/  LEA R3, R6, 0xc0800000, 0x17 ;  /* 0xc080000006037811 */ /* 0x000fe200078eb8ff */
[----:B------:R-:W-:Y:S01]  /*0450*/  VIADD R5, R5, 0xffffff81 ;  /* 0xffffff8105057836 */ /* 0x000fe20000000000 */
[----:B------:R-:W-:Y:S03]  /*0460*/  BSSY.RECONVERGENT B2, `(.L_x_190) ;  /* 0x0000035000027945 */ /* 0x000fe60003800200 */
[----:B------:R-:W-:Y:S01]  /*0470*/  IMAD.IADD R3, R8, 0x1, -R3 ;  /* 0x0000000108037824 */ /* 0x000fe200078e0a03 */
[C---:B------:R-:W-:Y:S01]  /*0480*/  IADD3 R6, PT, PT, R5.reuse, 0x7f, -R6 ;  /* 0x0000007f05067810 */ /* 0x040fe20007ffe806 */
[----:B------:R-:W-:Y:S02]  /*0490*/  IMAD R0, R5, -0x800000, R7 ;  /* 0xff80000005007824 */ /* 0x000fe400078e0207 */
[----:B------:R-:W0:Y:S01]  /*04a0*/  MUFU.RCP R8, R3 ;  /* 0x0000000300087308 */ /* 0x000e220000001000 */
[----:B------:R-:W-:Y:S01]  /*04b0*/  FADD.FTZ R11, -R3, -RZ ;  /* 0x800000ff030b7221 */ /* 0x000fe20000010100 */
[----:B------:R-:W-:-:S03]  /*04c0*/  IMAD.IADD R6, R6, 0x1, R9 ;  /* 0x0000000106067824 */ /* 0x000fc600078e0209 */
[----:B0-----:R-:W-:-:S04]  /*04d0*/  FFMA R13, R8, R11, 1 ;  /* 0x3f800000080d7423 */ /* 0x001fc8000000000b */
        /* <DEDUP_REMOVED lines=20> */
[CCC-:B------:R-:W-:Y:S01]  /*0620*/  FFMA.RM R6, R10.reuse, R8.reuse, R7.reuse ;  /* 0x000000080a067223 */ /* 0x1c0fe20000004007 */
[C---:B------:R-:W-:Y:S02]  /*0630*/  ISETP.NE.AND P2, PT, R9.reuse, RZ, PT ;  /* 0x000000ff0900720c */ /* 0x040fe40003f45270 */
[----:B------:R-:W-:Y:S02]  /*0640*/  ISETP.NE.AND P1, PT, R9, RZ, PT ;  /* 0x000000ff0900720c */ /* 0x000fe40003f25270 */
[----:B------:R-:W-:Y:S01]  /*0650*/  LOP3.LUT R5, R3, 0x7fffff, RZ, 0xc0, !PT ;  /* 0x007fffff03057812 */ /* 0x000fe200078ec0ff */
[----:B------:R-:W-:Y:S01]  /*0660*/  FFMA.RP R3, R10, R8, R7 ;  /* 0x000000080a037223 */ /* 0x000fe20000008007 */
[----:B------:R-:W-:Y:S02]  /*0670*/  VIADD R8, R9, 0x20 ;  /* 0x0000002009087836 */ /* 0x000fe40000000000 */
[----:B------:R-:W-:Y:S01]  /*0680*/  LOP3.LUT R5, R5, 0x800000, RZ, 0xfc, !PT ;  /* 0x0080000005057812 */ /* 0x000fe200078efcff */
[----:B------:R-:W-:Y:S01]  /*0690*/  IMAD.MOV R7, RZ, RZ, -R9 ;  /* 0x000000ffff077224 */ /* 0x000fe200078e0a09 */
[----:B------:R-:W-:-:S02]  /*06a0*/  FSETP.NEU.FTZ.AND P0, PT, R3, R6, PT ;  /* 0x000000060300720b */ /* 0x000fc40003f1d000 */
[----:B------:R-:W-:Y:S02]  /*06b0*/  SHF.L.U32 R8, R5, R8, RZ ;  /* 0x0000000805087219 */ /* 0x000fe400000006ff */
[----:B------:R-:W-:Y:S02]  /*06c0*/  SEL R6, R7, RZ, P2 ;  /* 0x000000ff07067207 */ /* 0x000fe40001000000 */
[----:B------:R-:W-:Y:S02]  /*06d0*/  ISETP.NE.AND P1, PT, R8, RZ, P1 ;  /* 0x000000ff0800720c */ /* 0x000fe40000f25270 */
[----:B------:R-:W-:Y:S02]  /*06e0*/  SHF.R.U32.HI R6, RZ, R6, R5 ;  /* 0x00000006ff067219 */ /* 0x000fe40000011605 */
[----:B------:R-:W-:Y:S02]  /*06f0*/  PLOP3.LUT P0, PT, P0, P1, PT, 0xf8, 0x8f ;  /* 0x00000000008f781c */ /* 0x000fe40000703f70 */
[----:B------:R-:W-:-:S02]  /*0700*/  SHF.R.U32.HI R8, RZ, 0x1, R6 ;  /* 0x00000001ff087819 */ /* 0x000fc40000011606 */
[----:B------:R-:W-:-:S04]  /*0710*/  SEL R3, RZ, 0x1, !P0 ;  /* 0x00000001ff037807 */ /* 0x000fc80004000000 */
[----:B------:R-:W-:-:S04]  /*0720*/  LOP3.LUT R3, R3, 0x1, R8, 0xf8, !PT ;  /* 0x0000000103037812 */ /* 0x000fc800078ef808 */
[----:B------:R-:W-:-:S05]  /*0730*/  LOP3.LUT R3, R3, R6, RZ, 0xc0, !PT ;  /* 0x0000000603037212 */ /* 0x000fca00078ec0ff */
[----:B------:R-:W-:-:S05]  /*0740*/  IMAD.IADD R3, R8, 0x1, R3 ;  /* 0x0000000108037824 */ /* 0x000fca00078e0203 */
[----:B------:R-:W-:Y:S01]  /*0750*/  LOP3.LUT R0, R3, R0, RZ, 0xfc, !PT ;  /* 0x0000000003007212 */ /* 0x000fe200078efcff */
[----:B------:R-:W-:Y:S06]  /*0760*/  BRA `(.L_x_193) ;  /* 0x0000000000107947 */ /* 0x000fec0003800000 */
.L_x_192:
[----:B------:R-:W-:-:S04]  /*0770*/  LOP3.LUT R0, R0, 0x80000000, RZ, 0xc0, !PT ;  /* 0x8000000000007812 */ /* 0x000fc800078ec0ff */
[----:B------:R-:W-:Y:S01]  /*0780*/  LOP3.LUT R0, R0, 0x7f800000, RZ, 0xfc, !PT ;  /* 0x7f80000000007812 */ /* 0x000fe200078efcff */
[----:B------:R-:W-:Y:S06]  /*0790*/  BRA `(.L_x_193) ;  /* 0x0000000000047947 */ /* 0x000fec0003800000 */
.L_x_191:
[----:B------:R-:W-:-:S07]  /*07a0*/  IMAD R0, R6, 0x800000, R0 ;  /* 0x0080000006007824 */ /* 0x000fce00078e0200 */
.L_x_193:
[----:B------:R-:W-:Y:S05]  /*07b0*/  BSYNC.RECONVERGENT B2 ;  /* 0x0000000000027941 */ /* 0x000fea0003800200 */
.L_x_190:
[----:B------:R-:W-:Y:S05]  /*07c0*/  BRA `(.L_x_194) ;  /* 0x0000000000207947 */ /* 0x000fea0003800000 */
.L_x_189:
[----:B------:R-:W-:-:S04]  /*07d0*/  LOP3.LUT R0, R8, 0x80000000, R7, 0x48, !PT ;  /* 0x8000000008007812 */ /* 0x000fc800078e4807 */
[----:B------:R-:W-:Y:S01]  /*07e0*/  LOP3.LUT R0, R0, 0x7f800000, RZ, 0xfc, !PT ;  /* 0x7f80000000007812 */ /* 0x000fe200078efcff */
[----:B------:R-:W-:Y:S06]  /*07f0*/  BRA `(.L_x_194) ;  /* 0x0000000000147947 */ /* 0x000fec0003800000 */
.L_x_188:
[----:B------:R-:W-:Y:S01]  /*0800*/  LOP3.LUT R0, R8, 0x80000000, R7, 0x48, !PT ;  /* 0x8000000008007812 */ /* 0x000fe200078e4807 */
[----:B------:R-:W-:Y:S06]  /*0810*/  BRA `(.L_x_194) ;  /* 0x00000000000c7947 */ /* 0x000fec0003800000 */
.L_x_187:
[----:B------:R-:W0:Y:S01]  /*0820*/  MUFU.RSQ R0, -QNAN ;  /* 0xffc0000000007908 */ /* 0x000e220000001400 */
[----:B------:R-:W-:Y:S05]  /*0830*/  BRA `(.L_x_194) ;  /* 0x0000000000047947 */ /* 0x000fea0003800000 */
.L_x_186:
[----:B------:R-:W-:-:S07]  /*0840*/  FADD.FTZ R0, R0, R3 ;  /* 0x0000000300007221 */ /* 0x000fce0000010000 */
.L_x_194:
[----:B------:R-:W-:Y:S05]  /*0850*/  BSYNC.RECONVERGENT B1 ;  /* 0x0000000000017941 */ /* 0x000fea0003800200 */
.L_x_184:
[----:B------:R-:W-:-:S04]  /*0860*/  IMAD.MOV.U32 R5, RZ, RZ, 0x0 ;  /* 0x00000000ff057424 */ /* 0x000fc800078e00ff */
[----:B0-----:R-:W-:Y:S05]  /*0870*/  RET.REL.NODEC R4 `(_Z7div_fwdPfS_S_i) ;  /* 0xfffffff404e07950 */ /* 0x001fea0003c3ffff */
.L_x_195:
        /* <DEDUP_REMOVED lines=16> */
.L_x_210:


//--------------------- .text._Z7mul_bwdPfS_S_S_S_i --------------------------
	.section	.text._Z7mul_bwdPfS_S_S_S_i,"ax",@progbits
	.align	128
        .global         _Z7mul_bwdPfS_S_S_S_i
        .type           _Z7mul_bwdPfS_S_S_S_i,@function
        .size           _Z7mul_bwdPfS_S_S_S_i,(.L_x_229 - _Z7mul_bwdPfS_S_S_S_i)
        .other          _Z7mul_bwdPfS_S_S_S_i,@"STO_CUDA_ENTRY STV_DEFAULT"
_Z7mul_bwdPfS_S_S_S_i:
.text._Z7mul_bwdPfS_S_S_S_i:
        /* <DEDUP_REMOVED lines=12> */
[----:B0-----:R-:W-:-:S07]  /*00c0*/  IMAD.WIDE R4, R13, 0x4, R4 ;  /* 0x000000040d047825 */ /* 0x001fce00078e0204 */
[----:B------:R-:W0:Y:S01]  /*00d0*/  LDC.64 R8, c[0x0][0x380] ;  /* 0x0000e000ff087b82 */ /* 0x000e220000000a00 */
[----:B-1----:R-:W4:Y:S01]  /*00e0*/  LDG.E R4, desc[UR4][R4.64] ;  /* 0x0000000404047981 */ /* 0x002f22000c1e1900 */
[----:B--2---:R-:W-:-:S05]  /*00f0*/  IMAD.WIDE R6, R13, 0x4, R6 ;  /* 0x000000040d067825 */ /* 0x004fca00078e0206 */
[----:B------:R-:W4:Y:S01]  /*0100*/  LDG.E R11, desc[UR4][R6.64] ;  /* 0x00000004060b7981 */ /* 0x000f22000c1e1900 */
[----:B---3--:R-:W-:-:S04]  /*0110*/  IMAD.WIDE R2, R13, 0x4, R2 ;  /* 0x000000040d027825 */ /* 0x008fc800078e0202 */
[----:B0-----:R-:W-:-:S04]  /*0120*/  IMAD.WIDE R8, R13, 0x4, R8 ;  /* 0x000000040d087825 */ /* 0x001fc800078e0208 */
[----:B----4-:R-:W-:Y:S02]  /*0130*/  FMUL R15, R4, R11 ;  /* 0x0000000b040f7220 */ /* 0x010fe40000400000 */
[----:B------:R-:W0:Y:S03]  /*0140*/  LDC.64 R10, c[0x0][0x3a0] ;  /* 0x0000e800ff0a7b82 */ /* 0x000e260000000a00 */
[----:B------:R-:W-:Y:S04]  /*0150*/  REDG.E.ADD.F32.FTZ.RN.STRONG.GPU desc[UR4][R2.64], R15 ;  /* 0x0000000f020079a6 */ /* 0x000fe8000c12f304 */
[----:B------:R-:W2:Y:S04]  /*0160*/  LDG.E R17, desc[UR4][R6.64] ;  /* 0x0000000406117981 */ /* 0x000ea8000c1e1900 */
[----:B------:R-:W2:Y:S01]  /*0170*/  LDG.E R8, desc[UR4][R8.64] ;  /* 0x0000000408087981 */ /* 0x000ea2000c1e1900 */
[----:B0-----:R-:W-:-:S04]  /*0180*/  IMAD.WIDE R4, R13, 0x4, R10 ;  /* 0x000000040d047825 */ /* 0x001fc800078e020a */
[----:B--2---:R-:W-:-:S05]  /*0190*/  FMUL R17, R8, R17 ;  /* 0x0000001108117220 */ /* 0x004fca0000400000 */
[----:B------:R-:W-:Y:S01]  /*01a0*/  REDG.E.ADD.F32.FTZ.RN.STRONG.GPU desc[UR4][R4.64], R17 ;  /* 0x00000011040079a6 */ /* 0x000fe2000c12f304 */
[----:B------:R-:W-:Y:S05]  /*01b0*/  EXIT ;  /* 0x000000000000794d */ /* 0x000fea0003800000 */
.L_x_196:
        /* <DEDUP_REMOVED lines=12> */
.L_x_229:


//--------------------- .text._Z7mul_fwdPfS_S_i   --------------------------
	.section	.text._Z7mul_fwdPfS_S_i,"ax",@progbits
	.align	128
        .global         _Z7mul_fwdPfS_S_i
        .type           _Z7mul_fwdPfS_S_i,@function
        .size           _Z7mul_fwdPfS_S_i,(.L_x_230 - _Z7mul_fwdPfS_S_i)
        .other          _Z7mul_fwdPfS_S_i,@"STO_CUDA_ENTRY STV_DEFAULT"
_Z7mul_fwdPfS_S_i:
.text._Z7mul_fwdPfS_S_i:
        /* <DEDUP_REMOVED lines=15> */
[----:B------:R-:W4:Y:S01]  /*00f0*/  LDG.E R5, desc[UR4][R4.64] ;  /* 0x0000000404057981 */ /* 0x000f22000c1e1900 */
[----:B---3--:R-:W-:-:S04]  /*0100*/  IMAD.WIDE R6, R9, 0x4, R6 ;  /* 0x0000000409067825 */ /* 0x008fc800078e0206 */
[----:B----4-:R-:W-:-:S05]  /*0110*/  FMUL R9, R2, R5 ;  /* 0x0000000502097220 */ /* 0x010fca0000400000 */
[----:B------:R-:W-:Y:S01]  /*0120*/  STG.E desc[UR4][R6.64], R9 ;  /* 0x0000000906007986 */ /* 0x000fe2000c101904 */
[----:B------:R-:W-:Y:S05]  /*0130*/  EXIT ;  /* 0x000000000000794d */ /* 0x000fea0003800000 */
.L_x_197:
        /* <DEDUP_REMOVED lines=12> */
.L_x_230:


//--------------------- .text._Z7sub_bwdPfS_S_i   --------------------------
	.section	.text._Z7sub_bwdPfS_S_i,"ax",@progbits
	.align	128
        .global         _Z7sub_bwdPfS_S_i
        .type           _Z7sub_bwdPfS_S_i,@function
        .size           _Z7sub_bwdPfS_S_i,(.L_x_231 - _Z7sub_bwdPfS_S_i)
        .other          _Z7sub_bwdPfS_S_i,@"STO_CUDA_ENTRY STV_DEFAULT"
_Z7sub_bwdPfS_S_i:
.text._Z7sub_bwdPfS_S_i:
        /* <DEDUP_REMOVED lines=15> */
[----:B----4-:R-:W-:Y:S04]  /*00f0*/  REDG.E.ADD.F32.FTZ.RN.STRONG.GPU desc[UR4][R2.64], R11 ;  /* 0x0000000b020079a6 */ /* 0x010fe8000c12f304 */
[----:B------:R-:W2:Y:S01]  /*0100*/  LDG.E R0, desc[UR4][R4.64] ;  /* 0x0000000404007981 */ /* 0x000ea2000c1e1900 */
[----:B---3--:R-:W-:-:S04]  /*0110*/  IMAD.WIDE R6, R9, 0x4, R6 ;  /* 0x0000000409067825 */ /* 0x008fc800078e0206 */
[----:B--2---:R-:W-:-:S05]  /*0120*/  FADD R9, -R0, -RZ ;  /* 0x800000ff00097221 */ /* 0x004fca0000000100 */
[----:B------:R-:W-:Y:S01]  /*0130*/  REDG.E.ADD.F32.FTZ.RN.STRONG.GPU desc[UR4][R6.64], R9 ;  /* 0x00000009060079a6 */ /* 0x000fe2000c12f304 */
[----:B------:R-:W-:Y:S05]  /*0140*/  EXIT ;  /* 0x000000000000794d */ /* 0x000fea0003800000 */
.L_x_198:
        /* <DEDUP_REMOVED lines=11> */
.L_x_231:


//--------------------- .text._Z7sub_fwdPfS_S_i   --------------------------
	.section	.text._Z7sub_fwdPfS_S_i,"ax",@progbits
	.align	128
        .global         _Z7sub_fwdPfS_S_i
        .type           _Z7sub_fwdPfS_S_i,@function
        .size           _Z7sub_fwdPfS_S_i,(.L_x_232 - _Z7sub_fwdPfS_S_i)
        .other          _Z7sub_fwdPfS_S_i,@"STO_CUDA_ENTRY STV_DEFAULT"
_Z7sub_fwdPfS_S_i:
.text._Z7sub_fwdPfS_S_i:
        /* <DEDUP_REMOVED lines=17> */
[----:B----4-:R-:W-:-:S05]  /*0110*/  FADD R9, R2, -R5 ;  /* 0x8000000502097221 */ /* 0x010fca0000000000 */
[----:B------:R-:W-:Y:S01]  /*0120*/  STG.E desc[UR4][R6.64], R9 ;  /* 0x0000000906007986 */ /* 0x000fe2000c101904 */
[----:B------:R-:W-:Y:S05]  /*0130*/  EXIT ;  /* 0x000000000000794d */ /* 0x000fea0003800000 */
.L_x_199:
        /* <DEDUP_REMOVED lines=12> */
.L_x_232:


//--------------------- .text._Z7add_bwdPfS_S_i   --------------------------
	.section	.text._Z7add_bwdPfS_S_i,"ax",@progbits
	.align	128
        .global         _Z7add_bwdPfS_S_i
        .type           _Z7add_bwdPfS_S_i,@function
        .size           _Z7add_bwdPfS_S_i,(.L_x_233 - _Z7add_bwdPfS_S_i)
        .other          _Z7add_bwdPfS_S_i,@"STO_CUDA_ENTRY STV_DEFAULT"
_Z7add_bwdPfS_S_i:
.text._Z7add_bwdPfS_S_i:
        /* <DEDUP_REMOVED lines=17> */
[----:B---3--:R-:W-:-:S05]  /*0110*/  IMAD.WIDE R6, R9, 0x4, R6 ;  /* 0x0000000409067825 */ /* 0x008fca00078e0206 */
[----:B--2---:R-:W-:Y:S01]  /*0120*/  REDG.E.ADD.F32.FTZ.RN.STRONG.GPU desc[UR4][R6.64], R13 ;  /* 0x0000000d060079a6 */ /* 0x004fe2000c12f304 */
[----:B------:R-:W-:Y:S05]  /*0130*/  EXIT ;  /* 0x000000000000794d */ /* 0x000fea0003800000 */
.L_x_200:
        /* <DEDUP_REMOVED lines=12> */
.L_x_233:


//--------------------- .text._Z7add_fwdPfS_S_i   --------------------------
	.section	.text._Z7add_fwdPfS_S_i,"ax",@progbits
	.align	128
        .global         _Z7add_fwdPfS_S_i
        .type           _Z7add_fwdPfS_S_i,@function
        .size           _Z7add_fwdPfS_S_i,(.L_x_234 - _Z7add_fwdPfS_S_i)
        .other          _Z7add_fwdPfS_S_i,@"STO_CUDA_ENTRY STV_DEFAULT"
_Z7add_fwdPfS_S_i:
.text._Z7add_fwdPfS_S_i:
        /* <DEDUP_REMOVED lines=17> */
[----:B----4-:R-:W-:-:S05]  /*0110*/  FADD R9, R2, R5 ;  /* 0x0000000502097221 */ /* 0x010fca0000000000 */
[----:B------:R-:W-:Y:S01]  /*0120*/  STG.E desc[UR4][R6.64], R9 ;  /* 0x0000000906007986 */ /* 0x000fe2000c101904 */
[----:B------:R-:W-:Y:S05]  /*0130*/  EXIT ;  /* 0x000000000000794d */ /* 0x000fea0003800000 */
.L_x_201:
        /* <DEDUP_REMOVED lines=12> */
.L_x_234:


//--------------------- .nv.shared.reserved.0     --------------------------
	.section	.nv.shared.reserved.0,"aw",@nobits
	.weak		__nv_reservedSMEM_offset_0_alias
	.size		__nv_reservedSMEM_offset_0_alias, 0, 64
	.other		__nv_reservedSMEM_offset_0_alias,@"STO_CUDA_RESERVED_SHARED STV_DEFAULT"
__nv_reservedSMEM_offset_0_alias:
	.zero		0
	.zero		64


//--------------------- .nv.constant0._Z13aft_cross_bwdPfS_S_S_S_S_S_S_S_iii --------------------------
	.section	.nv.constant0._Z13aft_cross_bwdPfS_S_S_S_S_S_S_S_iii,"a",@progbits
	.sectionflags	@""
	.align	4
.nv.constant0._Z13aft_cross_bwdPfS_S_S_S_S_S_S_S_iii:
	.zero		980


//--------------------- .nv.constant0._Z13aft_cross_fwdPfS_S_S_S_iii --------------------------
	.section	.nv.constant0._Z13aft_cross_fwdPfS_S_S_S_iii,"a",@progbits
	.sectionflags	@""
	.align	4
.nv.constant0._Z13aft_cross_fwdPfS_S_S_S_iii:
	.zero		948


//--------------------- .nv.constant0._Z12aft_full_fwdPfS_S_S_S_iib --------------------------
	.section	.nv.constant0._Z12aft_full_fwdPfS_S_S_S_iib,"a",@progbits
	.sectionflags	@""
	.align	4
.nv.constant0._Z12aft_full_fwdPfS_S_S_S_iib:
	.zero		945


//--------------------- .nv.constant0._Z7log_bwdPfS_S_i --------------------------
	.section	.nv.constant0._Z7log_bwdPfS_S_i,"a",@progbits
	.sectionflags	@""
	.align	4
.nv.constant0._Z7log_bwdPfS_S_i:
	.zero		924


//--------------------- .nv.constant0._Z7log_fwdPfS_i --------------------------
	.section	.nv.constant0._Z7log_fwdPfS_i,"a",@progbits
	.sectionflags	@""
	.align	4
.nv.constant0._Z7log_fwdPfS_i:
	.zero		916


//--------------------- .nv.constant0._Z10matmul_bwdPfS_S_S_S_iii --------------------------
	.section	.nv.constant0._Z10matmul_bwdPfS_S_S_S_iii,"a",@progbits
	.sectionflags	@""
	.align	4
.nv.constant0._Z10matmul_bwdPfS_S_S_S_iii:
	.zero		948


//--------------------- .nv.constant0._Z10matmul_fwdPfS_S_iii --------------------------
	.section	.nv.constant0._Z10matmul_fwdPfS_S_iii,"a",@progbits
	.sectionflags	@""
	.align	4
.nv.constant0._Z10matmul_fwdPfS_S_iii:
	.zero		932


//--------------------- .nv.constant0._Z11step_kernelPfS_fi --------------------------
	.section	.nv.constant0._Z11step_kernelPfS_fi,"a",@progbits
	.sectionflags	@""
	.align	4
.nv.constant0._Z11step_kernelPfS_fi:
	.zero		920


//--------------------- .nv.constant0._Z8tanh_bwdPfS_S_i --------------------------
	.section	.nv.constant0._Z8tanh_bwdPfS_S_i,"a",@progbits
	.sectionflags	@""
	.align	4
.nv.constant0._Z8tanh_bwdPfS_S_i:
	.zero		924


//--------------------- .nv.constant0._Z8tanh_fwdPfS_i --------------------------
	.section	.nv.constant0._Z8tanh_fwdPfS_i,"a",@progbits
	.sectionflags	@""
	.align	4
.nv.constant0._Z8tanh_fwdPfS_i:
	.zero		916


//--------------------- .nv.constant0._Z11sigmoid_bwdPfS_S_i --------------------------
	.section	.nv.constant0._Z11sigmoid_bwdPfS_S_i,"a",@progbits
	.sectionflags	@""
	.align	4
.nv.constant0._Z11sigmoid_bwdPfS_S_i:
	.zero		924


//--------------------- .nv.constant0._Z11sigmoid_fwdPfS_i --------------------------
	.section	.nv.constant0._Z11sigmoid_fwdPfS_i,"a",@progbits
	.sectionflags	@""
	.align	4
.nv.constant0._Z11sigmoid_fwdPfS_i:
	.zero		916


//--------------------- .nv.constant0._Z8relu_bwdPfS_S_i --------------------------
	.section	.nv.constant0._Z8relu_bwdPfS_S_i,"a",@progbits
	.sectionflags	@""
	.align	4
.nv.constant0._Z8relu_bwdPfS_S_i:
	.zero		924


//--------------------- .nv.constant0._Z8relu_fwdPfS_i --------------------------
	.section	.nv.constant0._Z8relu_fwdPfS_i,"a",@progbits
	.sectionflags	@""
	.align	4
.nv.constant0._Z8relu_fwdPfS_i:
	.zero		916


//--------------------- .nv.constant0._Z7pow_bwdPffS_S_i --------------------------
	.section	.nv.constant0._Z7pow_bwdPffS_S_i,"a",@progbits
	.sectionflags	@""
	.align	4
.nv.constant0._Z7pow_bwdPffS_S_i:
	.zero		932


//--------------------- .nv.constant0._Z7pow_fwdPffS_i --------------------------
	.section	.nv.constant0._Z7pow_fwdPffS_i,"a",@progbits
	.sectionflags	@""
	.align	4
.nv.constant0._Z7pow_fwdPffS_i:
	.zero		924


//--------------------- .nv.constant0._Z7div_bwdPfS_S_S_S_i --------------------------
	.section	.nv.constant0._Z7div_bwdPfS_S_S_S_i,"a",@progbits
	.sectionflags	@""
	.align	4
.nv.constant0._Z7div_bwdPfS_S_S_S_i:
	.zero		940


//--------------------- .nv.constant0._Z7div_fwdPfS_S_i --------------------------
	.section	.nv.constant0._Z7div_fwdPfS_S_i,"a",@progbits
	.sectionflags	@""
	.align	4
.nv.constant0._Z7div_fwdPfS_S_i:
	.zero		924


//--------------------- .nv.constant0._Z7mul_bwdPfS_S_S_S_i --------------------------
	.section	.nv.constant0._Z7mul_bwdPfS_S_S_S_i,"a",@progbits
	.sectionflags	@""
	.align	4
.nv.constant0._Z7mul_bwdPfS_S_S_S_i:
	.zero		940


//--------------------- .nv.constant0._Z7mul_fwdPfS_S_i --------------------------
	.section	.nv.constant0._Z7mul_fwdPfS_S_i,"a",@progbits
	.sectionflags	@""
	.align	4
.nv.constant0._Z7mul_fwdPfS_S_i:
	.zero		924


//--------------------- .nv.constant0._Z7sub_bwdPfS_S_i --------------------------
	.section	.nv.constant0._Z7sub_bwdPfS_S_i,"a",@progbits
	.sectionflags	@""
	.align	4
.nv.constant0._Z7sub_bwdPfS_S_i:
	.zero		924


//--------------------- .nv.constant0._Z7sub_fwdPfS_S_i --------------------------
	.section	.nv.constant0._Z7sub_fwdPfS_S_i,"a",@progbits
	.sectionflags	@""
	.align	4
.nv.constant0._Z7sub_fwdPfS_S_i:
	.zero		924


//--------------------- .nv.constant0._Z7add_bwdPfS_S_i --------------------------
	.section	.nv.constant0._Z7add_bwdPfS_S_i,"a",@progbits
	.sectionflags	@""
	.align	4
.nv.constant0._Z7add_bwdPfS_S_i:
	.zero		924


//--------------------- .nv.constant0._Z7add_fwdPfS_S_i --------------------------
	.section	.nv.constant0._Z7add_fwdPfS_S_i,"a",@progbits
	.sectionflags	@""
	.align	4
.nv.constant0._Z7add_fwdPfS_S_i:
	.zero		924


//--------------------- SYMBOLS --------------------------

	.type		.nv.reservedSmem.offset0,@object
	.size		.nv.reservedSmem.offset0,0x4
